def matmul_kernel(
    a_ptr,
    b_ptr,
    c_ptr,
    M,
    N,
    K,
    stride_am,
    stride_ak,
    stride_bk,
    stride_bn,
    stride_cm,
    stride_cn,
    BLOCK_M: tl.constexpr,
    BLOCK_N: tl.constexpr,
    BLOCK_K: tl.constexpr,
    GROUP_M: tl.constexpr,
):
    pid = tl.program_id(axis=0)
    num_pid_m = tl.cdiv(M, BLOCK_M)
    num_pid_n = tl.cdiv(N, BLOCK_N)
    num_pid_in_group = GROUP_M * num_pid_n
    group_id = pid // num_pid_in_group
    first_pid_m = group_id * GROUP_M
    group_size_m = min(num_pid_m - first_pid_m, GROUP_M)
    pid_m = first_pid_m + ((pid % num_pid_in_group) % group_size_m)
    pid_n = (pid % num_pid_in_group) // group_size_m

    offs_am = (pid_m * BLOCK_M + tl.arange(0, BLOCK_M)) % M
    offs_bn = (pid_n * BLOCK_N + tl.arange(0, BLOCK_N)) % N
    offs_k = tl.arange(0, BLOCK_K)
    a_ptrs = a_ptr + offs_am[:, None] * stride_am + offs_k[None, :] * stride_ak
    b_ptrs = b_ptr + offs_k[:, None] * stride_bk + offs_bn[None, :] * stride_bn

    acc = tl.zeros((BLOCK_M, BLOCK_N), dtype=tl.float32)
    for kk in range(0, tl.cdiv(K, BLOCK_K)):
        a = tl.load(a_ptrs, mask=offs_k[None, :] < K - kk * BLOCK_K, other=0.0)
        b = tl.load(b_ptrs, mask=offs_k[:, None] < K - kk * BLOCK_K, other=0.0)
        acc = tl.dot(a, b, acc)
        a_ptrs += BLOCK_K * stride_ak
        b_ptrs += BLOCK_K * stride_bk

    c = acc.to(c_ptr.dtype.element_ty)
    offs_cm = pid_m * BLOCK_M + tl.arange(0, BLOCK_M)
    offs_cn = pid_n * BLOCK_N + tl.arange(0, BLOCK_N)
    c_ptrs = c_ptr + offs_cm[:, None] * stride_cm + offs_cn[None, :] * stride_cn
    mask = (offs_cm[:, None] < M) & (offs_cn[None, :] < N)
    tl.store(c_ptrs, c, mask=mask)

# config = {"BLOCK_K": 64, "BLOCK_M": 512, "BLOCK_N": 128, "GROUP_M": 4, "arch": "sm_90", "dtype": "fp16", "num_ctas": 1, "num_stages": 3, "num_warps": 4}
# arch = sm_90


// ===== COMPILED SASS (sm_90a) =====

	.target	sm_90a

	.elftype	@"ET_EXEC"


//--------------------- .note.nv.tkinfo           --------------------------
	.section	.note.nv.tkinfo,"",@"SHT_NOTE"
	.sectionflags	@"SHF_NOTE_NV_TKINFO"
	.tkinfo
        /*0018*/ 	.word	0x00000002
        /*0030*/ 	.string	""
        /*0030*/ 	.string	"ptxas"
        /*0030*/ 	.string	"Cuda compilation tools, release 13.0, V13.0.88"
        /*0030*/ 	.string	"Build cuda_13.0.r13.0/compiler.36424714_0"
        /*0030*/ 	.string	"-v  -suppress-debug-info  -lineinfo  -arch sm_90a "



//--------------------- .note.nv.cuinfo           --------------------------
	.section	.note.nv.cuinfo,"",@"SHT_NOTE"
	.sectionflags	@"SHF_NOTE_NV_CUINFO"
        /*0018*/ 	.short	0x0002
        /*001a*/ 	.short	0x005a
        /*001c*/ 	.short	0x0082
	.zero		2


//--------------------- .nv.info                  --------------------------
	.section	.nv.info,"",@"SHT_CUDA_INFO"
	.align	4


	//----- nvinfo : EIATTR_REGCOUNT
	.align		4
        /*0000*/ 	.byte	0x04, 0x2f
        /*0002*/ 	.short	(.L_1 - .L_0)
	.align		4
.L_0:
        /*0004*/ 	.word	index@(matmul_kernel)
        /*0008*/ 	.word	0x000000ff


	//----- nvinfo : EIATTR_FRAME_SIZE
	.align		4
.L_1:
        /*000c*/ 	.byte	0x04, 0x11
        /*000e*/ 	.short	(.L_3 - .L_2)
	.align		4
.L_2:
        /*0010*/ 	.word	index@(matmul_kernel)
        /*0014*/ 	.word	0x00001780


	//----- nvinfo : EIATTR_MIN_STACK_SIZE
	.align		4
.L_3:
        /*0018*/ 	.byte	0x04, 0x12
        /*001a*/ 	.short	(.L_5 - .L_4)
	.align		4
.L_4:
        /*001c*/ 	.word	index@(matmul_kernel)
        /*0020*/ 	.word	0x00001780
.L_5:


//--------------------- .nv.compat                --------------------------
	.section	.nv.compat,"",@"SHT_CUDA_COMPAT_INFO"
	.align	4
        /*0000*/ 	.byte	0x02, 0x09, 0x01, 0x00, 0x02, 0x02, 0x04, 0x00, 0x02, 0x05, 0x05, 0x00, 0x03, 0x07, 0x01, 0x01
        /*0010*/ 	.byte	0x02, 0x03, 0x00, 0x00, 0x02, 0x06, 0x01, 0x00, 0x04, 0x0b, 0x08, 0x00, 0x00, 0x00, 0x00, 0x00
        /*0020*/ 	.byte	0x00, 0x00, 0x00, 0x00


//--------------------- .nv.info.matmul_kernel    --------------------------
	.section	.nv.info.matmul_kernel,"",@"SHT_CUDA_INFO"
	.sectionflags	@""
	.align	4


	//----- nvinfo : EIATTR_CUDA_API_VERSION
	.align		4
        /*0000*/ 	.byte	0x04, 0x37
        /*0002*/ 	.short	(.L_7 - .L_6)
.L_6:
        /*0004*/ 	.word	0x00000082


	//----- nvinfo : EIATTR_KPARAM_INFO
	.align		4
.L_7:
        /*0008*/ 	.byte	0x04, 0x17
        /*000a*/ 	.short	(.L_9 - .L_8)
.L_8:
        /*000c*/ 	.word	0x00000000
        /*0010*/ 	.short	0x000d
        /*0012*/ 	.short	0x0048
        /*0014*/ 	.byte	0x00, 0xf4, 0x21, 0x00


	//----- nvinfo : EIATTR_KPARAM_INFO
	.align		4
.L_9:
        /*0018*/ 	.byte	0x04, 0x17
        /*001a*/ 	.short	(.L_11 - .L_10)
.L_10:
        /*001c*/ 	.word	0x00000000
        /*0020*/ 	.short	0x000c
        /*0022*/ 	.short	0x0040
        /*0024*/ 	.byte	0x00, 0xf4, 0x21, 0x00


	//----- nvinfo : EIATTR_KPARAM_INFO
	.align		4
.L_11:
        /*0028*/ 	.byte	0x04, 0x17
        /*002a*/ 	.short	(.L_13 - .L_12)
.L_12:
        /*002c*/ 	.word	0x00000000
        /*0030*/ 	.short	0x000b
        /*0032*/ 	.short	0x0038
        /*0034*/ 	.byte	0x00, 0xf0, 0x11, 0x00


	//----- nvinfo : EIATTR_KPARAM_INFO
	.align		4
.L_13:
        /*0038*/ 	.byte	0x04, 0x17
        /*003a*/ 	.short	(.L_15 - .L_14)
.L_14:
        /*003c*/ 	.word	0x00000000
        /*0040*/ 	.short	0x000a
        /*0042*/ 	.short	0x0034
        /*0044*/ 	.byte	0x00, 0xf0, 0x11, 0x00


	//----- nvinfo : EIATTR_KPARAM_INFO
	.align		4
.L_15:
        /*0048*/ 	.byte	0x04, 0x17
        /*004a*/ 	.short	(.L_17 - .L_16)
.L_16:
        /*004c*/ 	.word	0x00000000
        /*0050*/ 	.short	0x0009
        /*0052*/ 	.short	0x0030
        /*0054*/ 	.byte	0x00, 0xf0, 0x11, 0x00


	//----- nvinfo : EIATTR_KPARAM_INFO
	.align		4
.L_17:
        /*0058*/ 	.byte	0x04, 0x17
        /*005a*/ 	.short	(.L_19 - .L_18)
.L_18:
        /*005c*/ 	.word	0x00000000
        /*0060*/ 	.short	0x0008
        /*0062*/ 	.short	0x002c
        /*0064*/ 	.byte	0x00, 0xf0, 0x11, 0x00


	//----- nvinfo : EIATTR_KPARAM_INFO
	.align		4
.L_19:
        /*0068*/ 	.byte	0x04, 0x17
        /*006a*/ 	.short	(.L_21 - .L_20)
.L_20:
        /*006c*/ 	.word	0x00000000
        /*0070*/ 	.short	0x0007
        /*0072*/ 	.short	0x0028
        /*0074*/ 	.byte	0x00, 0xf0, 0x11, 0x00


	//----- nvinfo : EIATTR_KPARAM_INFO
	.align		4
.L_21:
        /*0078*/ 	.byte	0x04, 0x17
        /*007a*/ 	.short	(.L_23 - .L_22)
.L_22:
        /*007c*/ 	.word	0x00000000
        /*0080*/ 	.short	0x0006
        /*0082*/ 	.short	0x0024
        /*0084*/ 	.byte	0x00, 0xf0, 0x11, 0x00


	//----- nvinfo : EIATTR_KPARAM_INFO
	.align		4
.L_23:
        /*0088*/ 	.byte	0x04, 0x17
        /*008a*/ 	.short	(.L_25 - .L_24)
.L_24:
        /*008c*/ 	.word	0x00000000
        /*0090*/ 	.short	0x0005
        /*0092*/ 	.short	0x0020
        /*0094*/ 	.byte	0x00, 0xf0, 0x11, 0x00


	//----- nvinfo : EIATTR_KPARAM_INFO
	.align		4
.L_25:
        /*0098*/ 	.byte	0x04, 0x17
        /*009a*/ 	.short	(.L_27 - .L_26)
.L_26:
        /*009c*/ 	.word	0x00000000
        /*00a0*/ 	.short	0x0004
        /*00a2*/ 	.short	0x001c
        /*00a4*/ 	.byte	0x00, 0xf0, 0x11, 0x00


	//----- nvinfo : EIATTR_KPARAM_INFO
	.align		4
.L_27:
        /*00a8*/ 	.byte	0x04, 0x17
        /*00aa*/ 	.short	(.L_29 - .L_28)
.L_28:
        /*00ac*/ 	.word	0x00000000
        /*00b0*/ 	.short	0x0003
        /*00b2*/ 	.short	0x0018
        /*00b4*/ 	.byte	0x00, 0xf0, 0x11, 0x00


	//----- nvinfo : EIATTR_KPARAM_INFO
	.align		4
.L_29:
        /*00b8*/ 	.byte	0x04, 0x17
        /*00ba*/ 	.short	(.L_31 - .L_30)
.L_30:
        /*00bc*/ 	.word	0x00000000
        /*00c0*/ 	.short	0x0002
        /*00c2*/ 	.short	0x0010
        /*00c4*/ 	.byte	0x00, 0xf4, 0x21, 0x00


	//----- nvinfo : EIATTR_KPARAM_INFO
	.align		4
.L_31:
        /*00c8*/ 	.byte	0x04, 0x17
        /*00ca*/ 	.short	(.L_33 - .L_32)
.L_32:
        /*00cc*/ 	.word	0x00000000
        /*00d0*/ 	.short	0x0001
        /*00d2*/ 	.short	0x0008
        /*00d4*/ 	.byte	0x00, 0xf4, 0x21, 0x00


	//----- nvinfo : EIATTR_KPARAM_INFO
	.align		4
.L_33:
        /*00d8*/ 	.byte	0x04, 0x17
        /*00da*/ 	.short	(.L_35 - .L_34)
.L_34:
        /*00dc*/ 	.word	0x00000000
        /*00e0*/ 	.short	0x0000
        /*00e2*/ 	.short	0x0000
        /*00e4*/ 	.byte	0x00, 0xf4, 0x21, 0x00


	//----- nvinfo : EIATTR_SPARSE_MMA_MASK
	.align		4
.L_35:
        /*00e8*/ 	.byte	0x03, 0x50
        /*00ea*/ 	.short	0x0000


	//----- nvinfo : EIATTR_MAXREG_COUNT
	.align		4
        /*00ec*/ 	.byte	0x03, 0x1b
        /*00ee*/ 	.short	0x00ff


	//----- nvinfo : EIATTR_NUM_BARRIERS
	.align		4
        /*00f0*/ 	.byte	0x02, 0x4c
        /*00f2*/ 	.byte	0x01
	.zero		1


	//----- nvinfo : EIATTR_ANNOTATIONS
	.align		4
        /*00f4*/ 	.byte	0x04, 0x55
        /*00f6*/ 	.short	(.L_37 - .L_36)


	//   ....[0]....
.L_36:
        /*00f8*/ 	.word	0x00000001
        /*00fc*/ 	.byte	0xa0, 0x00, 0x00, 0x00, 0x01, 0x00, 0x00, 0x00, 0xe0, 0x00, 0x00, 0x00, 0x01, 0x00, 0x00, 0x00
        /* <DEDUP_REMOVED lines=2087> */
        /*837c*/ 	.byte	0x60, 0xf8, 0x02, 0x00


	//----- nvinfo : EIATTR_MERCURY_ISA_VERSION
	.align		4
.L_37:
        /*8380*/ 	.byte	0x03, 0x5f
        /*8382*/ 	.short	0x0101


	//----- nvinfo : EIATTR_EXIT_INSTR_OFFSETS
	.align		4
        /*8384*/ 	.byte	0x04, 0x1c
        /*8386*/ 	.short	(.L_39 - .L_38)


	//   ....[0]....
.L_38:
        /*8388*/ 	.word	0x0002fa60


	//   ....[1]....
        /*838c*/ 	.word	0x0002fa90


	//----- nvinfo : EIATTR_REQNTID
	.align		4
.L_39:
        /*8390*/ 	.byte	0x04, 0x10
        /*8392*/ 	.short	(.L_41 - .L_40)
.L_40:
        /*8394*/ 	.word	0x00000080
        /*8398*/ 	.word	0x00000001
        /*839c*/ 	.word	0x00000001


	//----- nvinfo : EIATTR_CBANK_PARAM_SIZE
	.align		4
.L_41:
        /*83a0*/ 	.byte	0x03, 0x19
        /*83a2*/ 	.short	0x0050


	//----- nvinfo : EIATTR_PARAM_CBANK
	.align		4
        /*83a4*/ 	.byte	0x04, 0x0a
        /*83a6*/ 	.short	(.L_43 - .L_42)
	.align		4
.L_42:
        /*83a8*/ 	.word	index@(.nv.constant0.matmul_kernel)
        /*83ac*/ 	.short	0x0210
        /*83ae*/ 	.short	0x0050


	//----- nvinfo : EIATTR_SW_WAR
	.align		4
.L_43:
        /*83b0*/ 	.byte	0x04, 0x36
        /*83b2*/ 	.short	(.L_45 - .L_44)
.L_44:
        /*83b4*/ 	.word	0x00000008
.L_45:


//--------------------- .nv.callgraph             --------------------------
	.section	.nv.callgraph,"",@"SHT_CUDA_CALLGRAPH"
	.align	4
	.sectionentsize	8
	.align		4
        /*0000*/ 	.word	0x00000000
	.align		4
        /*0004*/ 	.word	0xffffffff
	.align		4
        /*0008*/ 	.word	0x00000000
	.align		4
        /*000c*/ 	.word	0xfffffffe
	.align		4
        /*0010*/ 	.word	0x00000000
	.align		4
        /*0014*/ 	.word	0xfffffffd
	.align		4
        /*0018*/ 	.word	0x00000000
	.align		4
        /*001c*/ 	.word	0xfffffffc


//--------------------- .text.matmul_kernel       --------------------------
	.section	.text.matmul_kernel,"ax",@progbits
	.align	128
        .global         matmul_kernel
        .type           matmul_kernel,@function
        .size           matmul_kernel,(.L_x_3 - matmul_kernel)
        .other          matmul_kernel,@"STO_CUDA_ENTRY STV_DEFAULT"
matmul_kernel:
.text.matmul_kernel:
[----:B------:R-:W0:Y:S08]  /*0000*/  LDC R1, c[0x0][0x28] ;  /* 0x00000a00ff017b82 */ /* 0x000e300000000800 */
[----:B------:R-:W1:Y:S01]  /*0010*/  LDC.64 R2, c[0x0][0x228] ;  /* 0x00008a00ff027b82 */ /* 0x000e620000000a00 */
[----:B------:R-:W2:Y:S01]  /*0020*/  S2R R7, SR_CTAID.X ;  /* 0x0000000000077919 */ /* 0x000ea20000002500 */
[----:B0-----:R-:W-:Y:S01]  /*0030*/  VIADD R1, R1, 0xffffe880 ;  /* 0xffffe88001017836 */ /* 0x001fe20000000000 */
[----:B------:R-:W-:Y:S01]  /*0040*/  ULDC.64 UR60, c[0x0][0x208] ;  /* 0x00008200003c7ab9 */ /* 0x000fe20000000a00 */
[----:B------:R-:W-:Y:S01]  /*0050*/  CS2R R88, SRZ ;  /* 0x0000000000587805 */ /* 0x000fe2000001ff00 */
[----:B------:R-:W0:Y:S01]  /*0060*/  S2R R152, SR_TID.X ;  /* 0x0000000000987919 */ /* 0x000e220000002100 */
[----:B------:R-:W-:-:S02]  /*0070*/  CS2R R90, SRZ ;  /* 0x00000000005a7805 */ /* 0x000fc4000001ff00 */
[----:B------:R-:W-:Y:S01]  /*0080*/  CS2R R24, SRZ ;  /* 0x0000000000187805 */ /* 0x000fe2000001ff00 */
[----:B------:R-:W3:Y:S01]  /*0090*/  LDC R153, c[0x0][0x230] ;  /* 0x00008c00ff997b82 */ /* 0x000ee20000000800 */
[----:B------:R4:W-:Y:S01]  /*00a0*/  STL [R1+0xc0], RZ ;  /* 0x0000c0ff01007387 */ /* 0x0009e20000100800 */
[----:B------:R-:W-:Y:S02]  /*00b0*/  CS2R R26, SRZ ;  /* 0x00000000001a7805 */ /* 0x000fe4000001ff00 */
[----:B------:R-:W-:Y:S02]  /*00c0*/  CS2R R116, SRZ ;  /* 0x0000000000747805 */ /* 0x000fe4000001ff00 */
[----:B------:R-:W-:Y:S01]  /*00d0*/  CS2R R118, SRZ ;  /* 0x0000000000767805 */ /* 0x000fe2000001ff00 */
[----:B------:R4:W-:Y:S01]  /*00e0*/  STL [R1+0xc4], RZ ;  /* 0x0000c4ff01007387 */ /* 0x0009e20000100800 */
[----:B------:R-:W-:Y:S02]  /*00f0*/  CS2R R100, SRZ ;  /* 0x0000000000647805 */ /* 0x000fe4000001ff00 */
[----:B------:R-:W-:-:S02]  /*0100*/  CS2R R102, SRZ ;  /* 0x0000000000667805 */ /* 0x000fc4000001ff00 */
[----:B------:R-:W-:Y:S01]  /*0110*/  CS2R R92, SRZ ;  /* 0x00000000005c7805 */ /* 0x000fe2000001ff00 */
[----:B------:R4:W-:Y:S01]  /*0120*/  STL [R1+0xc8], RZ ;  /* 0x0000c8ff01007387 */ /* 0x0009e20000100800 */
[----:B------:R-:W-:Y:S02]  /*0130*/  CS2R R94, SRZ ;  /* 0x00000000005e7805 */ /* 0x000fe4000001ff00 */
[----:B------:R-:W-:Y:S02]  /*0140*/  CS2R R28, SRZ ;  /* 0x00000000001c7805 */ /* 0x000fe4000001ff00 */
[----:B------:R-:W-:Y:S01]  /*0150*/  CS2R R30, SRZ ;  /* 0x00000000001e7805 */ /* 0x000fe2000001ff00 */
[----:B------:R4:W-:Y:S01]  /*0160*/  STL [R1+0xcc], RZ ;  /* 0x0000ccff01007387 */ /* 0x0009e20000100800 */
[----:B------:R-:W-:Y:S02]  /*0170*/  CS2R R96, SRZ ;  /* 0x0000000000607805 */ /* 0x000fe4000001ff00 */
[----:B------:R-:W-:Y:S01]  /*0180*/  CS2R R98, SRZ ;  /* 0x0000000000627805 */ /* 0x000fe2000001ff00 */
[----:B-1----:R-:W-:Y:S01]  /*0190*/  VIADD R0, R3, 0x7f ;  /* 0x0000007f03007836 */ /* 0x002fe20000000000 */
[----:B------:R4:W-:Y:S01]  /*01a0*/  STL [R1+0xd0], RZ ;  /* 0x0000d0ff01007387 */ /* 0x0009e20000100800 */
[----:B------:R-:W-:-:S02]  /*01b0*/  CS2R R84, SRZ ;  /* 0x0000000000547805 */ /* 0x000fc4000001ff00 */
[----:B------:R-:W-:Y:S02]  /*01c0*/  CS2R R86, SRZ ;  /* 0x0000000000567805 */ /* 0x000fe4000001ff00 */
[----:B------:R-:W-:Y:S02]  /*01d0*/  CS2R R76, SRZ ;  /* 0x00000000004c7805 */ /* 0x000fe4000001ff00 */
[----:B------:R-:W-:Y:S01]  /*01e0*/  SHF.R.S32.HI R5, RZ, 0x1f, R0 ;  /* 0x0000001fff057819 */ /* 0x000fe20000011400 */
[----:B------:R4:W-:Y:S01]  /*01f0*/  STL [R1+0xd4], RZ ;  /* 0x0000d4ff01007387 */ /* 0x0009e20000100800 */
[----:B------:R-:W-:Y:S02]  /*0200*/  CS2R R78, SRZ ;  /* 0x00000000004e7805 */ /* 0x000fe4000001ff00 */
[----:B------:R-:W-:Y:S02]  /*0210*/  CS2R R32, SRZ ;  /* 0x0000000000207805 */ /* 0x000fe4000001ff00 */
[----:B------:R-:W-:Y:S01]  /*0220*/  LEA.HI R5, R5, R0, RZ, 0x7 ;  /* 0x0000000005057211 */ /* 0x000fe200078f38ff */
[----:B------:R4:W-:Y:S01]  /*0230*/  STL [R1+0xd8], RZ ;  /* 0x0000d8ff01007387 */ /* 0x0009e20000100800 */
[----:B--2---:R-:W-:-:S02]  /*0240*/  IABS R10, R7 ;  /* 0x00000007000a7213 */ /* 0x004fc40000000000 */
[----:B------:R-:W-:Y:S02]  /*0250*/  CS2R R34, SRZ ;  /* 0x0000000000227805 */ /* 0x000fe4000001ff00 */
[----:B------:R-:W-:Y:S01]  /*0260*/  SHF.R.S32.HI R5, RZ, 0x7, R5 ;  /* 0x00000007ff057819 */ /* 0x000fe20000011405 */
[----:B------:R4:W-:Y:S01]  /*0270*/  STL [R1+0xdc], RZ ;  /* 0x0000dcff01007387 */ /* 0x0009e20000100800 */
[----:B------:R-:W-:Y:S02]  /*0280*/  CS2R R80, SRZ ;  /* 0x0000000000507805 */ /* 0x000fe4000001ff00 */
[----:B------:R-:W-:Y:S02]  /*0290*/  CS2R R82, SRZ ;  /* 0x0000000000527805 */ /* 0x000fe4000001ff00 */
[----:B------:R-:W-:Y:S01]  /*02a0*/  CS2R R72, SRZ ;  /* 0x0000000000487805 */ /* 0x000fe2000001ff00 */
[----:B------:R-:W-:Y:S01]  /*02b0*/  IMAD.SHL.U32 R6, R5, 0x4, RZ ;  /* 0x0000000405067824 */ /* 0x000fe200078e00ff */
[----:B------:R4:W-:Y:S01]  /*02c0*/  STL [R1+0xe0], RZ ;  /* 0x0000e0ff01007387 */ /* 0x0009e20000100800 */
[----:B------:R-:W-:-:S02]  /*02d0*/  CS2R R74, SRZ ;  /* 0x00000000004a7805 */ /* 0x000fc4000001ff00 */
[----:B------:R-:W-:Y:S02]  /*02e0*/  CS2R R36, SRZ ;  /* 0x0000000000247805 */ /* 0x000fe4000001ff00 */
[----:B------:R-:W-:Y:S02]  /*02f0*/  CS2R R38, SRZ ;  /* 0x0000000000267805 */ /* 0x000fe4000001ff00 */
[-C--:B------:R-:W-:Y:S01]  /*0300*/  IABS R9, R6.reuse ;  /* 0x0000000600097213 */ /* 0x080fe20000000000 */
[----:B------:R4:W-:Y:S01]  /*0310*/  STL [R1+0xe4], RZ ;  /* 0x0000e4ff01007387 */ /* 0x0009e20000100800 */
[----:B------:R-:W-:Y:S02]  /*0320*/  IABS R12, R6 ;  /* 0x00000006000c7213 */ /* 0x000fe40000000000 */
[----:B------:R-:W-:Y:S01]  /*0330*/  CS2R R112, SRZ ;  /* 0x0000000000707805 */ /* 0x000fe2000001ff00 */
[----:B------:R-:W1:Y:S01]  /*0340*/  I2F.RP R0, R9 ;  /* 0x0000000900007306 */ /* 0x000e620000209400 */
[----:B------:R4:W-:Y:S01]  /*0350*/  STL [R1+0xe8], RZ ;  /* 0x0000e8ff01007387 */ /* 0x0009e20000100800 */
[----:B------:R-:W-:-:S02]  /*0360*/  CS2R R114, SRZ ;  /* 0x0000000000727805 */ /* 0x000fc4000001ff00 */
[----:B------:R-:W-:Y:S02]  /*0370*/  CS2R R108, SRZ ;  /* 0x00000000006c7805 */ /* 0x000fe4000001ff00 */
[----:B------:R-:W-:Y:S01]  /*0380*/  CS2R R110, SRZ ;  /* 0x00000000006e7805 */ /* 0x000fe2000001ff00 */
[----:B------:R4:W-:Y:S01]  /*0390*/  STL [R1+0xec], RZ ;  /* 0x0000ecff01007387 */ /* 0x0009e20000100800 */
[----:B------:R-:W-:Y:S02]  /*03a0*/  CS2R R104, SRZ ;  /* 0x0000000000687805 */ /* 0x000fe4000001ff00 */
[----:B------:R-:W-:Y:S02]  /*03b0*/  CS2R R106, SRZ ;  /* 0x00000000006a7805 */ /* 0x000fe4000001ff00 */
[----:B------:R-:W-:Y:S01]  /*03c0*/  CS2R R68, SRZ ;  /* 0x0000000000447805 */ /* 0x000fe2000001ff00 */
[----:B------:R4:W-:Y:S01]  /*03d0*/  STL [R1+0xf0], RZ ;  /* 0x0000f0ff01007387 */ /* 0x0009e20000100800 */
[----:B------:R-:W-:-:S02]  /*03e0*/  CS2R R70, SRZ ;  /* 0x0000000000467805 */ /* 0x000fc4000001ff00 */
[----:B------:R-:W-:Y:S02]  /*03f0*/  CS2R R40, SRZ ;  /* 0x0000000000287805 */ /* 0x000fe4000001ff00 */
[----:B------:R-:W-:Y:S01]  /*0400*/  CS2R R42, SRZ ;  /* 0x00000000002a7805 */ /* 0x000fe2000001ff00 */
[----:B------:R4:W-:Y:S01]  /*0410*/  STL [R1+0xf4], RZ ;  /* 0x0000f4ff01007387 */ /* 0x0009e20000100800 */
[----:B------:R-:W-:Y:S01]  /*0420*/  CS2R R60, SRZ ;  /* 0x00000000003c7805 */ /* 0x000fe2000001ff00 */
[----:B-1----:R-:W1:Y:S01]  /*0430*/  MUFU.RCP R0, R0 ;  /* 0x0000000000007308 */ /* 0x002e620000001000 */
        /* <DEDUP_REMOVED lines=15> */
[----:B------:R-:W-:Y:S01]  /*0530*/  CS2R R20, SRZ ;  /* 0x0000000000147805 */ /* 0x000fe2000001ff00 */
[----:B-1----:R-:W-:Y:S01]  /*0540*/  VIADD R4, R0, 0xffffffe ;  /* 0x0ffffffe00047836 */ /* 0x002fe20000000000 */
[----:B------:R4:W-:Y:S01]  /*0550*/  STL [R1+0x1d8], RZ ;  /* 0x0001d8ff01007387 */ /* 0x0009e20000100800 */
[----:B------:R-:W-:Y:S01]  /*0560*/  IMAD.MOV R0, RZ, RZ, -R12 ;  /* 0x000000ffff007224 */ /* 0x000fe200078e0a0c */
[----:B------:R-:W-:Y:S01]  /*0570*/  CS2R R22, SRZ ;  /* 0x0000000000167805 */ /* 0x000fe2000001ff00 */
[----:B------:R1:W2:Y:S01]  /*0580*/  F2I.FTZ.U32.TRUNC.NTZ R5, R4 ;  /* 0x0000000400057305 */ /* 0x0002a2000021f000 */
        /* <DEDUP_REMOVED lines=8> */
[----:B-1----:R-:W-:Y:S01]  /*0610*/  IMAD.MOV.U32 R4, RZ, RZ, RZ ;  /* 0x000000ffff047224 */ /* 0x002fe200078e00ff */
[----:B------:R4:W-:Y:S01]  /*0620*/  STL [R1+0x1e4], RZ ;  /* 0x0001e4ff01007387 */ /* 0x0009e20000100800 */
[----:B------:R-:W-:-:S02]  /*0630*/  CS2R R126, SRZ ;  /* 0x00000000007e7805 */ /* 0x000fc4000001ff00 */
[----:B------:R-:W-:Y:S02]  /*0640*/  CS2R R128, SRZ ;  /* 0x0000000000807805 */ /* 0x000fe4000001ff00 */
[----:B------:R-:W-:Y:S01]  /*0650*/  CS2R R130, SRZ ;  /* 0x0000000000827805 */ /* 0x000fe2000001ff00 */
[----:B------:R4:W-:Y:S01]  /*0660*/  STL [R1+0x1e8], RZ ;  /* 0x0001e8ff01007387 */ /* 0x0009e20000100800 */
[--C-:B--2---:R-:W-:Y:S01]  /*0670*/  IMAD.MOV R8, RZ, RZ, -R5.reuse ;  /* 0x000000ffff087224 */ /* 0x104fe200078e0a05 */
[----:B------:R-:W-:Y:S02]  /*0680*/  CS2R R132, SRZ ;  /* 0x0000000000847805 */ /* 0x000fe4000001ff00 */
[----:B------:R-:W-:Y:S01]  /*0690*/  CS2R R134, SRZ ;  /* 0x0000000000867805 */ /* 0x000fe2000001ff00 */
[----:B------:R4:W-:Y:S01]  /*06a0*/  STL [R1+0x1ec], RZ ;  /* 0x0001ecff01007387 */ /* 0x0009e20000100800 */
[----:B------:R-:W-:Y:S01]  /*06b0*/  IMAD R11, R8, R9, RZ ;  /* 0x00000009080b7224 */ /* 0x000fe200078e02ff */
[----:B------:R-:W-:Y:S01]  /*06c0*/  CS2R R136, SRZ ;  /* 0x0000000000887805 */ /* 0x000fe2000001ff00 */
[----:B------:R-:W-:Y:S01]  /*06d0*/  IMAD.MOV.U32 R8, RZ, RZ, R10 ;  /* 0x000000ffff087224 */ /* 0x000fe200078e000a */
[----:B------:R4:W-:Y:S01]  /*06e0*/  STL [R1+0x1f0], RZ ;  /* 0x0001f0ff01007387 */ /* 0x0009e20000100800 */
[----:B------:R-:W-:Y:S01]  /*06f0*/  IMAD.HI.U32 R5, R5, R11, R4 ;  /* 0x0000000b05057227 */ /* 0x000fe200078e0004 */
[----:B------:R-:W-:-:S02]  /*0700*/  CS2R R138, SRZ ;  /* 0x00000000008a7805 */ /* 0x000fc4000001ff00 */
[----:B------:R-:W-:Y:S01]  /*0710*/  CS2R R140, SRZ ;  /* 0x00000000008c7805 */ /* 0x000fe2000001ff00 */
[----:B------:R4:W-:Y:S01]  /*0720*/  STL [R1+0x1f4], RZ ;  /* 0x0001f4ff01007387 */ /* 0x0009e20000100800 */
[----:B------:R-:W-:Y:S02]  /*0730*/  CS2R R142, SRZ ;  /* 0x00000000008e7805 */ /* 0x000fe4000001ff00 */
[----:B------:R-:W-:Y:S01]  /*0740*/  CS2R R144, SRZ ;  /* 0x0000000000907805 */ /* 0x000fe2000001ff00 */
[----:B------:R-:W-:Y:S01]  /*0750*/  IMAD.HI.U32 R5, R5, R8, RZ ;  /* 0x0000000805057227 */ /* 0x000fe200078e00ff */
[----:B------:R4:W-:Y:S01]  /*0760*/  STL [R1+0x1f8], RZ ;  /* 0x0001f8ff01007387 */ /* 0x0009e20000100800 */
[----:B------:R-:W-:Y:S02]  /*0770*/  CS2R R146, SRZ ;  /* 0x0000000000927805 */ /* 0x000fe4000001ff00 */
[----:B------:R-:W-:Y:S01]  /*0780*/  CS2R R148, SRZ ;  /* 0x0000000000947805 */ /* 0x000fe2000001ff00 */
[----:B------:R-:W-:Y:S01]  /*0790*/  IMAD R0, R5, R0, R8 ;  /* 0x0000000005007224 */ /* 0x000fe200078e0208 */
[----:B------:R4:W-:Y:S01]  /*07a0*/  STL [R1+0x1fc], RZ ;  /* 0x0001fcff01007387 */ /* 0x0009e20000100800 */
[----:B------:R-:W-:-:S02]  /*07b0*/  CS2R R150, SRZ ;  /* 0x0000000000967805 */ /* 0x000fc4000001ff00 */
[----:B------:R-:W-:Y:S02]  /*07c0*/  CS2R R188, SRZ ;  /* 0x0000000000bc7805 */ /* 0x000fe4000001ff00 */
[----:B------:R-:W-:Y:S02]  /*07d0*/  CS2R R190, SRZ ;  /* 0x0000000000be7805 */ /* 0x000fe4000001ff00 */
[----:B------:R-:W-:Y:S01]  /*07e0*/  ISETP.GT.U32.AND P1, PT, R9, R0, PT ;  /* 0x000000000900720c */ /* 0x000fe20003f24070 */
        /* <DEDUP_REMOVED lines=12> */
[----:B------:R-:W-:Y:S01]  /*08b0*/  @!P1 IMAD.IADD R0, R0, 0x1, -R9 ;  /* 0x0000000100009824 */ /* 0x000fe200078e0a09 */
[----:B------:R4:W-:Y:S01]  /*08c0*/  STL [R1+0x2ec], RZ ;  /* 0x0002ecff01007387 */ /* 0x0009e20000100800 */
[----:B------:R-:W-:Y:S01]  /*08d0*/  @!P1 VIADD R5, R5, 0x1 ;  /* 0x0000000105059836 */ /* 0x000fe20000000000 */
[----:B------:R-:W-:-:S02]  /*08e0*/  ISETP.NE.AND P1, PT, R6, RZ, PT ;  /* 0x000000ff0600720c */ /* 0x000fc40003f25270 */
[----:B------:R-:W-:Y:S02]  /*08f0*/  CS2R R210, SRZ ;  /* 0x0000000000d27805 */ /* 0x000fe4000001ff00 */
[----:B------:R-:W-:Y:S01]  /*0900*/  ISETP.GE.U32.AND P0, PT, R0, R9, PT ;  /* 0x000000090000720c */ /* 0x000fe20003f06070 */
[----:B------:R4:W-:Y:S01]  /*0910*/  STL [R1+0x2f0], RZ ;  /* 0x0002f0ff01007387 */ /* 0x0009e20000100800 */
[----:B------:R-:W-:Y:S02]  /*0920*/  LOP3.LUT R0, R7, R6, RZ, 0x3c, !PT ;  /* 0x0000000607007212 */ /* 0x000fe400078e3cff */
[----:B------:R-:W-:Y:S02]  /*0930*/  CS2R R212, SRZ ;  /* 0x0000000000d47805 */ /* 0x000fe4000001ff00 */
[----:B------:R-:W-:Y:S01]  /*0940*/  CS2R R214, SRZ ;  /* 0x0000000000d67805 */ /* 0x000fe2000001ff00 */
[----:B------:R4:W-:Y:S01]  /*0950*/  STL [R1+0x2f4], RZ ;  /* 0x0002f4ff01007387 */ /* 0x0009e20000100800 */
[----:B------:R-:W-:Y:S01]  /*0960*/  ISETP.GE.AND P2, PT, R0, RZ, PT ;  /* 0x000000ff0000720c */ /* 0x000fe20003f46270 */
[----:B------:R-:W-:Y:S01]  /*0970*/  VIADD R0, R2, 0x1ff ;  /* 0x000001ff02007836 */ /* 0x000fe20000000000 */
[----:B------:R-:W-:Y:S01]  /*0980*/  CS2R R224, SRZ ;  /* 0x0000000000e07805 */ /* 0x000fe2000001ff00 */
[----:B------:R4:W-:Y:S01]  /*0990*/  STL [R1+0x2f8], RZ ;  /* 0x0002f8ff01007387 */ /* 0x0009e20000100800 */
[----:B------:R-:W-:-:S02]  /*09a0*/  CS2R R226, SRZ ;  /* 0x0000000000e27805 */ /* 0x000fc4000001ff00 */
[----:B------:R-:W-:Y:S02]  /*09b0*/  CS2R R228, SRZ ;  /* 0x0000000000e47805 */ /* 0x000fe4000001ff00 */
[----:B------:R-:W-:Y:S01]  /*09c0*/  CS2R R230, SRZ ;  /* 0x0000000000e67805 */ /* 0x000fe2000001ff00 */
[----:B------:R-:W-:Y:S01]  /*09d0*/  @P0 VIADD R5, R5, 0x1 ;  /* 0x0000000105050836 */ /* 0x000fe20000000000 */
[----:B------:R4:W-:Y:S01]  /*09e0*/  STL [R1+0x2fc], RZ ;  /* 0x0002fcff01007387 */ /* 0x0009e20000100800 */
[----:B------:R-:W-:Y:S02]  /*09f0*/  CS2R R232, SRZ ;  /* 0x0000000000e87805 */ /* 0x000fe4000001ff00 */
[----:B------:R-:W-:Y:S01]  /*0a00*/  CS2R R234, SRZ ;  /* 0x0000000000ea7805 */ /* 0x000fe2000001ff00 */
[----:B------:R-:W-:Y:S01]  /*0a10*/  IMAD.MOV.U32 R4, RZ, RZ, R5 ;  /* 0x000000ffff047224 */ /* 0x000fe200078e0005 */
[----:B------:R-:W-:Y:S01]  /*0a20*/  SHF.R.S32.HI R5, RZ, 0x1f, R0 ;  /* 0x0000001fff057819 */ /* 0x000fe20000011400 */
[----:B------:R4:W-:Y:S01]  /*0a30*/  STL [R1+0x3f0], RZ ;  /* 0x0003f0ff01007387 */ /* 0x0009e20000100800 */
[----:B------:R-:W-:Y:S01]  /*0a40*/  CS2R R244, SRZ ;  /* 0x0000000000f47805 */ /* 0x000fe2000001ff00 */
[----:B------:R-:W-:Y:S01]  /*0a50*/  @!P2 IMAD.MOV R4, RZ, RZ, -R4 ;  /* 0x000000ffff04a224 */ /* 0x000fe200078e0a04 */
[----:B------:R-:W-:Y:S01]  /*0a60*/  @!P1 LOP3.LUT R4, RZ, R6, RZ, 0x33, !PT ;  /* 0x00000006ff049212 */ /* 0x000fe200078e33ff */
[----:B------:R4:W-:Y:S01]  /*0a70*/  STL [R1+0x3f4], RZ ;  /* 0x0003f4ff01007387 */ /* 0x0009e20000100800 */
[----:B------:R-:W-:-:S02]  /*0a80*/  LEA.HI R5, R5, R0, RZ, 0x9 ;  /* 0x0000000005057211 */ /* 0x000fc400078f48ff */
[----:B------:R-:W-:Y:S01]  /*0a90*/  CS2R R246, SRZ ;  /* 0x0000000000f67805 */ /* 0x000fe2000001ff00 */
[----:B------:R-:W-:Y:S01]  /*0aa0*/  IMAD.SHL.U32 R8, R4, 0x4, RZ ;  /* 0x0000000404087824 */ /* 0x000fe200078e00ff */
[----:B------:R4:W-:Y:S01]  /*0ab0*/  STL [R1+0x3f8], RZ ;  /* 0x0003f8ff01007387 */ /* 0x0009e20000100800 */
[----:B------:R-:W-:-:S03]  /*0ac0*/  IMAD.MOV R4, RZ, RZ, -R4 ;  /* 0x000000ffff047224 */ /* 0x000fc600078e0a04 */
[----:B------:R-:W-:Y:S01]  /*0ad0*/  LEA.HI.SX32 R5, R5, -R8, 0x17 ;  /* 0x8000000805057211 */ /* 0x000fe200078fbaff */
[----:B------:R-:W-:Y:S01]  /*0ae0*/  IMAD R10, R6, R4, R7 ;  /* 0x00000004060a7224 */ /* 0x000fe200078e0207 */
[----:B------:R4:W-:Y:S02]  /*0af0*/  STL [R1+0x3fc], RZ ;  /* 0x0003fcff01007387 */ /* 0x0009e40000100800 */
[----:B------:R-:W-:Y:S02]  /*0b00*/  VIMNMX R11, R5, 0x4, PT ;  /* 0x00000004050b7848 */ /* 0x000fe40003fe0100 */
[----:B------:R-:W-:Y:S01]  /*0b10*/  IABS R6, R10 ;  /* 0x0000000a00067213 */ /* 0x000fe20000000000 */
[----:B------:R4:W-:Y:S01]  /*0b20*/  STL [R1+0x4f0], RZ ;  /* 0x0004f0ff01007387 */ /* 0x0009e20000100800 */
[----:B------:R-:W-:-:S03]  /*0b30*/  IABS R9, R11 ;  /* 0x0000000b00097213 */ /* 0x000fc60000000000 */
[----:B------:R4:W-:Y:S01]  /*0b40*/  STL [R1+0x4f4], RZ ;  /* 0x0004f4ff01007387 */ /* 0x0009e20000100800 */
[----:B------:R-:W1:Y:S03]  /*0b50*/  I2F.RP R0, R9 ;  /* 0x0000000900007306 */ /* 0x000e660000209400 */
[----:B------:R4:W-:Y:S04]  /*0b60*/  STL [R1+0x4f8], RZ ;  /* 0x0004f8ff01007387 */ /* 0x0009e80000100800 */
[----:B------:R4:W-:Y:S04]  /*0b70*/  STL [R1+0x4fc], RZ ;  /* 0x0004fcff01007387 */ /* 0x0009e80000100800 */
[----:B------:R4:W-:Y:S01]  /*0b80*/  STL [R1+0x500], RZ ;  /* 0x000500ff01007387 */ /* 0x0009e20000100800 */
[----:B-1----:R-:W1:Y:S03]  /*0b90*/  MUFU.RCP R0, R0 ;  /* 0x0000000000007308 */ /* 0x002e660000001000 */
[----:B------:R4:W-:Y:S04]  /*0ba0*/  STL [R1+0x504], RZ ;  /* 0x000504ff01007387 */ /* 0x0009e80000100800 */
[----:B------:R4:W-:Y:S04]  /*0bb0*/  STL [R1+0x508], RZ ;  /* 0x000508ff01007387 */ /* 0x0009e80000100800 */
[----:B------:R4:W-:Y:S04]  /*0bc0*/  STL [R1+0x50c], RZ ;  /* 0x00050cff01007387 */ /* 0x0009e80000100800 */
[----:B------:R4:W-:Y:S01]  /*0bd0*/  STL [R1+0x510], RZ ;  /* 0x000510ff01007387 */ /* 0x0009e20000100800 */
[----:B-1----:R-:W-:-:S03]  /*0be0*/  VIADD R5, R0, 0xffffffe ;  /* 0x0ffffffe00057836 */ /* 0x002fc60000000000 */
[----:B------:R4:W-:Y:S04]  /*0bf0*/  STL [R1+0x514], RZ ;  /* 0x000514ff01007387 */ /* 0x0009e80000100800 */
[----:B------:R4:W-:Y:S01]  /*0c00*/  STL [R1+0x518], RZ ;  /* 0x000518ff01007387 */ /* 0x0009e20000100800 */
[----:B------:R-:W1:Y:S03]  /*0c10*/  F2I.FTZ.U32.TRUNC.NTZ R5, R5 ;  /* 0x0000000500057305 */ /* 0x000e66000021f000 */
[----:B------:R4:W-:Y:S04]  /*0c20*/  STL [R1+0x51c], RZ ;  /* 0x00051cff01007387 */ /* 0x0009e80000100800 */
[----:B------:R4:W-:Y:S04]  /*0c30*/  STL [R1+0x520], RZ ;  /* 0x000520ff01007387 */ /* 0x0009e80000100800 */
[----:B------:R4:W-:Y:S01]  /*0c40*/  STL [R1+0x524], RZ ;  /* 0x000524ff01007387 */ /* 0x0009e20000100800 */
[----:B-1----:R-:W-:-:S03]  /*0c50*/  IMAD.MOV R12, RZ, RZ, -R5 ;  /* 0x000000ffff0c7224 */ /* 0x002fc600078e0a05 */
[----:B------:R4:W-:Y:S01]  /*0c60*/  STL [R1+0x528], RZ ;  /* 0x000528ff01007387 */ /* 0x0009e20000100800 */
[----:B------:R-:W-:Y:S01]  /*0c70*/  IMAD.MOV.U32 R4, RZ, RZ, R12 ;  /* 0x000000ffff047224 */ /* 0x000fe200078e000c */
[----:B------:R-:W-:Y:S02]  /*0c80*/  IABS R12, R11 ;  /* 0x0000000b000c7213 */ /* 0x000fe40000000000 */
[----:B------:R4:W-:Y:S01]  /*0c90*/  STL [R1+0x52c], RZ ;  /* 0x00052cff01007387 */ /* 0x0009e20000100800 */
[----:B------:R-:W-:Y:S02]  /*0ca0*/  IMAD R7, R4, R9, RZ ;  /* 0x0000000904077224 */ /* 0x000fe400078e02ff */
[----:B------:R-:W-:Y:S01]  /*0cb0*/  IMAD.MOV.U32 R4, RZ, RZ, RZ ;  /* 0x000000ffff047224 */ /* 0x000fe200078e00ff */
[----:B------:R4:W-:Y:S01]  /*0cc0*/  STL [R1+0x530], RZ ;  /* 0x000530ff01007387 */ /* 0x0009e20000100800 */
[----:B------:R-:W-:Y:S01]  /*0cd0*/  IMAD.MOV R0, RZ, RZ, -R12 ;  /* 0x000000ffff007224 */ /* 0x000fe200078e0a0c */
[----:B------:R-:W-:Y:S01]  /*0ce0*/  CS2R R12, SRZ ;  /* 0x00000000000c7805 */ /* 0x000fe2000001ff00 */
[----:B------:R-:W-:Y:S01]  /*0cf0*/  IMAD.HI.U32 R4, R5, R7, R4 ;  /* 0x0000000705047227 */ /* 0x000fe200078e0004 */
[----:B0-----:R-:W-:Y:S01]  /*0d00*/  LOP3.LUT R5, R152, 0x7f, RZ, 0xc0, !PT ;  /* 0x0000007f98057812 */ /* 0x001fe200078ec0ff */
[----:B------:R-:W0:Y:S04]  /*0d10*/  S2R R7, SR_CgaCtaId ;  /* 0x0000000000077919 */ /* 0x000e280000008800 */
[----:B------:R-:W-:Y:S01]  /*0d20*/  IMAD.HI.U32 R217, R4, R6, RZ ;  /* 0x0000000604d97227 */ /* 0x000fe200078e00ff */
[----:B------:R4:W-:Y:S01]  /*0d30*/  STL [R1+0x534], RZ ;  /* 0x000534ff01007387 */ /* 0x0009e20000100800 */
[----:B------:R-:W-:-:S02]  /*0d40*/  MOV R4, 0x400 ;  /* 0x0000040000047802 */ /* 0x000fc40000000f00 */
[----:B------:R-:W-:Y:S01]  /*0d50*/  IMAD R0, R217, R0, R6 ;  /* 0x00000000d9007224 */ /* 0x000fe200078e0206 */
[----:B------:R4:W-:Y:S04]  /*0d60*/  STL [R1+0x538], RZ ;  /* 0x000538ff01007387 */ /* 0x0009e80000100800 */
[----:B------:R-:W-:Y:S01]  /*0d70*/  ISETP.GT.U32.AND P1, PT, R9, R0, PT ;  /* 0x000000000900720c */ /* 0x000fe20003f24070 */
[----:B------:R4:W-:Y:S04]  /*0d80*/  STL [R1+0x53c], RZ ;  /* 0x00053cff01007387 */ /* 0x0009e80000100800 */
[----:B------:R4:W-:Y:S04]  /*0d90*/  STL [R1+0x540], RZ ;  /* 0x000540ff01007387 */ /* 0x0009e80000100800 */
[----:B------:R4:W-:Y:S04]  /*0da0*/  STL [R1+0x544], RZ ;  /* 0x000544ff01007387 */ /* 0x0009e80000100800 */
[----:B------:R-:W-:Y:S01]  /*0db0*/  @!P1 IMAD.IADD R0, R0, 0x1, -R9 ;  /* 0x0000000100009824 */ /* 0x000fe200078e0a09 */
[----:B------:R4:W-:Y:S01]  /*0dc0*/  STL [R1+0x548], RZ ;  /* 0x000548ff01007387 */ /* 0x0009e20000100800 */
[----:B------:R-:W-:Y:S01]  /*0dd0*/  @!P1 VIADD R217, R217, 0x1 ;  /* 0x00000001d9d99836 */ /* 0x000fe20000000000 */
[----:B------:R-:W-:-:S02]  /*0de0*/  ISETP.NE.AND P1, PT, R11, RZ, PT ;  /* 0x000000ff0b00720c */ /* 0x000fc40003f25270 */
[----:B------:R-:W-:Y:S01]  /*0df0*/  ISETP.GE.U32.AND P0, PT, R0, R9, PT ;  /* 0x000000090000720c */ /* 0x000fe20003f06070 */
[----:B------:R4:W-:Y:S01]  /*0e00*/  STL [R1+0x54c], RZ ;  /* 0x00054cff01007387 */ /* 0x0009e20000100800 */
[----:B------:R-:W-:Y:S02]  /*0e10*/  LOP3.LUT R0, R10, R11, RZ, 0x3c, !PT ;  /* 0x0000000b0a007212 */ /* 0x000fe400078e3cff */
[----:B0-----:R-:W-:Y:S02]  /*0e20*/  LEA R216, R7, R4, 0x18 ;  /* 0x0000000407d87211 */ /* 0x001fe400078ec0ff */
[----:B------:R-:W-:Y:S02]  /*0e30*/  CS2R R6, SRZ ;  /* 0x0000000000067805 */ /* 0x000fe4000001ff00 */
[----:B------:R-:W-:-:S05]  /*0e40*/  ISETP.GE.AND P2, PT, R0, RZ, PT ;  /* 0x000000ff0000720c */ /* 0x000fca0003f46270 */
[----:B------:R-:W-:-:S08]  /*0e50*/  @P0 VIADD R217, R217, 0x1 ;  /* 0x00000001d9d90836 */ /* 0x000fd00000000000 */
[----:B------:R-:W-:Y:S01]  /*0e60*/  @!P2 IMAD.MOV R217, RZ, RZ, -R217 ;  /* 0x000000ffffd9a224 */ /* 0x000fe200078e0ad9 */
[----:B------:R-:W-:-:S05]  /*0e70*/  @!P1 LOP3.LUT R217, RZ, R11, RZ, 0x33, !PT ;  /* 0x0000000bffd99212 */ /* 0x000fca00078e33ff */
[----:B------:R-:W-:Y:S02]  /*0e80*/  IMAD.MOV R0, RZ, RZ, -R217 ;  /* 0x000000ffff007224 */ /* 0x000fe400078e0ad9 */
[----:B------:R-:W-:Y:S02]  /*0e90*/  IMAD.SHL.U32 R217, R217, 0x80, RZ ;  /* 0x00000080d9d97824 */ /* 0x000fe400078e00ff */
[----:B------:R-:W-:Y:S01]  /*0ea0*/  IMAD R0, R11, R0, R10 ;  /* 0x000000000b007224 */ /* 0x000fe200078e020a */
[----:B------:R-:W-:-:S03]  /*0eb0*/  CS2R R10, SRZ ;  /* 0x00000000000a7805 */ /* 0x000fc6000001ff00 */
[----:B------:R-:W-:Y:S01]  /*0ec0*/  IMAD.IADD R0, R8, 0x1, R0 ;  /* 0x0000000108007824 */ /* 0x000fe200078e0200 */
[----:B------:R-:W-:-:S03]  /*0ed0*/  CS2R R8, SRZ ;  /* 0x0000000000087805 */ /* 0x000fc6000001ff00 */
[----:B------:R-:W-:Y:S01]  /*0ee0*/  IMAD R220, R0, 0x200, R5 ;  /* 0x0000020000dc7824 */ /* 0x000fe200078e0205 */
[----:B------:R-:W-:Y:S01]  /*0ef0*/  CS2R R4, SRZ ;  /* 0x0000000000047805 */ /* 0x000fe2000001ff00 */
[----:B---3--:R-:W-:Y:S02]  /*0f00*/  VIADD R0, R153, 0x3f ;  /* 0x0000003f99007836 */ /* 0x008fe40000000000 */
[C---:B------:R-:W-:Y:S02]  /*0f10*/  VIADD R223, R220.reuse, 0x80 ;  /* 0x00000080dcdf7836 */ /* 0x040fe40000000000 */
[----:B------:R-:W-:Y:S01]  /*0f20*/  VIADD R222, R220, 0x100 ;  /* 0x00000100dcde7836 */ /* 0x000fe20000000000 */
[----:B------:R-:W-:Y:S01]  /*0f30*/  ISETP.GE.AND P0, PT, R0, 0x40, PT ;  /* 0x000000400000780c */ /* 0x000fe20003f06270 */
[----:B------:R-:W-:-:S12]  /*0f40*/  VIADD R221, R220, 0x180 ;  /* 0x00000180dcdd7836 */ /* 0x000fd80000000000 */
[----:B----4-:R-:W-:Y:S05]  /*0f50*/  @!P0 BRA `(.L_x_0) ;  /* 0x0000021800308947 */ /* 0x010fea0003800000 */
[----:B------:R-:W-:Y:S01]  /*0f60*/  IABS R7, R3 ;  /* 0x0000000300077213 */ /* 0x000fe20000000000 */
[----:B------:R-:W0:Y:S01]  /*0f70*/  LDC R141, c[0x0][0x240] ;  /* 0x00009000ff8d7b82 */ /* 0x000e220000000800 */
[----:B------:R-:W-:Y:S02]  /*0f80*/  IABS R13, R2 ;  /* 0x00000002000d7213 */ /* 0x000fe40000000000 */
[----:B------:R-:W-:Y:S01]  /*0f90*/  CS2R R154, SRZ ;  /* 0x00000000009a7805 */ /* 0x000fe2000001ff00 */
[----:B------:R-:W1:Y:S01]  /*0fa0*/  I2F.RP R10, R7 ;  /* 0x00000007000a7306 */ /* 0x000e620000209400 */
[----:B------:R-:W-:Y:S02]  /*0fb0*/  SHF.R.S32.HI R11, RZ, 0x1f, R0 ;  /* 0x0000001fff0b7819 */ /* 0x000fe40000011400 */
[----:B------:R-:W-:Y:S02]  /*0fc0*/  CS2R R156, SRZ ;  /* 0x00000000009c7805 */ /* 0x000fe4000001ff00 */
[----:B------:R-:W-:-:S02]  /*0fd0*/  LOP3.LUT R73, R152, 0x3f, RZ, 0xc0, !PT ;  /* 0x0000003f98497812 */ /* 0x000fc400078ec0ff */
[----:B------:R-:W-:Y:S02]  /*0fe0*/  CS2R R158, SRZ ;  /* 0x00000000009e7805 */ /* 0x000fe4000001ff00 */
[----:B------:R-:W-:Y:S02]  /*0ff0*/  SHF.R.S32.HI R15, RZ, 0x6, R152 ;  /* 0x00000006ff0f7819 */ /* 0x000fe40000011498 */
[----:B------:R-:W-:Y:S02]  /*1000*/  CS2R R160, SRZ ;  /* 0x0000000000a07805 */ /* 0x000fe4000001ff00 */
[----:B------:R-:W-:Y:S01]  /*1010*/  LOP3.LUT R14, R152, 0x40, RZ, 0xc0, !PT ;  /* 0x00000040980e7812 */ /* 0x000fe200078ec0ff */
[----:B------:R-:W2:Y:S01]  /*1020*/  I2F.RP R6, R13 ;  /* 0x0000000d00067306 */ /* 0x000ea20000209400 */
[----:B------:R-:W-:Y:S02]  /*1030*/  SGXT R15, R15, 0x1 ;  /* 0x000000010f0f781a */ /* 0x000fe40000000200 */
[----:B------:R-:W-:-:S02]  /*1040*/  CS2R R162, SRZ ;  /* 0x0000000000a27805 */ /* 0x000fc4000001ff00 */
[----:B------:R-:W-:Y:S02]  /*1050*/  IABS R16, R222 ;  /* 0x000000de00107213 */ /* 0x000fe40000000000 */
[----:B------:R-:W-:Y:S02]  /*1060*/  CS2R R164, SRZ ;  /* 0x0000000000a47805 */ /* 0x000fe4000001ff00 */
[----:B------:R-:W-:Y:S02]  /*1070*/  CS2R R166, SRZ ;  /* 0x0000000000a67805 */ /* 0x000fe4000001ff00 */
[----:B------:R-:W-:Y:S02]  /*1080*/  CS2R R168, SRZ ;  /* 0x0000000000a87805 */ /* 0x000fe4000001ff00 */
[----:B------:R-:W-:Y:S01]  /*1090*/  CS2R R170, SRZ ;  /* 0x0000000000aa7805 */ /* 0x000fe2000001ff00 */
[----:B-1----:R-:W1:Y:S01]  /*10a0*/  MUFU.RCP R10, R10 ;  /* 0x0000000a000a7308 */ /* 0x002e620000001000 */
[----:B------:R-:W-:-:S02]  /*10b0*/  CS2R R172, SRZ ;  /* 0x0000000000ac7805 */ /* 0x000fc4000001ff00 */
[----:B------:R-:W-:Y:S02]  /*10c0*/  CS2R R174, SRZ ;  /* 0x0000000000ae7805 */ /* 0x000fe4000001ff00 */
[----:B------:R-:W-:Y:S02]  /*10d0*/  CS2R R176, SRZ ;  /* 0x0000000000b07805 */ /* 0x000fe4000001ff00 */
[----:B------:R-:W-:Y:S02]  /*10e0*/  CS2R R178, SRZ ;  /* 0x0000000000b27805 */ /* 0x000fe4000001ff00 */
[----:B------:R-:W-:Y:S02]  /*10f0*/  CS2R R180, SRZ ;  /* 0x0000000000b47805 */ /* 0x000fe4000001ff00 */
[----:B------:R-:W-:Y:S02]  /*1100*/  CS2R R182, SRZ ;  /* 0x0000000000b67805 */ /* 0x000fe4000001ff00 */
[----:B------:R-:W-:Y:S01]  /*1110*/  CS2R R184, SRZ ;  /* 0x0000000000b87805 */ /* 0x000fe2000001ff00 */
[----:B--2---:R-:W2:Y:S01]  /*1120*/  MUFU.RCP R6, R6 ;  /* 0x0000000600067308 */ /* 0x004ea20000001000 */
[----:B------:R-:W-:-:S02]  /*1130*/  CS2R R186, SRZ ;  /* 0x0000000000ba7805 */ /* 0x000fc4000001ff00 */
[----:B------:R-:W-:Y:S02]  /*1140*/  CS2R R188, SRZ ;  /* 0x0000000000bc7805 */ /* 0x000fe4000001ff00 */
[----:B------:R-:W-:Y:S02]  /*1150*/  CS2R R190, SRZ ;  /* 0x0000000000be7805 */ /* 0x000fe4000001ff00 */
[----:B------:R-:W-:Y:S02]  /*1160*/  CS2R R192, SRZ ;  /* 0x0000000000c07805 */ /* 0x000fe4000001ff00 */
[----:B------:R-:W-:Y:S02]  /*1170*/  CS2R R194, SRZ ;  /* 0x0000000000c27805 */ /* 0x000fe4000001ff00 */
[----:B------:R-:W-:Y:S02]  /*1180*/  CS2R R196, SRZ ;  /* 0x0000000000c47805 */ /* 0x000fe4000001ff00 */
[----:B------:R-:W-:-:S02]  /*1190*/  CS2R R198, SRZ ;  /* 0x0000000000c67805 */ /* 0x000fc4000001ff00 */
[----:B------:R-:W-:Y:S01]  /*11a0*/  CS2R R200, SRZ ;  /* 0x0000000000c87805 */ /* 0x000fe2000001ff00 */
[----:B-1----:R-:W-:Y:S01]  /*11b0*/  VIADD R8, R10, 0xffffffe ;  /* 0x0ffffffe0a087836 */ /* 0x002fe20000000000 */
[----:B------:R-:W-:Y:S02]  /*11c0*/  LEA.HI R10, R11, R0, RZ, 0x6 ;  /* 0x000000000b0a7211 */ /* 0x000fe400078f30ff */
[----:B------:R-:W-:Y:S02]  /*11d0*/  CS2R R202, SRZ ;  /* 0x0000000000ca7805 */ /* 0x000fe4000001ff00 */
[----:B------:R-:W-:Y:S01]  /*11e0*/  CS2R R204, SRZ ;  /* 0x0000000000cc7805 */ /* 0x000fe2000001ff00 */
[----:B------:R1:W3:Y:S01]  /*11f0*/  F2I.FTZ.U32.TRUNC.NTZ R9, R8 ;  /* 0x0000000800097305 */ /* 0x0002e2000021f000 */
[----:B------:R-:W-:Y:S02]  /*1200*/  CS2R R206, SRZ ;  /* 0x0000000000ce7805 */ /* 0x000fe4000001ff00 */
[----:B------:R-:W-:-:S02]  /*1210*/  CS2R R208, SRZ ;  /* 0x0000000000d07805 */ /* 0x000fc4000001ff00 */
[----:B------:R-:W-:Y:S01]  /*1220*/  CS2R R210, SRZ ;  /* 0x0000000000d27805 */ /* 0x000fe2000001ff00 */
[----:B--2---:R-:W-:Y:S01]  /*1230*/  VIADD R4, R6, 0xffffffe ;  /* 0x0ffffffe06047836 */ /* 0x004fe20000000000 */
[----:B------:R-:W-:Y:S01]  /*1240*/  CS2R R212, SRZ ;  /* 0x0000000000d47805 */ /* 0x000fe2000001ff00 */
[----:B------:R-:W-:Y:S01]  /*1250*/  IMAD.SHL.U32 R6, R73, 0x2, RZ ;  /* 0x0000000249067824 */ /* 0x000fe200078e00ff */
[----:B------:R-:W-:Y:S01]  /*1260*/  CS2R R214, SRZ ;  /* 0x0000000000d67805 */ /* 0x000fe2000001ff00 */
[----:B------:R3:W2:Y:S01]  /*1270*/  F2I.FTZ.U32.TRUNC.NTZ R5, R4 ;  /* 0x0000000400057305 */ /* 0x0006a2000021f000 */
[----:B-1----:R-:W-:Y:S01]  /*1280*/  IMAD.MOV.U32 R8, RZ, RZ, RZ ;  /* 0x000000ffff087224 */ /* 0x002fe200078e00ff */
[----:B------:R-:W-:Y:S01]  /*1290*/  CS2R R144, SRZ ;  /* 0x0000000000907805 */ /* 0x000fe2000001ff00 */
[----:B------:R-:W-:Y:S01]  /*12a0*/  IMAD R14, R14, 0x80, R6 ;  /* 0x000000800e0e7824 */ /* 0x000fe200078e0206 */
[----:B------:R-:W-:Y:S02]  /*12b0*/  LOP3.LUT R15, R6, 0x90, R15, 0x78, !PT ;  /* 0x00000090060f7812 */ /* 0x000fe400078e780f */
[----:B------:R-:W-:-:S02]  /*12c0*/  CS2R R146, SRZ ;  /* 0x0000000000927805 */ /* 0x000fc4000001ff00 */
[----:B------:R-:W-:Y:S02]  /*12d0*/  CS2R R148, SRZ ;  /* 0x0000000000947805 */ /* 0x000fe4000001ff00 */
[----:B------:R-:W-:Y:S01]  /*12e0*/  CS2R R150, SRZ ;  /* 0x0000000000967805 */ /* 0x000fe2000001ff00 */
[----:B------:R-:W-:Y:S01]  /*12f0*/  UMOV UR19, 0x40000040 ;  /* 0x4000004000137882 */ /* 0x000fe20000000000 */
[----:B---3--:R-:W-:-:S04]  /*1300*/  IMAD.MOV R4, RZ, RZ, -R9 ;  /* 0x000000ffff047224 */ /* 0x008fc800078e0a09 */
[----:B------:R-:W-:Y:S02]  /*1310*/  IMAD R17, R4, R7, RZ ;  /* 0x0000000704117224 */ /* 0x000fe400078e02ff */
[----:B--2---:R-:W-:Y:S02]  /*1320*/  IMAD.MOV R12, RZ, RZ, -R5 ;  /* 0x000000ffff0c7224 */ /* 0x004fe400078e0a05 */
[----:B------:R-:W-:Y:S02]  /*1330*/  IMAD.MOV.U32 R4, RZ, RZ, RZ ;  /* 0x000000ffff047224 */ /* 0x000fe400078e00ff */
[----:B------:R-:W-:Y:S01]  /*1340*/  IMAD R11, R12, R13, RZ ;  /* 0x0000000d0c0b7224 */ /* 0x000fe200078e02ff */
[----:B------:R-:W-:Y:S01]  /*1350*/  IABS R12, R223 ;  /* 0x000000df000c7213 */ /* 0x000fe20000000000 */
[----:B------:R-:W-:Y:S01]  /*1360*/  IMAD.HI.U32 R9, R9, R17, R8 ;  /* 0x0000001109097227 */ /* 0x000fe200078e0008 */
[----:B------:R-:W-:Y:S02]  /*1370*/  IABS R17, R221 ;  /* 0x000000dd00117213 */ /* 0x000fe40000000000 */
[----:B------:R-:W-:Y:S01]  /*1380*/  SHF.R.U32.HI R8, RZ, 0x6, R152 ;  /* 0x00000006ff087819 */ /* 0x000fe20000011698 */
[----:B------:R-:W-:Y:S01]  /*1390*/  IMAD.HI.U32 R4, R5, R11, R4 ;  /* 0x0000000b05047227 */ /* 0x000fe200078e0004 */
[----:B------:R-:W-:-:S02]  /*13a0*/  IABS R11, R220 ;  /* 0x000000dc000b7213 */ /* 0x000fc40000000000 */
[----:B------:R-:W-:Y:S02]  /*13b0*/  CS2R R152, SRZ ;  /* 0x0000000000987805 */ /* 0x000fe4000001ff00 */
[----:B------:R-:W-:Y:S01]  /*13c0*/  SGXT.U32 R8, R8, 0x1 ;  /* 0x000000010808781a */ /* 0x000fe20000000000 */
[----:B------:R-:W-:-:S03]  /*13d0*/  IMAD.HI.U32 R0, R4, R11, RZ ;  /* 0x0000000b04007227 */ /* 0x000fc600078e00ff */
[----:B------:R-:W-:Y:S01]  /*13e0*/  LOP3.LUT R8, R217, R8, RZ, 0xfc, !PT ;  /* 0x00000008d9087212 */ /* 0x000fe200078efcff */
[----:B------:R-:W-:-:S03]  /*13f0*/  IMAD.HI.U32 R5, R4, R12, RZ ;  /* 0x0000000c04057227 */ /* 0x000fc600078e00ff */
[C---:B------:R-:W-:Y:S02]  /*1400*/  LOP3.LUT R21, R8.reuse, 0x78, RZ, 0xfc, !PT ;  /* 0x0000007808157812 */ /* 0x040fe400078efcff */
[----:B------:R-:W-:Y:S01]  /*1410*/  LOP3.LUT R23, R8, 0x74, RZ, 0xfc, !PT ;  /* 0x0000007408177812 */ /* 0x000fe200078efcff */
[----:B------:R-:W-:Y:S01]  /*1420*/  IMAD.MOV R0, RZ, RZ, -R0 ;  /* 0x000000ffff007224 */ /* 0x000fe200078e0a00 */
[----:B------:R-:W-:Y:S01]  /*1430*/  IABS R22, R21 ;  /* 0x0000001500167213 */ /* 0x000fe20000000000 */
[----:B------:R-:W-:Y:S01]  /*1440*/  IMAD.HI.U32 R6, R4, R16, RZ ;  /* 0x0000001004067227 */ /* 0x000fe200078e00ff */
[----:B------:R-:W-:Y:S02]  /*1450*/  IABS R24, R23 ;  /* 0x0000001700187213 */ /* 0x000fe40000000000 */
[----:B------:R-:W-:Y:S01]  /*1460*/  LOP3.LUT R25, R8, 0x72, RZ, 0xfc, !PT ;  /* 0x0000007208197812 */ /* 0x000fe200078efcff */
[----:B------:R-:W-:Y:S01]  /*1470*/  IMAD.HI.U32 R4, R4, R17, RZ ;  /* 0x0000001104047227 */ /* 0x000fe200078e00ff */
[----:B------:R-:W-:-:S02]  /*1480*/  LOP3.LUT R27, R8, 0x70, RZ, 0xfc, !PT ;  /* 0x00000070081b7812 */ /* 0x000fc400078efcff */
[----:B------:R-:W-:Y:S01]  /*1490*/  IABS R26, R25 ;  /* 0x00000019001a7213 */ /* 0x000fe20000000000 */
[----:B------:R-:W-:Y:S01]  /*14a0*/  IMAD.MOV R5, RZ, RZ, -R5 ;  /* 0x000000ffff057224 */ /* 0x000fe200078e0a05 */
[C---:B------:R-:W-:Y:S01]  /*14b0*/  LOP3.LUT R29, R8.reuse, 0x68, RZ, 0xfc, !PT ;  /* 0x00000068081d7812 */ /* 0x040fe200078efcff */
[C---:B------:R-:W-:Y:S01]  /*14c0*/  IMAD R0, R13.reuse, R0, R11 ;  /* 0x000000000d007224 */ /* 0x040fe200078e020b */
[C---:B------:R-:W-:Y:S01]  /*14d0*/  LOP3.LUT R11, R8.reuse, 0x7e, RZ, 0xfc, !PT ;  /* 0x0000007e080b7812 */ /* 0x040fe200078efcff */
[----:B------:R-:W-:Y:S01]  /*14e0*/  IMAD.MOV R6, RZ, RZ, -R6 ;  /* 0x000000ffff067224 */ /* 0x000fe200078e0a06 */
[----:B------:R-:W-:Y:S01]  /*14f0*/  IABS R32, R29 ;  /* 0x0000001d00207213 */ /* 0x000fe20000000000 */
[----:B------:R-:W-:Y:S01]  /*1500*/  IMAD.MOV R18, RZ, RZ, -R4 ;  /* 0x000000ffff127224 */ /* 0x000fe200078e0a04 */
[C---:B------:R-:W-:Y:S01]  /*1510*/  ISETP.GT.U32.AND P1, PT, R13.reuse, R0, PT ;  /* 0x000000000d00720c */ /* 0x040fe20003f24070 */
[C---:B------:R-:W-:Y:S01]  /*1520*/  IMAD R4, R13.reuse, R5, R12 ;  /* 0x000000050d047224 */ /* 0x040fe200078e020c */
[----:B------:R-:W-:Y:S01]  /*1530*/  LOP3.LUT R12, R8, 0x7c, RZ, 0xfc, !PT ;  /* 0x0000007c080c7812 */ /* 0x000fe200078efcff */
[C---:B------:R-:W-:Y:S01]  /*1540*/  IMAD R5, R13.reuse, R6, R16 ;  /* 0x000000060d057224 */ /* 0x040fe200078e0210 */
[----:B------:R-:W-:Y:S01]  /*1550*/  IABS R16, R11 ;  /* 0x0000000b00107213 */ /* 0x000fe20000000000 */
[C---:B------:R-:W-:Y:S01]  /*1560*/  IMAD R6, R13.reuse, R18, R17 ;  /* 0x000000120d067224 */ /* 0x040fe200078e0211 */
[----:B------:R-:W-:-:S02]  /*1570*/  ISETP.GT.U32.AND P2, PT, R13, R4, PT ;  /* 0x000000040d00720c */ /* 0x000fc40003f44070 */
[C---:B------:R-:W-:Y:S02]  /*1580*/  ISETP.GT.U32.AND P4, PT, R13.reuse, R5, PT ;  /* 0x000000050d00720c */ /* 0x040fe40003f84070 */
[----:B------:R-:W-:Y:S02]  /*1590*/  ISETP.GT.U32.AND P5, PT, R13, R6, PT ;  /* 0x000000060d00720c */ /* 0x000fe40003fa4070 */
[----:B------:R-:W-:Y:S01]  /*15a0*/  ISETP.GE.AND P0, PT, R11, RZ, PT ;  /* 0x000000ff0b00720c */ /* 0x000fe20003f06270 */
[--C-:B------:R-:W-:Y:S01]  /*15b0*/  @!P1 IMAD.IADD R0, R0, 0x1, -R13.reuse ;  /* 0x0000000100009824 */ /* 0x100fe200078e0a0d */
[----:B------:R-:W-:Y:S01]  /*15c0*/  LOP3.LUT R17, R8, 0x7a, RZ, 0xfc, !PT ;  /* 0x0000007a08117812 */ /* 0x000fe200078efcff */
[----:B------:R-:W-:Y:S01]  /*15d0*/  IMAD.HI.U32 R11, R9, R16, RZ ;  /* 0x00000010090b7227 */ /* 0x000fe200078e00ff */
[----:B------:R-:W-:Y:S02]  /*15e0*/  IABS R18, R12 ;  /* 0x0000000c00127213 */ /* 0x000fe40000000000 */
[----:B------:R-:W-:Y:S01]  /*15f0*/  ISETP.GT.U32.AND P1, PT, R13, R0, PT ;  /* 0x000000000d00720c */ /* 0x000fe20003f24070 */
[--C-:B------:R-:W-:Y:S01]  /*1600*/  @!P2 IMAD.IADD R4, R4, 0x1, -R13.reuse ;  /* 0x000000010404a824 */ /* 0x100fe200078e0a0d */
[----:B------:R-:W-:Y:S01]  /*1610*/  IABS R20, R17 ;  /* 0x0000001100147213 */ /* 0x000fe20000000000 */
[--C-:B------:R-:W-:Y:S01]  /*1620*/  @!P4 IMAD.IADD R5, R5, 0x1, -R13.reuse ;  /* 0x000000010505c824 */ /* 0x100fe200078e0a0d */
[----:B------:R-:W-:Y:S01]  /*1630*/  ISETP.GE.AND P3, PT, R12, RZ, PT ;  /* 0x000000ff0c00720c */ /* 0x000fe20003f66270 */
[----:B------:R-:W-:Y:S01]  /*1640*/  @!P5 IMAD.IADD R6, R6, 0x1, -R13 ;  /* 0x000000010606d824 */ /* 0x000fe200078e0a0d */
[C---:B------:R-:W-:Y:S01]  /*1650*/  ISETP.GT.U32.AND P4, PT, R13.reuse, R4, PT ;  /* 0x000000040d00720c */ /* 0x040fe20003f84070 */
[----:B------:R-:W-:Y:S01]  /*1660*/  IMAD.MOV R11, RZ, RZ, -R11 ;  /* 0x000000ffff0b7224 */ /* 0x000fe200078e0a0b */
[----:B------:R-:W-:Y:S01]  /*1670*/  ISETP.GT.U32.AND P5, PT, R13, R5, PT ;  /* 0x000000050d00720c */ /* 0x000fe20003fa4070 */
[----:B------:R-:W-:Y:S01]  /*1680*/  IMAD.HI.U32 R12, R9, R18, RZ ;  /* 0x00000012090c7227 */ /* 0x000fe200078e00ff */
[----:B------:R-:W-:-:S02]  /*1690*/  ISETP.GT.U32.AND P6, PT, R13, R6, PT ;  /* 0x000000060d00720c */ /* 0x000fc40003fc4070 */
[----:B------:R-:W-:Y:S01]  /*16a0*/  ISETP.GE.AND P2, PT, R17, RZ, PT ;  /* 0x000000ff1100720c */ /* 0x000fe20003f46270 */
[--C-:B------:R-:W-:Y:S01]  /*16b0*/  @!P1 IMAD.IADD R0, R0, 0x1, -R13.reuse ;  /* 0x0000000100009824 */ /* 0x100fe200078e0a0d */
[----:B------:R-:W-:Y:S01]  /*16c0*/  ISETP.GE.AND P1, PT, R220, RZ, PT ;  /* 0x000000ffdc00720c */ /* 0x000fe20003f26270 */
[----:B------:R-:W-:Y:S01]  /*16d0*/  IMAD R16, R7, R11, R16 ;  /* 0x0000000b07107224 */ /* 0x000fe200078e0210 */
[C---:B------:R-:W-:Y:S01]  /*16e0*/  LOP3.LUT R17, R8.reuse, 0x76, RZ, 0xfc, !PT ;  /* 0x0000007608117812 */ /* 0x040fe200078efcff */
[----:B------:R-:W-:Y:S01]  /*16f0*/  IMAD.HI.U32 R11, R9, R20, RZ ;  /* 0x00000014090b7227 */ /* 0x000fe200078e00ff */
[C---:B------:R-:W-:Y:S02]  /*1700*/  LOP3.LUT R31, R8.reuse, 0x62, RZ, 0xfc, !PT ;  /* 0x00000062081f7812 */ /* 0x040fe400078efcff */
[----:B------:R-:W-:Y:S01]  /*1710*/  LOP3.LUT R33, R8, 0x5e, RZ, 0xfc, !PT ;  /* 0x0000005e08217812 */ /* 0x000fe200078efcff */
[--C-:B------:R-:W-:Y:S01]  /*1720*/  @!P4 IMAD.IADD R4, R4, 0x1, -R13.reuse ;  /* 0x000000010404c824 */ /* 0x100fe200078e0a0d */
[----:B------:R-:W-:Y:S01]  /*1730*/  ISETP.GE.AND P4, PT, R221, RZ, PT ;  /* 0x000000ffdd00720c */ /* 0x000fe20003f86270 */
[--C-:B------:R-:W-:Y:S01]  /*1740*/  @!P5 IMAD.IADD R5, R5, 0x1, -R13.reuse ;  /* 0x000000010505d824 */ /* 0x100fe200078e0a0d */
[----:B------:R-:W-:Y:S01]  /*1750*/  ISETP.GE.AND P5, PT, R222, RZ, PT ;  /* 0x000000ffde00720c */ /* 0x000fe20003fa6270 */
[----:B------:R-:W-:Y:S01]  /*1760*/  @!P6 IMAD.IADD R6, R6, 0x1, -R13 ;  /* 0x000000010606e824 */ /* 0x000fe200078e0a0d */
[----:B------:R-:W-:Y:S01]  /*1770*/  ISETP.GE.AND P6, PT, R223, RZ, PT ;  /* 0x000000ffdf00720c */ /* 0x000fe20003fc6270 */
[----:B------:R-:W-:Y:S01]  /*1780*/  IMAD.MOV R12, RZ, RZ, -R12 ;  /* 0x000000ffff0c7224 */ /* 0x000fe200078e0a0c */
[----:B------:R-:W-:Y:S01]  /*1790*/  IABS R34, R31 ;  /* 0x0000001f00227213 */ /* 0x000fe20000000000 */
[----:B------:R-:W-:Y:S01]  /*17a0*/  IMAD.MOV R11, RZ, RZ, -R11 ;  /* 0x000000ffff0b7224 */ /* 0x000fe200078e0a0b */
[C---:B------:R-:W-:Y:S01]  /*17b0*/  LOP3.LUT R35, R8.reuse, 0x5c, RZ, 0xfc, !PT ;  /* 0x0000005c08237812 */ /* 0x040fe200078efcff */
[----:B------:R-:W-:Y:S01]  /*17c0*/  IMAD R18, R7, R12, R18 ;  /* 0x0000000c07127224 */ /* 0x000fe200078e0212 */
[----:B------:R-:W-:Y:S01]  /*17d0*/  LOP3.LUT R37, R8, 0x5a, RZ, 0xfc, !PT ;  /* 0x0000005a08257812 */ /* 0x000fe200078efcff */
[----:B------:R-:W-:Y:S01]  /*17e0*/  IMAD.HI.U32 R12, R9, R22, RZ ;  /* 0x00000016090c7227 */ /* 0x000fe200078e00ff */
[----:B------:R-:W-:-:S02]  /*17f0*/  IABS R36, R35 ;  /* 0x0000002300247213 */ /* 0x000fc40000000000 */
[----:B------:R-:W-:Y:S01]  /*1800*/  IABS R38, R37 ;  /* 0x0000002500267213 */ /* 0x000fe20000000000 */
[----:B------:R-:W-:Y:S01]  /*1810*/  IMAD R20, R7, R11, R20 ;  /* 0x0000000b07147224 */ /* 0x000fe200078e0214 */
[----:B------:R-:W-:Y:S01]  /*1820*/  LOP3.LUT R11, RZ, R2, RZ, 0x33, !PT ;  /* 0x00000002ff0b7212 */ /* 0x000fe200078e33ff */
[----:B------:R-:W-:Y:S01]  /*1830*/  @!P1 IMAD.MOV R0, RZ, RZ, -R0 ;  /* 0x000000ffff009224 */ /* 0x000fe200078e0a00 */
[----:B------:R-:W-:Y:S01]  /*1840*/  ISETP.NE.AND P1, PT, R2, RZ, PT ;  /* 0x000000ff0200720c */ /* 0x000fe20003f25270 */
[----:B------:R-:W-:Y:S01]  /*1850*/  IMAD.MOV.U32 R2, RZ, RZ, R5 ;  /* 0x000000ffff027224 */ /* 0x000fe200078e0005 */
[C---:B------:R-:W-:Y:S01]  /*1860*/  LOP3.LUT R39, R8.reuse, 0x58, RZ, 0xfc, !PT ;  /* 0x0000005808277812 */ /* 0x040fe200078efcff */
[----:B------:R-:W-:Y:S01]  /*1870*/  IMAD.MOV R12, RZ, RZ, -R12 ;  /* 0x000000ffff0c7224 */ /* 0x000fe200078e0a0c */
[----:B------:R-:W-:Y:S01]  /*1880*/  SEL R5, R11, R0, !P1 ;  /* 0x000000000b057207 */ /* 0x000fe20004800000 */
[----:B------:R-:W-:Y:S01]  /*1890*/  @!P6 IMAD.MOV R4, RZ, RZ, -R4 ;  /* 0x000000ffff04e224 */ /* 0x000fe200078e0a04 */
[C---:B------:R-:W-:Y:S01]  /*18a0*/  ISETP.GT.U32.AND P6, PT, R7.reuse, R20, PT ;  /* 0x000000140700720c */ /* 0x040fe20003fc4070 */
[----:B------:R-:W-:Y:S01]  /*18b0*/  @!P5 IMAD.MOV R2, RZ, RZ, -R2 ;  /* 0x000000ffff02d224 */ /* 0x000fe200078e0a02 */
[----:B------:R-:W-:Y:S01]  /*18c0*/  LOP3.LUT R41, R8, 0x56, RZ, 0xfc, !PT ;  /* 0x0000005608297812 */ /* 0x000fe200078efcff */
[----:B------:R-:W-:Y:S01]  /*18d0*/  @!P4 IMAD.MOV R6, RZ, RZ, -R6 ;  /* 0x000000ffff06c224 */ /* 0x000fe200078e0a06 */
[C---:B------:R-:W-:Y:S01]  /*18e0*/  ISETP.GT.U32.AND P4, PT, R7.reuse, R16, PT ;  /* 0x000000100700720c */ /* 0x040fe20003f84070 */
[----:B------:R-:W-:Y:S01]  /*18f0*/  IMAD R19, R7, R12, R22 ;  /* 0x0000000c07137224 */ /* 0x000fe200078e0216 */
[C---:B------:R-:W-:Y:S01]  /*1900*/  SEL R4, R11.reuse, R4, !P1 ;  /* 0x000000040b047207 */ /* 0x040fe20004800000 */
[----:B------:R-:W-:Y:S01]  /*1910*/  VIADD R12, R216, 0x10000 ;  /* 0x00010000d80c7836 */ /* 0x000fe20000000000 */
[C---:B------:R-:W-:Y:S01]  /*1920*/  SEL R0, R11.reuse, R2, !P1 ;  /* 0x000000020b007207 */ /* 0x040fe20004800000 */
[----:B------:R-:W-:Y:S01]  /*1930*/  IMAD.MOV.U32 R2, RZ, RZ, RZ ;  /* 0x000000ffff027224 */ /* 0x000fe200078e00ff */
[----:B------:R-:W-:Y:S01]  /*1940*/  SEL R6, R11, R6, !P1 ;  /* 0x000000060b067207 */ /* 0x000fe20004800000 */
[----:B------:R-:W-:Y:S01]  /*1950*/  IMAD.HI.U32 R13, R9, R24, RZ ;  /* 0x00000018090d7227 */ /* 0x000fe200078e00ff */
[----:B------:R-:W-:-:S02]  /*1960*/  ISETP.GT.U32.AND P1, PT, R7, R18, PT ;  /* 0x000000120700720c */ /* 0x000fc40003f24070 */
[----:B------:R-:W-:Y:S01]  /*1970*/  SHF.R.U32.HI R12, RZ, 0x4, R12 ;  /* 0x00000004ff0c7819 */ /* 0x000fe2000001160c */
[----:B------:R-:W-:Y:S01]  /*1980*/  IMAD.MOV R13, RZ, RZ, -R13 ;  /* 0x000000ffff0d7224 */ /* 0x000fe200078e0a0d */
[----:B------:R-:W-:Y:S01]  /*1990*/  IABS R22, R17 ;  /* 0x0000001100167213 */ /* 0x000fe20000000000 */
[--C-:B------:R-:W-:Y:S01]  /*19a0*/  @!P4 IMAD.IADD R16, R16, 0x1, -R7.reuse ;  /* 0x000000011010c824 */ /* 0x100fe200078e0a07 */
[----:B------:R-:W-:Y:S01]  /*19b0*/  SGXT.U32 R12, R12, 0xe ;  /* 0x0000000e0c0c781a */ /* 0x000fe20000000000 */
[--C-:B------:R-:W-:Y:S01]  /*19c0*/  @!P6 IMAD.IADD R20, R20, 0x1, -R7.reuse ;  /* 0x000000011414e824 */ /* 0x100fe200078e0a07 */
[----:B------:R-:W-:Y:S01]  /*19d0*/  ISETP.GT.U32.AND P4, PT, R7, R19, PT ;  /* 0x000000130700720c */ /* 0x000fe20003f84070 */
[----:B------:R-:W-:Y:S01]  /*19e0*/  IMAD.HI.U32 R11, R9, R22, RZ ;  /* 0x00000016090b7227 */ /* 0x000fe200078e00ff */
[C---:B------:R-:W-:Y:S02]  /*19f0*/  R2UR UR18, R12.reuse ;  /* 0x000000000c1272ca */ /* 0x040fe400000e0000 */
[----:B------:R-:W-:Y:S01]  /*1a00*/  IADD3 R12, P5, R12, 0x2, RZ ;  /* 0x000000020c0c7810 */ /* 0x000fe20007fbe0ff */
[----:B------:R-:W-:Y:S01]  /*1a10*/  @!P1 IMAD.IADD R18, R18, 0x1, -R7 ;  /* 0x0000000112129824 */ /* 0x000fe200078e0a07 */
[----:B------:R-:W-:Y:S01]  /*1a20*/  ISETP.GE.AND P6, PT, R21, RZ, PT ;  /* 0x000000ff1500720c */ /* 0x000fe20003fc6270 */
[----:B------:R-:W-:Y:S01]  /*1a30*/  IMAD.MOV R11, RZ, RZ, -R11 ;  /* 0x000000ffff0b7224 */ /* 0x000fe200078e0a0b */
[----:B------:R-:W-:Y:S01]  /*1a40*/  IADD3.X R2, R2, 0x40000040, RZ, P5, !PT ;  /* 0x4000004002027810 */ /* 0x000fe20002ffe4ff */
[C---:B------:R-:W-:Y:S01]  /*1a50*/  IMAD R21, R7.reuse, R13, R24 ;  /* 0x0000000d07157224 */ /* 0x040fe200078e0218 */
[C---:B------:R-:W-:Y:S01]  /*1a60*/  ISETP.GT.U32.AND P5, PT, R7.reuse, R16, PT ;  /* 0x000000100700720c */ /* 0x040fe20003fa4070 */
[C---:B------:R-:W-:Y:S01]  /*1a70*/  IMAD R22, R7.reuse, R11, R22 ;  /* 0x0000000b07167224 */ /* 0x040fe200078e0216 */
[----:B------:R-:W-:Y:S01]  /*1a80*/  ISETP.GT.U32.AND P1, PT, R7, R18, PT ;  /* 0x000000120700720c */ /* 0x000fe20003f24070 */
[----:B------:R-:W-:Y:S01]  /*1a90*/  @!P4 IMAD.IADD R19, R19, 0x1, -R7 ;  /* 0x000000011313c824 */ /* 0x000fe200078e0a07 */
[----:B------:R-:W-:Y:S01]  /*1aa0*/  ISETP.GT.U32.AND P4, PT, R7, R20, PT ;  /* 0x000000140700720c */ /* 0x000fe20003f84070 */
[----:B------:R-:W-:Y:S01]  /*1ab0*/  IMAD.HI.U32 R11, R9, R26, RZ ;  /* 0x0000001a090b7227 */ /* 0x000fe200078e00ff */
[----:B------:R-:W-:-:S02]  /*1ac0*/  IABS R13, R27 ;  /* 0x0000001b000d7213 */ /* 0x000fc40000000000 */
[----:B------:R-:W-:Y:S01]  /*1ad0*/  IABS R40, R41 ;  /* 0x0000002900287213 */ /* 0x000fe20000000000 */
[----:B------:R-:W-:Y:S01]  /*1ae0*/  IMAD.MOV R24, RZ, RZ, -R11 ;  /* 0x000000ffff187224 */ /* 0x000fe200078e0a0b */
[C---:B------:R-:W-:Y:S02]  /*1af0*/  LOP3.LUT R43, R8.reuse, 0x54, RZ, 0xfc, !PT ;  /* 0x00000054082b7812 */ /* 0x040fe400078efcff */
[----:B------:R-:W-:Y:S01]  /*1b00*/  LOP3.LUT R47, R8, 0x4a, RZ, 0xfc, !PT ;  /* 0x0000004a082f7812 */ /* 0x000fe200078efcff */
[--C-:B------:R-:W-:Y:S01]  /*1b10*/  @!P5 IMAD.IADD R16, R16, 0x1, -R7.reuse ;  /* 0x000000011010d824 */ /* 0x100fe200078e0a07 */
[C---:B------:R-:W-:Y:S01]  /*1b20*/  ISETP.GT.U32.AND P5, PT, R7.reuse, R19, PT ;  /* 0x000000130700720c */ /* 0x040fe20003fa4070 */
[----:B------:R-:W-:Y:S01]  /*1b30*/  @!P1 IMAD.IADD R18, R18, 0x1, -R7 ;  /* 0x0000000112129824 */ /* 0x000fe200078e0a07 */
[C---:B------:R-:W-:Y:S01]  /*1b40*/  ISETP.GT.U32.AND P1, PT, R7.reuse, R22, PT ;  /* 0x000000160700720c */ /* 0x040fe20003f24070 */
[C---:B------:R-:W-:Y:S01]  /*1b50*/  IMAD R24, R7.reuse, R24, R26 ;  /* 0x0000001807187224 */ /* 0x040fe200078e021a */
[----:B------:R-:W-:Y:S01]  /*1b60*/  IABS R42, R43 ;  /* 0x0000002b002a7213 */ /* 0x000fe20000000000 */
[----:B------:R-:W-:Y:S01]  /*1b70*/  IMAD.MOV.U32 R11, RZ, RZ, R18 ;  /* 0x000000ffff0b7224 */ /* 0x000fe200078e0012 */
[C---:B------:R-:W-:Y:S01]  /*1b80*/  LOP3.LUT R49, R8.reuse, 0x48, RZ, 0xfc, !PT ;  /* 0x0000004808317812 */ /* 0x040fe200078efcff */
[----:B------:R-:W-:Y:S01]  /*1b90*/  IMAD.MOV.U32 R26, RZ, RZ, R13 ;  /* 0x000000ffff1a7224 */ /* 0x000fe200078e000d */
[----:B------:R-:W-:Y:S01]  /*1ba0*/  LOP3.LUT R51, R8, 0x46, RZ, 0xfc, !PT ;  /* 0x0000004608337812 */ /* 0x000fe200078efcff */
[----:B------:R-:W-:Y:S01]  /*1bb0*/  @!P3 IMAD.MOV R11, RZ, RZ, -R11 ;  /* 0x000000ffff0bb224 */ /* 0x000fe200078e0a0b */
[----:B------:R-:W-:Y:S01]  /*1bc0*/  ISETP.GT.U32.AND P3, PT, R7, R21, PT ;  /* 0x000000150700720c */ /* 0x000fe20003f64070 */
[----:B------:R-:W-:Y:S01]  /*1bd0*/  @!P0 IMAD.MOV R16, RZ, RZ, -R16 ;  /* 0x000000ffff108224 */ /* 0x000fe200078e0a10 */
[----:B------:R-:W-:Y:S01]  /*1be0*/  ISETP.GE.AND P0, PT, R17, RZ, PT ;  /* 0x000000ff1100720c */ /* 0x000fe20003f06270 */
[--C-:B------:R-:W-:Y:S01]  /*1bf0*/  @!P5 IMAD.IADD R19, R19, 0x1, -R7.reuse ;  /* 0x000000011313d824 */ /* 0x100fe200078e0a07 */
[----:B------:R-:W-:Y:S01]  /*1c00*/  ISETP.GT.U32.AND P5, PT, R7, R24, PT ;  /* 0x000000180700720c */ /* 0x000fe20003fa4070 */
[--C-:B------:R-:W-:Y:S01]  /*1c10*/  @!P1 IMAD.IADD R22, R22, 0x1, -R7.reuse ;  /* 0x0000000116169824 */ /* 0x100fe200078e0a07 */
[----:B------:R-:W-:Y:S01]  /*1c20*/  LOP3.LUT R17, R8, 0x6e, RZ, 0xfc, !PT ;  /* 0x0000006e08117812 */ /* 0x000fe200078efcff */
[----:B------:R-:W-:Y:S01]  /*1c30*/  @!P4 IMAD.IADD R20, R20, 0x1, -R7 ;  /* 0x000000011414c824 */ /* 0x000fe200078e0a07 */
[----:B------:R-:W-:Y:S01]  /*1c40*/  ISETP.GE.AND P4, PT, R23, RZ, PT ;  /* 0x000000ff1700720c */ /* 0x000fe20003f86270 */
[----:B------:R-:W-:Y:S01]  /*1c50*/  IMAD.HI.U32 R13, R9, R26, RZ ;  /* 0x0000001a090d7227 */ /* 0x000fe200078e00ff */
[----:B------:R-:W-:-:S02]  /*1c60*/  ISETP.GE.AND P1, PT, R25, RZ, PT ;  /* 0x000000ff1900720c */ /* 0x000fc40003f26270 */
[----:B------:R-:W-:Y:S01]  /*1c70*/  LOP3.LUT R25, R8, 0x6c, RZ, 0xfc, !PT ;  /* 0x0000006c08197812 */ /* 0x000fe200078efcff */
[--C-:B------:R-:W-:Y:S01]  /*1c80*/  @!P3 IMAD.IADD R21, R21, 0x1, -R7.reuse ;  /* 0x000000011515b824 */ /* 0x100fe200078e0a07 */
[C---:B------:R-:W-:Y:S01]  /*1c90*/  ISETP.GT.U32.AND P3, PT, R7.reuse, R22, PT ;  /* 0x000000160700720c */ /* 0x040fe20003f64070 */
[----:B------:R-:W-:Y:S01]  /*1ca0*/  IMAD.MOV.U32 R18, RZ, RZ, R20 ;  /* 0x000000ffff127224 */ /* 0x000fe200078e0014 */
[----:B------:R-:W-:Y:S01]  /*1cb0*/  IABS R20, R17 ;  /* 0x0000001100147213 */ /* 0x000fe20000000000 */
[----:B------:R-:W-:Y:S01]  /*1cc0*/  @!P5 IMAD.IADD R24, R24, 0x1, -R7 ;  /* 0x000000011818d824 */ /* 0x000fe200078e0a07 */
[----:B------:R-:W-:Y:S01]  /*1cd0*/  IABS R28, R25 ;  /* 0x00000019001c7213 */ /* 0x000fe20000000000 */
[----:B------:R-:W-:Y:S01]  /*1ce0*/  IMAD.MOV R13, RZ, RZ, -R13 ;  /* 0x000000ffff0d7224 */ /* 0x000fe200078e0a0d */
[----:B------:R-:W-:Y:S01]  /*1cf0*/  IABS R46, R49 ;  /* 0x00000031002e7213 */ /* 0x000fe20000000000 */
[----:B------:R-:W-:Y:S01]  /*1d00*/  @!P2 IMAD.MOV R18, RZ, RZ, -R18 ;  /* 0x000000ffff12a224 */ /* 0x000fe200078e0a12 */
[C---:B------:R-:W-:Y:S01]  /*1d10*/  ISETP.GT.U32.AND P5, PT, R7.reuse, R24, PT ;  /* 0x000000180700720c */ /* 0x040fe20003fa4070 */
[C---:B------:R-:W-:Y:S01]  /*1d20*/  IMAD R23, R7.reuse, R13, R26 ;  /* 0x0000000d07177224 */ /* 0x040fe200078e021a */
[----:B------:R-:W-:Y:S01]  /*1d30*/  ISETP.GT.U32.AND P2, PT, R7, R21, PT ;  /* 0x000000150700720c */ /* 0x000fe20003f44070 */
[----:B------:R-:W-:Y:S01]  /*1d40*/  IMAD.HI.U32 R13, R9, R20, RZ ;  /* 0x00000014090d7227 */ /* 0x000fe200078e00ff */
[----:B------:R-:W-:-:S02]  /*1d50*/  LOP3.LUT R54, R8, 0x42, RZ, 0xfc, !PT ;  /* 0x0000004208367812 */ /* 0x000fc400078efcff */
[----:B------:R-:W-:Y:S01]  /*1d60*/  IABS R48, R51 ;  /* 0x0000003300307213 */ /* 0x000fe20000000000 */
[----:B------:R-:W-:Y:S01]  /*1d70*/  IMAD.MOV R13, RZ, RZ, -R13 ;  /* 0x000000ffff0d7224 */ /* 0x000fe200078e0a0d */
[----:B------:R-:W-:Y:S01]  /*1d80*/  LOP3.LUT R53, R8, 0x44, RZ, 0xfc, !PT ;  /* 0x0000004408357812 */ /* 0x000fe200078efcff */
[--C-:B------:R-:W-:Y:S01]  /*1d90*/  @!P3 IMAD.IADD R22, R22, 0x1, -R7.reuse ;  /* 0x000000011616b824 */ /* 0x100fe200078e0a07 */
[C---:B------:R-:W-:Y:S01]  /*1da0*/  ISETP.GT.U32.AND P3, PT, R7.reuse, R23, PT ;  /* 0x000000170700720c */ /* 0x040fe20003f64070 */
[----:B------:R-:W-:Y:S01]  /*1db0*/  IMAD R26, R7, R13, R20 ;  /* 0x0000000d071a7224 */ /* 0x000fe200078e0214 */
[----:B------:R-:W-:Y:S01]  /*1dc0*/  IABS R52, R54 ;  /* 0x0000003600347213 */ /* 0x000fe20000000000 */
[----:B------:R-:W-:Y:S01]  /*1dd0*/  @!P5 IMAD.IADD R24, R24, 0x1, -R7 ;  /* 0x000000011818d824 */ /* 0x000fe200078e0a07 */
[----:B------:R-:W-:Y:S01]  /*1de0*/  IABS R50, R53 ;  /* 0x0000003500327213 */ /* 0x000fe20000000000 */
[----:B------:R-:W-:Y:S01]  /*1df0*/  IMAD.HI.U32 R13, R9, R28, RZ ;  /* 0x0000001c090d7227 */ /* 0x000fe200078e00ff */
[----:B------:R-:W-:-:S02]  /*1e00*/  ISETP.GT.U32.AND P5, PT, R7, R26, PT ;  /* 0x0000001a0700720c */ /* 0x000fc40003fa4070 */
[C---:B------:R-:W-:Y:S01]  /*1e10*/  LOP3.LUT R55, R8.reuse, 0x40, RZ, 0xfc, !PT ;  /* 0x0000004008377812 */ /* 0x040fe200078efcff */
[----:B------:R-:W-:Y:S01]  /*1e20*/  IMAD.MOV.U32 R20, RZ, RZ, R22 ;  /* 0x000000ffff147224 */ /* 0x000fe200078e0016 */
[C---:B------:R-:W-:Y:S01]  /*1e30*/  LOP3.LUT R56, R8.reuse, 0x3e, RZ, 0xfc, !PT ;  /* 0x0000003e08387812 */ /* 0x040fe200078efcff */
[----:B------:R-:W-:Y:S01]  /*1e40*/  @!P6 IMAD.MOV R19, RZ, RZ, -R19 ;  /* 0x000000ffff13e224 */ /* 0x000fe200078e0a13 */
[----:B------:R-:W-:Y:S01]  /*1e50*/  ISETP.GE.AND P6, PT, R27, RZ, PT ;  /* 0x000000ff1b00720c */ /* 0x000fe20003fc6270 */
[----:B------:R-:W-:Y:S01]  /*1e60*/  @!P3 IMAD.IADD R23, R23, 0x1, -R7 ;  /* 0x000000011717b824 */ /* 0x000fe200078e0a07 */
[----:B------:R-:W-:Y:S01]  /*1e70*/  LOP3.LUT R27, R8, 0x6a, RZ, 0xfc, !PT ;  /* 0x0000006a081b7812 */ /* 0x000fe200078efcff */
[----:B------:R-:W-:Y:S01]  /*1e80*/  IMAD.MOV R13, RZ, RZ, -R13 ;  /* 0x000000ffff0d7224 */ /* 0x000fe200078e0a0d */
[----:B------:R-:W-:Y:S01]  /*1e90*/  ISETP.GE.AND P3, PT, R25, RZ, PT ;  /* 0x000000ff1900720c */ /* 0x000fe20003f66270 */
[----:B------:R-:W-:Y:S01]  /*1ea0*/  @!P0 IMAD.MOV R20, RZ, RZ, -R20 ;  /* 0x000000ffff148224 */ /* 0x000fe200078e0a14 */
[----:B------:R-:W-:Y:S01]  /*1eb0*/  ISETP.GT.U32.AND P0, PT, R7, R23, PT ;  /* 0x000000170700720c */ /* 0x000fe20003f04070 */
[--C-:B------:R-:W-:Y:S01]  /*1ec0*/  @!P5 IMAD.IADD R26, R26, 0x1, -R7.reuse ;  /* 0x000000011a1ad824 */ /* 0x100fe200078e0a07 */
[----:B------:R-:W-:Y:S01]  /*1ed0*/  IABS R30, R27 ;  /* 0x0000001b001e7213 */ /* 0x000fe20000000000 */
[----:B------:R-:W-:Y:S01]  /*1ee0*/  @!P2 IMAD.IADD R21, R21, 0x1, -R7 ;  /* 0x000000011515a824 */ /* 0x000fe200078e0a07 */
[----:B------:R-:W-:Y:S01]  /*1ef0*/  ISETP.GE.AND P2, PT, R17, RZ, PT ;  /* 0x000000ff1100720c */ /* 0x000fe20003f46270 */
[C---:B------:R-:W-:Y:S01]  /*1f00*/  IMAD R25, R7.reuse, R13, R28 ;  /* 0x0000000d07197224 */ /* 0x040fe200078e021c */
[----:B------:R-:W-:Y:S01]  /*1f10*/  ISETP.GT.U32.AND P5, PT, R7, R26, PT ;  /* 0x0000001a0700720c */ /* 0x000fe20003fa4070 */
[----:B------:R-:W-:Y:S01]  /*1f20*/  IMAD.HI.U32 R17, R9, R32, RZ ;  /* 0x0000002009117227 */ /* 0x000fe200078e00ff */
[----:B------:R-:W-:-:S02]  /*1f30*/  LOP3.LUT R57, R8, 0x2e, RZ, 0xfc, !PT ;  /* 0x0000002e08397812 */ /* 0x000fc400078efcff */
[C---:B------:R-:W-:Y:S01]  /*1f40*/  LOP3.LUT R59, R8.reuse, 0x2c, RZ, 0xfc, !PT ;  /* 0x0000002c083b7812 */ /* 0x040fe200078efcff */
[----:B------:R-:W-:Y:S01]  /*1f50*/  IMAD.MOV.U32 R22, RZ, RZ, R24 ;  /* 0x000000ffff167224 */ /* 0x000fe200078e0018 */
[----:B------:R-:W-:Y:S01]  /*1f60*/  IABS R60, R57 ;  /* 0x00000039003c7213 */ /* 0x000fe20000000000 */
[----:B------:R-:W-:Y:S01]  /*1f70*/  @!P4 IMAD.MOV R21, RZ, RZ, -R21 ;  /* 0x000000ffff15c224 */ /* 0x000fe200078e0a15 */
[----:B------:R-:W-:Y:S01]  /*1f80*/  ISETP.GT.U32.AND P4, PT, R7, R25, PT ;  /* 0x000000190700720c */ /* 0x000fe20003f84070 */
[----:B------:R-:W-:Y:S01]  /*1f90*/  IMAD.HI.U32 R13, R9, R30, RZ ;  /* 0x0000001e090d7227 */ /* 0x000fe200078e00ff */
[----:B------:R-:W-:Y:S02]  /*1fa0*/  IABS R62, R59 ;  /* 0x0000003b003e7213 */ /* 0x000fe40000000000 */
[C---:B------:R-:W-:Y:S01]  /*1fb0*/  LOP3.LUT R61, R8.reuse, 0x24, RZ, 0xfc, !PT ;  /* 0x00000024083d7812 */ /* 0x040fe200078efcff */
[----:B------:R-:W-:Y:S01]  /*1fc0*/  IMAD.MOV R17, RZ, RZ, -R17 ;  /* 0x000000ffff117224 */ /* 0x000fe200078e0a11 */
[C---:B------:R-:W-:Y:S01]  /*1fd0*/  LOP3.LUT R63, R8.reuse, 0x22, RZ, 0xfc, !PT ;  /* 0x00000022083f7812 */ /* 0x040fe200078efcff */
[----:B------:R-:W-:Y:S01]  /*1fe0*/  @!P1 IMAD.MOV R22, RZ, RZ, -R22 ;  /* 0x000000ffff169224 */ /* 0x000fe200078e0a16 */
[----:B------:R-:W-:Y:S01]  /*1ff0*/  ISETP.GE.AND P1, PT, R27, RZ, PT ;  /* 0x000000ff1b00720c */ /* 0x000fe20003f26270 */
[----:B------:R-:W-:Y:S01]  /*2000*/  IMAD.MOV R13, RZ, RZ, -R13 ;  /* 0x000000ffff0d7224 */ /* 0x000fe200078e0a0d */
[----:B------:R-:W-:Y:S01]  /*2010*/  IABS R66, R61 ;  /* 0x0000003d00427213 */ /* 0x000fe20000000000 */
[----:B------:R-:W-:Y:S01]  /*2020*/  @!P0 IMAD.IADD R23, R23, 0x1, -R7 ;  /* 0x0000000117178824 */ /* 0x000fe200078e0a07 */
[----:B------:R-:W-:Y:S01]  /*2030*/  ISETP.GE.AND P0, PT, R29, RZ, PT ;  /* 0x000000ff1d00720c */ /* 0x000fe20003f06270 */
[C---:B------:R-:W-:Y:S01]  /*2040*/  IMAD R27, R7.reuse, R17, R32 ;  /* 0x00000011071b7224 */ /* 0x040fe200078e0220 */
[C---:B------:R-:W-:Y:S01]  /*2050*/  LOP3.LUT R29, R8.reuse, 0x66, RZ, 0xfc, !PT ;  /* 0x00000066081d7812 */ /* 0x040fe200078efcff */
[C---:B------:R-:W-:Y:S01]  /*2060*/  IMAD R28, R7.reuse, R13, R30 ;  /* 0x0000000d071c7224 */ /* 0x040fe200078e021e */
[----:B------:R-:W-:Y:S01]  /*2070*/  LOP3.LUT R17, R8, 0x64, RZ, 0xfc, !PT ;  /* 0x0000006408117812 */ /* 0x000fe200078efcff */
[----:B------:R-:W-:Y:S01]  /*2080*/  @!P6 IMAD.MOV R23, RZ, RZ, -R23 ;  /* 0x000000ffff17e224 */ /* 0x000fe200078e0a17 */
[C---:B------:R-:W-:Y:S01]  /*2090*/  ISETP.GT.U32.AND P6, PT, R7.reuse, R27, PT ;  /* 0x0000001b0700720c */ /* 0x040fe20003fc4070 */
[--C-:B------:R-:W-:Y:S01]  /*20a0*/  @!P5 IMAD.IADD R26, R26, 0x1, -R7.reuse ;  /* 0x000000011a1ad824 */ /* 0x100fe200078e0a07 */
[----:B------:R-:W-:Y:S01]  /*20b0*/  ISETP.GT.U32.AND P5, PT, R7, R28, PT ;  /* 0x0000001c0700720c */ /* 0x000fe20003fa4070 */
[----:B------:R-:W-:Y:S01]  /*20c0*/  @!P4 IMAD.IADD R25, R25, 0x1, -R7 ;  /* 0x000000011919c824 */ /* 0x000fe200078e0a07 */
[----:B------:R-:W-:Y:S01]  /*20d0*/  IABS R30, R29 ;  /* 0x0000001d001e7213 */ /* 0x000fe20000000000 */
[----:B------:R-:W-:Y:S01]  /*20e0*/  IMAD.MOV.U32 R24, RZ, RZ, R26 ;  /* 0x000000ffff187224 */ /* 0x000fe200078e001a */
[----:B------:R-:W-:-:S02]  /*20f0*/  IABS R32, R17 ;  /* 0x0000001100207213 */ /* 0x000fc40000000000 */
[----:B------:R-:W-:Y:S01]  /*2100*/  ISETP.GT.U32.AND P4, PT, R7, R25, PT ;  /* 0x000000190700720c */ /* 0x000fe20003f84070 */
[----:B------:R-:W-:Y:S01]  /*2110*/  IMAD.HI.U32 R13, R9, R30, RZ ;  /* 0x0000001e090d7227 */ /* 0x000fe200078e00ff */
[----:B------:R-:W-:Y:S02]  /*2120*/  IABS R68, R63 ;  /* 0x0000003f00447213 */ /* 0x000fe40000000000 */
[C---:B------:R-:W-:Y:S01]  /*2130*/  LOP3.LUT R65, R8.reuse, 0xc, RZ, 0xfc, !PT ;  /* 0x0000000c08417812 */ /* 0x040fe200078efcff */
[--C-:B------:R-:W-:Y:S01]  /*2140*/  @!P6 IMAD.IADD R27, R27, 0x1, -R7.reuse ;  /* 0x000000011b1be824 */ /* 0x100fe200078e0a07 */
[----:B------:R-:W-:Y:S01]  /*2150*/  LOP3.LUT R67, R8, 0xa, RZ, 0xfc, !PT ;  /* 0x0000000a08437812 */ /* 0x000fe200078efcff */
[----:B------:R-:W-:Y:S01]  /*2160*/  @!P5 IMAD.IADD R28, R28, 0x1, -R7 ;  /* 0x000000011c1cd824 */ /* 0x000fe200078e0a07 */
[----:B------:R-:W-:Y:S01]  /*2170*/  LOP3.LUT R69, R8, 0x8, RZ, 0xfc, !PT ;  /* 0x0000000808457812 */ /* 0x000fe200078efcff */
[----:B------:R-:W-:Y:S01]  /*2180*/  IMAD.MOV R26, RZ, RZ, -R13 ;  /* 0x000000ffff1a7224 */ /* 0x000fe200078e0a0d */
[----:B------:R-:W-:Y:S01]  /*2190*/  ISETP.GT.U32.AND P6, PT, R7, R27, PT ;  /* 0x0000001b0700720c */ /* 0x000fe20003fc4070 */
[----:B------:R-:W-:Y:S01]  /*21a0*/  IMAD.HI.U32 R13, R9, R32, RZ ;  /* 0x00000020090d7227 */ /* 0x000fe200078e00ff */
[----:B------:R-:W-:-:S02]  /*21b0*/  ISETP.GT.U32.AND P5, PT, R7, R28, PT ;  /* 0x0000001c0700720c */ /* 0x000fc40003fa4070 */
[----:B------:R-:W-:Y:S01]  /*21c0*/  IABS R76, R8 ;  /* 0x00000008004c7213 */ /* 0x000fe20000000000 */
[----:B------:R-:W-:Y:S01]  /*21d0*/  @!P4 IMAD.IADD R25, R25, 0x1, -R7 ;  /* 0x000000011919c824 */ /* 0x000fe200078e0a07 */
[----:B------:R-:W-:Y:S01]  /*21e0*/  ISETP.GE.AND P4, PT, R17, RZ, PT ;  /* 0x000000ff1100720c */ /* 0x000fe20003f86270 */
[----:B------:R-:W-:Y:S01]  /*21f0*/  IMAD.HI.U32 R17, R9, R34, RZ ;  /* 0x0000002209117227 */ /* 0x000fe200078e00ff */
[----:B------:R-:W-:Y:S02]  /*2200*/  R2UR UR6, R12 ;  /* 0x000000000c0672ca */ /* 0x000fe400000e0000 */
[----:B------:R-:W-:Y:S01]  /*2210*/  R2UR UR7, R2 ;  /* 0x00000000020772ca */ /* 0x000fe200000e0000 */
[----:B------:R-:W-:Y:S02]  /*2220*/  IMAD.MOV R13, RZ, RZ, -R13 ;  /* 0x000000ffff0d7224 */ /* 0x000fe400078e0a0d */
[----:B------:R-:W-:Y:S02]  /*2230*/  IMAD.MOV R17, RZ, RZ, -R17 ;  /* 0x000000ffff117224 */ /* 0x000fe400078e0a11 */
[----:B------:R-:W-:Y:S01]  /*2240*/  @!P2 IMAD.MOV R24, RZ, RZ, -R24 ;  /* 0x000000ffff18a224 */ /* 0x000fe200078e0a18 */
[----:B------:R-:W-:Y:S01]  /*2250*/  ISETP.GE.AND P2, PT, R29, RZ, PT ;  /* 0x000000ff1d00720c */ /* 0x000fe20003f46270 */
[----:B------:R-:W-:-:S02]  /*2260*/  IMAD R30, R7, R26, R30 ;  /* 0x0000001a071e7224 */ /* 0x000fc400078e021e */
[C---:B------:R-:W-:Y:S01]  /*2270*/  IMAD R29, R7.reuse, R13, R32 ;  /* 0x0000000d071d7224 */ /* 0x040fe200078e0220 */
[----:B------:R-:W-:Y:S01]  /*2280*/  LOP3.LUT R13, R8, 0x60, RZ, 0xfc, !PT ;  /* 0x00000060080d7812 */ /* 0x000fe200078efcff */
[----:B------:R-:W-:Y:S01]  /*2290*/  IMAD R32, R7, R17, R34 ;  /* 0x0000001107207224 */ /* 0x000fe200078e0222 */
[----:B------:R-:W-:Y:S01]  /*22a0*/  IABS R34, R33 ;  /* 0x0000002100227213 */ /* 0x000fe20000000000 */
[--C-:B------:R-:W-:Y:S01]  /*22b0*/  @!P6 IMAD.IADD R27, R27, 0x1, -R7.reuse ;  /* 0x000000011b1be824 */ /* 0x100fe200078e0a07 */
[----:B------:R-:W-:Y:S01]  /*22c0*/  ISETP.GE.AND P6, PT, R13, RZ, PT ;  /* 0x000000ff0d00720c */ /* 0x000fe20003fc6270 */
[----:B------:R-:W-:Y:S01]  /*22d0*/  @!P5 IMAD.IADD R28, R28, 0x1, -R7 ;  /* 0x000000011c1cd824 */ /* 0x000fe200078e0a07 */
[C---:B------:R-:W-:Y:S01]  /*22e0*/  ISETP.GT.U32.AND P5, PT, R7.reuse, R30, PT ;  /* 0x0000001e0700720c */ /* 0x040fe20003fa4070 */
[----:B------:R-:W-:Y:S01]  /*22f0*/  @!P0 IMAD.MOV R27, RZ, RZ, -R27 ;  /* 0x000000ffff1b8224 */ /* 0x000fe200078e0a1b */
[----:B------:R-:W-:Y:S01]  /*2300*/  ISETP.GT.U32.AND P0, PT, R7, R32, PT ;  /* 0x000000200700720c */ /* 0x000fe20003f04070 */
[----:B------:R-:W-:Y:S01]  /*2310*/  IMAD.MOV.U32 R26, RZ, RZ, R28 ;  /* 0x000000ffff1a7224 */ /* 0x000fe200078e001c */
[----:B------:R-:W-:Y:S01]  /*2320*/  IABS R28, R13 ;  /* 0x0000000d001c7213 */ /* 0x000fe20000000000 */
[----:B------:R-:W-:-:S04]  /*2330*/  IMAD.HI.U32 R17, R9, R34, RZ ;  /* 0x0000002209117227 */ /* 0x000fc800078e00ff */
[----:B------:R-:W-:Y:S01]  /*2340*/  @!P1 IMAD.MOV R26, RZ, RZ, -R26 ;  /* 0x000000ffff1a9224 */ /* 0x000fe200078e0a1a */
[----:B------:R-:W-:Y:S01]  /*2350*/  ISETP.GT.U32.AND P1, PT, R7, R29, PT ;  /* 0x0000001d0700720c */ /* 0x000fe20003f24070 */
[----:B------:R-:W-:-:S04]  /*2360*/  IMAD.HI.U32 R13, R9, R28, RZ ;  /* 0x0000001c090d7227 */ /* 0x000fc800078e00ff */
[--C-:B------:R-:W-:Y:S02]  /*2370*/  @!P5 IMAD.IADD R30, R30, 0x1, -R7.reuse ;  /* 0x000000011e1ed824 */ /* 0x100fe400078e0a07 */
[----:B------:R-:W-:Y:S02]  /*2380*/  @!P0 IMAD.IADD R32, R32, 0x1, -R7 ;  /* 0x0000000120208824 */ /* 0x000fe400078e0a07 */
[----:B------:R-:W-:Y:S01]  /*2390*/  IMAD.MOV R17, RZ, RZ, -R17 ;  /* 0x000000ffff117224 */ /* 0x000fe200078e0a11 */
[C---:B------:R-:W-:Y:S01]  /*23a0*/  ISETP.GT.U32.AND P5, PT, R7.reuse, R30, PT ;  /* 0x0000001e0700720c */ /* 0x040fe20003fa4070 */
[----:B------:R-:W-:Y:S01]  /*23b0*/  @!P3 IMAD.MOV R25, RZ, RZ, -R25 ;  /* 0x000000ffff19b224 */ /* 0x000fe200078e0a19 */
[C---:B------:R-:W-:Y:S01]  /*23c0*/  ISETP.GT.U32.AND P0, PT, R7.reuse, R32, PT ;  /* 0x000000200700720c */ /* 0x040fe20003f04070 */
[----:B------:R-:W-:Y:S01]  /*23d0*/  IMAD R34, R7, R17, R34 ;  /* 0x0000001107227224 */ /* 0x000fe200078e0222 */
[----:B------:R-:W-:Y:S01]  /*23e0*/  ISETP.GE.AND P3, PT, R31, RZ, PT ;  /* 0x000000ff1f00720c */ /* 0x000fe20003f66270 */
[----:B------:R-:W-:-:S02]  /*23f0*/  IMAD.MOV R31, RZ, RZ, -R13 ;  /* 0x000000ffff1f7224 */ /* 0x000fc400078e0a0d */
[----:B------:R-:W-:-:S04]  /*2400*/  IMAD.HI.U32 R13, R9, R36, RZ ;  /* 0x00000024090d7227 */ /* 0x000fc800078e00ff */
[----:B------:R-:W-:-:S04]  /*2410*/  IMAD.HI.U32 R17, R9, R38, RZ ;  /* 0x0000002609117227 */ /* 0x000fc800078e00ff */
[--C-:B------:R-:W-:Y:S02]  /*2420*/  @!P1 IMAD.IADD R29, R29, 0x1, -R7.reuse ;  /* 0x000000011d1d9824 */ /* 0x100fe400078e0a07 */
[----:B------:R-:W-:Y:S01]  /*2430*/  @!P5 IMAD.IADD R30, R30, 0x1, -R7 ;  /* 0x000000011e1ed824 */ /* 0x000fe200078e0a07 */
[----:B------:R-:W-:Y:S01]  /*2440*/  ISETP.GE.AND P5, PT, R33, RZ, PT ;  /* 0x000000ff2100720c */ /* 0x000fe20003fa6270 */
[----:B------:R-:W-:Y:S01]  /*2450*/  IMAD.MOV R13, RZ, RZ, -R13 ;  /* 0x000000ffff0d7224 */ /* 0x000fe200078e0a0d */
[C---:B------:R-:W-:Y:S01]  /*2460*/  ISETP.GT.U32.AND P1, PT, R7.reuse, R29, PT ;  /* 0x0000001d0700720c */ /* 0x040fe20003f24070 */
[----:B------:R-:W-:Y:S02]  /*2470*/  IMAD.MOV R17, RZ, RZ, -R17 ;  /* 0x000000ffff117224 */ /* 0x000fe400078e0a11 */
[----:B------:R-:W-:Y:S02]  /*2480*/  @!P0 IMAD.IADD R32, R32, 0x1, -R7 ;  /* 0x0000000120208824 */ /* 0x000fe400078e0a07 */
[----:B------:R-:W-:-:S02]  /*2490*/  IMAD R31, R7, R31, R28 ;  /* 0x0000001f071f7224 */ /* 0x000fc400078e021c */
[----:B------:R-:W-:Y:S02]  /*24a0*/  IMAD.MOV.U32 R28, RZ, RZ, R30 ;  /* 0x000000ffff1c7224 */ /* 0x000fe400078e001e */
[C---:B------:R-:W-:Y:S02]  /*24b0*/  IMAD R33, R7.reuse, R13, R36 ;  /* 0x0000000d07217224 */ /* 0x040fe400078e0224 */
[C---:B------:R-:W-:Y:S01]  /*24c0*/  IMAD R36, R7.reuse, R17, R38 ;  /* 0x0000001107247224 */ /* 0x040fe200078e0226 */
[----:B------:R-:W-:Y:S01]  /*24d0*/  IABS R38, R39 ;  /* 0x0000002700267213 */ /* 0x000fe20000000000 */
[----:B------:R-:W-:Y:S01]  /*24e0*/  IMAD.MOV.U32 R30, RZ, RZ, R32 ;  /* 0x000000ffff1e7224 */ /* 0x000fe200078e0020 */
[C---:B------:R-:W-:Y:S01]  /*24f0*/  ISETP.GT.U32.AND P0, PT, R7.reuse, R33, PT ;  /* 0x000000210700720c */ /* 0x040fe20003f04070 */
[----:B------:R-:W-:Y:S01]  /*2500*/  @!P2 IMAD.MOV R28, RZ, RZ, -R28 ;  /* 0x000000ffff1ca224 */ /* 0x000fe200078e0a1c */
[C---:B------:R-:W-:Y:S01]  /*2510*/  ISETP.GT.U32.AND P2, PT, R7.reuse, R34, PT ;  /* 0x000000220700720c */ /* 0x040fe20003f44070 */
[----:B------:R-:W-:Y:S01]  /*2520*/  @!P3 IMAD.MOV R30, RZ, RZ, -R30 ;  /* 0x000000ffff1eb224 */ /* 0x000fe200078e0a1e */
[----:B------:R-:W-:Y:S01]  /*2530*/  ISETP.GT.U32.AND P3, PT, R7, R36, PT ;  /* 0x000000240700720c */ /* 0x000fe20003f64070 */
[----:B------:R-:W-:Y:S01]  /*2540*/  @!P1 IMAD.IADD R29, R29, 0x1, -R7 ;  /* 0x000000011d1d9824 */ /* 0x000fe200078e0a07 */
[----:B------:R-:W-:Y:S01]  /*2550*/  ISETP.GT.U32.AND P1, PT, R7, R31, PT ;  /* 0x0000001f0700720c */ /* 0x000fe20003f24070 */
[----:B------:R-:W-:-:S04]  /*2560*/  IMAD.HI.U32 R13, R9, R38, RZ ;  /* 0x00000026090d7227 */ /* 0x000fc800078e00ff */
[----:B------:R-:W-:Y:S02]  /*2570*/  IMAD.MOV R13, RZ, RZ, -R13 ;  /* 0x000000ffff0d7224 */ /* 0x000fe400078e0a0d */
[----:B------:R-:W-:Y:S01]  /*2580*/  @!P4 IMAD.MOV R29, RZ, RZ, -R29 ;  /* 0x000000ffff1dc224 */ /* 0x000fe200078e0a1d */
[----:B------:R-:W-:Y:S01]  /*2590*/  ISETP.GE.AND P4, PT, R35, RZ, PT ;  /* 0x000000ff2300720c */ /* 0x000fe20003f86270 */
[--C-:B------:R-:W-:Y:S02]  /*25a0*/  @!P2 IMAD.IADD R34, R34, 0x1, -R7.reuse ;  /* 0x000000012222a824 */ /* 0x100fe400078e0a07 */
[----:B------:R-:W-:Y:S02]  /*25b0*/  @!P3 IMAD.IADD R36, R36, 0x1, -R7 ;  /* 0x000000012424b824 */ /* 0x000fe400078e0a07 */
[C---:B------:R-:W-:Y:S01]  /*25c0*/  IMAD R35, R7.reuse, R13, R38 ;  /* 0x0000000d07237224 */ /* 0x040fe200078e0226 */
[----:B------:R-:W-:Y:S01]  /*25d0*/  ISETP.GT.U32.AND P2, PT, R7, R34, PT ;  /* 0x000000220700720c */ /* 0x000fe20003f44070 */
[----:B------:R-:W-:Y:S01]  /*25e0*/  IMAD.HI.U32 R13, R9, R40, RZ ;  /* 0x00000028090d7227 */ /* 0x000fe200078e00ff */
[----:B------:R-:W-:-:S03]  /*25f0*/  ISETP.GT.U32.AND P3, PT, R7, R36, PT ;  /* 0x000000240700720c */ /* 0x000fc60003f64070 */
[----:B------:R-:W-:Y:S02]  /*2600*/  @!P1 IMAD.IADD R31, R31, 0x1, -R7 ;  /* 0x000000011f1f9824 */ /* 0x000fe400078e0a07 */
[----:B------:R-:W-:Y:S02]  /*2610*/  IMAD.MOV R13, RZ, RZ, -R13 ;  /* 0x000000ffff0d7224 */ /* 0x000fe400078e0a0d */
[--C-:B------:R-:W-:Y:S01]  /*2620*/  @!P0 IMAD.IADD R33, R33, 0x1, -R7.reuse ;  /* 0x0000000121218824 */ /* 0x100fe200078e0a07 */
[C---:B------:R-:W-:Y:S01]  /*2630*/  ISETP.GT.U32.AND P1, PT, R7.reuse, R31, PT ;  /* 0x0000001f0700720c */ /* 0x040fe20003f24070 */
[C---:B------:R-:W-:Y:S01]  /*2640*/  IMAD R38, R7.reuse, R13, R40 ;  /* 0x0000000d07267224 */ /* 0x040fe200078e0228 */
[----:B------:R-:W-:Y:S01]  /*2650*/  LOP3.LUT R13, R8, 0x52, RZ, 0xfc, !PT ;  /* 0x00000052080d7812 */ /* 0x000fe200078efcff */
[--C-:B------:R-:W-:Y:S01]  /*2660*/  @!P2 IMAD.IADD R34, R34, 0x1, -R7.reuse ;  /* 0x000000012222a824 */ /* 0x100fe200078e0a07 */
[C---:B------:R-:W-:Y:S01]  /*2670*/  ISETP.GT.U32.AND P0, PT, R7.reuse, R33, PT ;  /* 0x000000210700720c */ /* 0x040fe20003f04070 */
[----:B------:R-:W-:Y:S01]  /*2680*/  @!P3 IMAD.IADD R36, R36, 0x1, -R7 ;  /* 0x000000012424b824 */ /* 0x000fe200078e0a07 */
[----:B------:R-:W-:Y:S01]  /*2690*/  ISETP.GT.U32.AND P2, PT, R7, R35, PT ;  /* 0x000000230700720c */ /* 0x000fe20003f44070 */
[----:B------:R-:W-:Y:S01]  /*26a0*/  IMAD.HI.U32 R17, R9, R42, RZ ;  /* 0x0000002a09117227 */ /* 0x000fe200078e00ff */
[----:B------:R-:W-:-:S02]  /*26b0*/  ISETP.GT.U32.AND P3, PT, R7, R38, PT ;  /* 0x000000260700720c */ /* 0x000fc40003f64070 */
[----:B------:R-:W-:Y:S01]  /*26c0*/  IABS R40, R13 ;  /* 0x0000000d00287213 */ /* 0x000fe20000000000 */
[----:B------:R-:W-:Y:S02]  /*26d0*/  IMAD.MOV R17, RZ, RZ, -R17 ;  /* 0x000000ffff117224 */ /* 0x000fe400078e0a11 */
[--C-:B------:R-:W-:Y:S01]  /*26e0*/  @!P1 IMAD.IADD R31, R31, 0x1, -R7.reuse ;  /* 0x000000011f1f9824 */ /* 0x100fe200078e0a07 */
[----:B------:R-:W-:Y:S01]  /*26f0*/  ISETP.GE.AND P1, PT, R37, RZ, PT ;  /* 0x000000ff2500720c */ /* 0x000fe20003f26270 */
[----:B------:R-:W-:Y:S01]  /*2700*/  IMAD R37, R7, R17, R42 ;  /* 0x0000001107257224 */ /* 0x000fe200078e022a */
[C---:B------:R-:W-:Y:S01]  /*2710*/  LOP3.LUT R17, R8.reuse, 0x50, RZ, 0xfc, !PT ;  /* 0x0000005008117812 */ /* 0x040fe200078efcff */
[--C-:B------:R-:W-:Y:S01]  /*2720*/  @!P0 IMAD.IADD R33, R33, 0x1, -R7.reuse ;  /* 0x0000000121218824 */ /* 0x100fe200078e0a07 */
[----:B------:R-:W-:Y:S01]  /*2730*/  ISETP.GE.AND P0, PT, R43, RZ, PT ;  /* 0x000000ff2b00720c */ /* 0x000fe20003f06270 */
[--C-:B------:R-:W-:Y:S01]  /*2740*/  @!P2 IMAD.IADD R35, R35, 0x1, -R7.reuse ;  /* 0x000000012323a824 */ /* 0x100fe200078e0a07 */
[----:B------:R-:W-:Y:S01]  /*2750*/  LOP3.LUT R43, R8, 0x4c, RZ, 0xfc, !PT ;  /* 0x0000004c082b7812 */ /* 0x000fe200078efcff */
[----:B------:R-:W-:-:S02]  /*2760*/  @!P3 IMAD.IADD R38, R38, 0x1, -R7 ;  /* 0x000000012626b824 */ /* 0x000fc400078e0a07 */
[----:B------:R-:W-:Y:S01]  /*2770*/  IMAD.MOV.U32 R32, RZ, RZ, R34 ;  /* 0x000000ffff207224 */ /* 0x000fe200078e0022 */
[----:B------:R-:W-:Y:S01]  /*2780*/  ISETP.GT.U32.AND P2, PT, R7, R35, PT ;  /* 0x000000230700720c */ /* 0x000fe20003f44070 */
[----:B------:R-:W-:Y:S01]  /*2790*/  IMAD.MOV.U32 R34, RZ, RZ, R36 ;  /* 0x000000ffff227224 */ /* 0x000fe200078e0024 */
[----:B------:R-:W-:Y:S01]  /*27a0*/  IABS R36, R17 ;  /* 0x0000001100247213 */ /* 0x000fe20000000000 */
[----:B------:R-:W-:Y:S01]  /*27b0*/  @!P4 IMAD.MOV R33, RZ, RZ, -R33 ;  /* 0x000000ffff21c224 */ /* 0x000fe200078e0a21 */
[----:B------:R-:W-:Y:S01]  /*27c0*/  ISETP.GE.AND P4, PT, R13, RZ, PT ;  /* 0x000000ff0d00720c */ /* 0x000fe20003f86270 */
[----:B------:R-:W-:Y:S01]  /*27d0*/  IMAD.HI.U32 R13, R9, R40, RZ ;  /* 0x00000028090d7227 */ /* 0x000fe200078e00ff */
[----:B------:R-:W-:Y:S02]  /*27e0*/  ISETP.GT.U32.AND P3, PT, R7, R38, PT ;  /* 0x000000260700720c */ /* 0x000fe40003f64070 */
[----:B------:R-:W-:Y:S01]  /*27f0*/  IABS R44, R43 ;  /* 0x0000002b002c7213 */ /* 0x000fe20000000000 */
[----:B------:R-:W-:Y:S01]  /*2800*/  @!P6 IMAD.MOV R31, RZ, RZ, -R31 ;  /* 0x000000ffff1fe224 */ /* 0x000fe200078e0a1f */
[----:B------:R-:W-:Y:S01]  /*2810*/  ISETP.GE.AND P6, PT, R39, RZ, PT ;  /* 0x000000ff2700720c */ /* 0x000fe20003fc6270 */
[----:B------:R-:W-:Y:S01]  /*2820*/  @!P1 IMAD.MOV R34, RZ, RZ, -R34 ;  /* 0x000000ffff229224 */ /* 0x000fe200078e0a22 */
[----:B------:R-:W-:Y:S01]  /*2830*/  ISETP.GE.AND P1, PT, R17, RZ, PT ;  /* 0x000000ff1100720c */ /* 0x000fe20003f26270 */
[----:B------:R-:W-:-:S04]  /*2840*/  IMAD.HI.U32 R17, R9, R36, RZ ;  /* 0x0000002409117227 */ /* 0x000fc800078e00ff */
[----:B------:R-:W-:Y:S02]  /*2850*/  IMAD.MOV R13, RZ, RZ, -R13 ;  /* 0x000000ffff0d7224 */ /* 0x000fe400078e0a0d */
[----:B------:R-:W-:Y:S02]  /*2860*/  IMAD.MOV R17, RZ, RZ, -R17 ;  /* 0x000000ffff117224 */ /* 0x000fe400078e0a11 */
[----:B------:R-:W-:Y:S02]  /*2870*/  IMAD R40, R7, R13, R40 ;  /* 0x0000000d07287224 */ /* 0x000fe400078e0228 */
[--C-:B------:R-:W-:Y:S01]  /*2880*/  @!P2 IMAD.IADD R35, R35, 0x1, -R7.reuse ;  /* 0x000000012323a824 */ /* 0x100fe200078e0a07 */
[C---:B------:R-:W-:Y:S01]  /*2890*/  ISETP.GT.U32.AND P2, PT, R7.reuse, R37, PT ;  /* 0x000000250700720c */ /* 0x040fe20003f44070 */
[C---:B------:R-:W-:Y:S02]  /*28a0*/  IMAD R39, R7.reuse, R17, R36 ;  /* 0x0000001107277224 */ /* 0x040fe400078e0224 */
[----:B------:R-:W-:Y:S01]  /*28b0*/  @!P3 IMAD.IADD R38, R38, 0x1, -R7 ;  /* 0x000000012626b824 */ /* 0x000fe200078e0a07 */
[C---:B------:R-:W-:Y:S01]  /*28c0*/  ISETP.GT.U32.AND P3, PT, R7.reuse, R40, PT ;  /* 0x000000280700720c */ /* 0x040fe20003f64070 */
[----:B------:R-:W-:Y:S01]  /*28d0*/  @!P6 IMAD.MOV R35, RZ, RZ, -R35 ;  /* 0x000000ffff23e224 */ /* 0x000fe200078e0a23 */
[----:B------:R-:W-:Y:S01]  /*28e0*/  ISETP.GT.U32.AND P6, PT, R7, R39, PT ;  /* 0x000000270700720c */ /* 0x000fe20003fc4070 */
[----:B------:R-:W-:Y:S01]  /*28f0*/  @!P5 IMAD.MOV R32, RZ, RZ, -R32 ;  /* 0x000000ffff20d224 */ /* 0x000fe200078e0a20 */
[----:B------:R-:W-:Y:S01]  /*2900*/  ISETP.GE.AND P5, PT, R41, RZ, PT ;  /* 0x000000ff2900720c */ /* 0x000fe20003fa6270 */
[----:B------:R-:W-:Y:S01]  /*2910*/  IMAD.HI.U32 R17, R9, R44, RZ ;  /* 0x0000002c09117227 */ /* 0x000fe200078e00ff */
[----:B------:R-:W-:-:S03]  /*2920*/  LOP3.LUT R41, R8, 0x4e, RZ, 0xfc, !PT ;  /* 0x0000004e08297812 */ /* 0x000fc600078efcff */
[----:B------:R-:W-:Y:S01]  /*2930*/  IMAD.MOV.U32 R36, RZ, RZ, R38 ;  /* 0x000000ffff247224 */ /* 0x000fe200078e0026 */
[----:B------:R-:W-:Y:S01]  /*2940*/  IABS R42, R41 ;  /* 0x00000029002a7213 */ /* 0x000fe20000000000 */
[--C-:B------:R-:W-:Y:S02]  /*2950*/  @!P2 IMAD.IADD R37, R37, 0x1, -R7.reuse ;  /* 0x000000012525a824 */ /* 0x100fe400078e0a07 */
[--C-:B------:R-:W-:Y:S02]  /*2960*/  @!P3 IMAD.IADD R40, R40, 0x1, -R7.reuse ;  /* 0x000000012828b824 */ /* 0x100fe400078e0a07 */
[----:B------:R-:W-:Y:S01]  /*2970*/  @!P6 IMAD.IADD R39, R39, 0x1, -R7 ;  /* 0x000000012727e824 */ /* 0x000fe200078e0a07 */
[----:B------:R-:W-:Y:S01]  /*2980*/  ISETP.GT.U32.AND P2, PT, R7, R37, PT ;  /* 0x000000250700720c */ /* 0x000fe20003f44070 */
[----:B------:R-:W-:Y:S01]  /*2990*/  IMAD.HI.U32 R13, R9, R42, RZ ;  /* 0x0000002a090d7227 */ /* 0x000fe200078e00ff */
[C---:B------:R-:W-:Y:S02]  /*29a0*/  ISETP.GT.U32.AND P3, PT, R7.reuse, R40, PT ;  /* 0x000000280700720c */ /* 0x040fe40003f64070 */
[----:B------:R-:W-:Y:S01]  /*29b0*/  ISETP.GT.U32.AND P6, PT, R7, R39, PT ;  /* 0x000000270700720c */ /* 0x000fe20003fc4070 */
[----:B------:R-:W-:-:S02]  /*29c0*/  IMAD.MOV R17, RZ, RZ, -R17 ;  /* 0x000000ffff117224 */ /* 0x000fc400078e0a11 */
[----:B------:R-:W-:Y:S02]  /*29d0*/  IMAD.MOV R13, RZ, RZ, -R13 ;  /* 0x000000ffff0d7224 */ /* 0x000fe400078e0a0d */
[----:B------:R-:W-:Y:S01]  /*29e0*/  @!P5 IMAD.MOV R36, RZ, RZ, -R36 ;  /* 0x000000ffff24d224 */ /* 0x000fe200078e0a24 */
[----:B------:R-:W-:Y:S01]  /*29f0*/  ISETP.GE.AND P5, PT, R41, RZ, PT ;  /* 0x000000ff2900720c */ /* 0x000fe20003fa6270 */
[C---:B------:R-:W-:Y:S01]  /*2a00*/  IMAD R41, R7.reuse, R17, R44 ;  /* 0x0000001107297224 */ /* 0x040fe200078e022c */
[----:B------:R-:W-:Y:S01]  /*2a10*/  IABS R44, R47 ;  /* 0x0000002f002c7213 */ /* 0x000fe20000000000 */
[----:B------:R-:W-:Y:S02]  /*2a20*/  IMAD R42, R7, R13, R42 ;  /* 0x0000000d072a7224 */ /* 0x000fe400078e022a */
[----:B------:R-:W-:Y:S02]  /*2a30*/  @!P3 IMAD.IADD R40, R40, 0x1, -R7 ;  /* 0x000000012828b824 */ /* 0x000fe400078e0a07 */
[----:B------:R-:W-:Y:S01]  /*2a40*/  IMAD.HI.U32 R13, R9, R44, RZ ;  /* 0x0000002c090d7227 */ /* 0x000fe200078e00ff */
[----:B------:R-:W-:-:S03]  /*2a50*/  ISETP.GT.U32.AND P3, PT, R7, R42, PT ;  /* 0x0000002a0700720c */ /* 0x000fc60003f64070 */
[----:B------:R-:W-:Y:S01]  /*2a60*/  @!P6 IMAD.IADD R39, R39, 0x1, -R7 ;  /* 0x000000012727e824 */ /* 0x000fe200078e0a07 */
[----:B------:R-:W-:Y:S01]  /*2a70*/  ISETP.GT.U32.AND P6, PT, R7, R41, PT ;  /* 0x000000290700720c */ /* 0x000fe20003fc4070 */
[----:B------:R-:W-:Y:S02]  /*2a80*/  IMAD.MOV R38, RZ, RZ, -R13 ;  /* 0x000000ffff267224 */ /* 0x000fe400078e0a0d */
[----:B------:R-:W-:-:S04]  /*2a90*/  IMAD.HI.U32 R13, R9, R46, RZ ;  /* 0x0000002e090d7227 */ /* 0x000fc800078e00ff */
[----:B------:R-:W-:Y:S01]  /*2aa0*/  @!P2 IMAD.IADD R37, R37, 0x1, -R7 ;  /* 0x000000012525a824 */ /* 0x000fe200078e0a07 */
[----:B------:R-:W-:Y:S01]  /*2ab0*/  ISETP.GE.AND P2, PT, R43, RZ, PT ;  /* 0x000000ff2b00720c */ /* 0x000fe20003f46270 */
[C---:B------:R-:W-:Y:S02]  /*2ac0*/  IMAD R44, R7.reuse, R38, R44 ;  /* 0x00000026072c7224 */ /* 0x040fe400078e022c */
[----:B------:R-:W-:Y:S02]  /*2ad0*/  IMAD.MOV R43, RZ, RZ, -R13 ;  /* 0x000000ffff2b7224 */ /* 0x000fe400078e0a0d */
[--C-:B------:R-:W-:Y:S01]  /*2ae0*/  @!P3 IMAD.IADD R42, R42, 0x1, -R7.reuse ;  /* 0x000000012a2ab824 */ /* 0x100fe200078e0a07 */
[C---:B------:R-:W-:Y:S01]  /*2af0*/  ISETP.GT.U32.AND P3, PT, R7.reuse, R44, PT ;  /* 0x0000002c0700720c */ /* 0x040fe20003f64070 */
[----:B------:R-:W-:Y:S02]  /*2b00*/  IMAD R43, R7, R43, R46 ;  /* 0x0000002b072b7224 */ /* 0x000fe400078e022e */
[----:B------:R-:W-:-:S02]  /*2b10*/  @!P6 IMAD.IADD R41, R41, 0x1, -R7 ;  /* 0x000000012929e824 */ /* 0x000fc400078e0a07 */
[----:B------:R-:W-:Y:S01]  /*2b20*/  IMAD.HI.U32 R17, R9, R48, RZ ;  /* 0x0000003009117227 */ /* 0x000fe200078e00ff */
[----:B------:R-:W-:-:S03]  /*2b30*/  ISETP.GT.U32.AND P6, PT, R7, R43, PT ;  /* 0x0000002b0700720c */ /* 0x000fc60003fc4070 */
[----:B------:R-:W-:-:S04]  /*2b40*/  IMAD.HI.U32 R13, R9, R52, RZ ;  /* 0x00000034090d7227 */ /* 0x000fc800078e00ff */
[----:B------:R-:W-:Y:S02]  /*2b50*/  IMAD.MOV R17, RZ, RZ, -R17 ;  /* 0x000000ffff117224 */ /* 0x000fe400078e0a11 */
[----:B------:R-:W-:-:S04]  /*2b60*/  IMAD.HI.U32 R38, R9, R50, RZ ;  /* 0x0000003209267227 */ /* 0x000fc800078e00ff */
[----:B------:R-:W-:Y:S02]  /*2b70*/  IMAD.MOV R13, RZ, RZ, -R13 ;  /* 0x000000ffff0d7224 */ /* 0x000fe400078e0a0d */
[C---:B------:R-:W-:Y:S02]  /*2b80*/  IMAD R46, R7.reuse, R17, R48 ;  /* 0x00000011072e7224 */ /* 0x040fe400078e0230 */
[----:B------:R-:W-:Y:S02]  /*2b90*/  IMAD.MOV R38, RZ, RZ, -R38 ;  /* 0x000000ffff267224 */ /* 0x000fe400078e0a26 */
[C---:B------:R-:W-:Y:S01]  /*2ba0*/  IMAD R48, R7.reuse, R13, R52 ;  /* 0x0000000d07307224 */ /* 0x040fe200078e0234 */
[----:B------:R-:W-:Y:S01]  /*2bb0*/  IABS R13, R55 ;  /* 0x00000037000d7213 */ /* 0x000fe20000000000 */
[----:B------:R-:W-:Y:S01]  /*2bc0*/  @!P3 IMAD.IADD R44, R44, 0x1, -R7 ;  /* 0x000000012c2cb824 */ /* 0x000fe200078e0a07 */
[C---:B------:R-:W-:Y:S01]  /*2bd0*/  ISETP.GT.U32.AND P3, PT, R7.reuse, R41, PT ;  /* 0x000000290700720c */ /* 0x040fe20003f64070 */
[----:B------:R-:W-:Y:S01]  /*2be0*/  @!P0 IMAD.MOV R37, RZ, RZ, -R37 ;  /* 0x000000ffff258224 */ /* 0x000fe200078e0a25 */
[C---:B------:R-:W-:Y:S01]  /*2bf0*/  ISETP.GT.U32.AND P0, PT, R7.reuse, R42, PT ;  /* 0x0000002a0700720c */ /* 0x040fe20003f04070 */
[----:B------:R-:W-:Y:S01]  /*2c00*/  IMAD R45, R7, R38, R50 ;  /* 0x00000026072d7224 */ /* 0x000fe200078e0232 */
[----:B------:R-:W-:Y:S01]  /*2c10*/  IABS R50, R56 ;  /* 0x0000003800327213 */ /* 0x000fe20000000000 */
[----:B------:R-:W-:Y:S01]  /*2c20*/  @!P6 IMAD.IADD R43, R43, 0x1, -R7 ;  /* 0x000000012b2be824 */ /* 0x000fe200078e0a07 */
[----:B------:R-:W-:Y:S01]  /*2c30*/  ISETP.GT.U32.AND P6, PT, R7, R44, PT ;  /* 0x0000002c0700720c */ /* 0x000fe20003fc4070 */
[----:B------:R-:W-:-:S02]  /*2c40*/  IMAD.MOV.U32 R38, RZ, RZ, R40 ;  /* 0x000000ffff267224 */ /* 0x000fc400078e0028 */
[----:B------:R-:W-:Y:S01]  /*2c50*/  @!P1 IMAD.MOV R39, RZ, RZ, -R39 ;  /* 0x000000ffff279224 */ /* 0x000fe200078e0a27 */
[C---:B------:R-:W-:Y:S01]  /*2c60*/  ISETP.GT.U32.AND P1, PT, R7.reuse, R46, PT ;  /* 0x0000002e0700720c */ /* 0x040fe20003f24070 */
[----:B------:R-:W-:Y:S02]  /*2c70*/  IMAD.MOV.U32 R40, RZ, RZ, R13 ;  /* 0x000000ffff287224 */ /* 0x000fe400078e000d */
[----:B------:R-:W-:Y:S01]  /*2c80*/  @!P4 IMAD.MOV R38, RZ, RZ, -R38 ;  /* 0x000000ffff26c224 */ /* 0x000fe200078e0a26 */
[----:B------:R-:W-:Y:S01]  /*2c90*/  ISETP.GT.U32.AND P4, PT, R7, R43, PT ;  /* 0x0000002b0700720c */ /* 0x000fe20003f84070 */
[----:B------:R-:W-:-:S04]  /*2ca0*/  IMAD.HI.U32 R13, R9, R40, RZ ;  /* 0x00000028090d7227 */ /* 0x000fc800078e00ff */
[----:B------:R-:W-:Y:S02]  /*2cb0*/  IMAD.MOV R13, RZ, RZ, -R13 ;  /* 0x000000ffff0d7224 */ /* 0x000fe400078e0a0d */
[--C-:B------:R-:W-:Y:S01]  /*2cc0*/  @!P0 IMAD.IADD R42, R42, 0x1, -R7.reuse ;  /* 0x000000012a2a8824 */ /* 0x100fe200078e0a07 */
[----:B------:R-:W-:Y:S01]  /*2cd0*/  ISETP.GT.U32.AND P0, PT, R7, R45, PT ;  /* 0x0000002d0700720c */ /* 0x000fe20003f04070 */
[--C-:B------:R-:W-:Y:S01]  /*2ce0*/  @!P3 IMAD.IADD R41, R41, 0x1, -R7.reuse ;  /* 0x000000012929b824 */ /* 0x100fe200078e0a07 */
[----:B------:R-:W-:Y:S01]  /*2cf0*/  ISETP.GE.AND P3, PT, R47, RZ, PT ;  /* 0x000000ff2f00720c */ /* 0x000fe20003f66270 */
[--C-:B------:R-:W-:Y:S01]  /*2d00*/  @!P6 IMAD.IADD R44, R44, 0x1, -R7.reuse ;  /* 0x000000012c2ce824 */ /* 0x100fe200078e0a07 */
[C---:B------:R-:W-:Y:S01]  /*2d10*/  ISETP.GT.U32.AND P6, PT, R7.reuse, R48, PT ;  /* 0x000000300700720c */ /* 0x040fe20003fc4070 */
[----:B------:R-:W-:Y:S02]  /*2d20*/  IMAD R47, R7, R13, R40 ;  /* 0x0000000d072f7224 */ /* 0x000fe400078e0228 */
[----:B------:R-:W-:Y:S01]  /*2d30*/  @!P1 IMAD.IADD R46, R46, 0x1, -R7 ;  /* 0x000000012e2e9824 */ /* 0x000fe200078e0a07 */
[----:B------:R-:W-:Y:S01]  /*2d40*/  ISETP.GE.AND P1, PT, R51, RZ, PT ;  /* 0x000000ff3300720c */ /* 0x000fe20003f26270 */
[----:B------:R-:W-:Y:S01]  /*2d50*/  IMAD.MOV.U32 R40, RZ, RZ, R42 ;  /* 0x000000ffff287224 */ /* 0x000fe200078e002a */
[----:B------:R-:W-:Y:S01]  /*2d60*/  LOP3.LUT R51, R8, 0x34, RZ, 0xfc, !PT ;  /* 0x0000003408337812 */ /* 0x000fe200078efcff */
[----:B------:R-:W-:-:S03]  /*2d70*/  IMAD.HI.U32 R17, R9, R50, RZ ;  /* 0x0000003209117227 */ /* 0x000fc600078e00ff */
[----:B------:R-:W-:Y:S01]  /*2d80*/  IABS R58, R51 ;  /* 0x00000033003a7213 */ /* 0x000fe20000000000 */
[----:B------:R-:W-:Y:S01]  /*2d90*/  @!P5 IMAD.MOV R40, RZ, RZ, -R40 ;  /* 0x000000ffff28d224 */ /* 0x000fe200078e0a28 */
[----:B------:R-:W-:Y:S01]  /*2da0*/  ISETP.GT.U32.AND P5, PT, R7, R46, PT ;  /* 0x0000002e0700720c */ /* 0x000fe20003fa4070 */
[----:B------:R-:W-:Y:S02]  /*2db0*/  IMAD.MOV R17, RZ, RZ, -R17 ;  /* 0x000000ffff117224 */ /* 0x000fe400078e0a11 */
[--C-:B------:R-:W-:Y:S01]  /*2dc0*/  @!P4 IMAD.IADD R43, R43, 0x1, -R7.reuse ;  /* 0x000000012b2bc824 */ /* 0x100fe200078e0a07 */
[----:B------:R-:W-:Y:S01]  /*2dd0*/  ISETP.GE.AND P4, PT, R49, RZ, PT ;  /* 0x000000ff3100720c */ /* 0x000fe20003f86270 */
[--C-:B------:R-:W-:Y:S01]  /*2de0*/  @!P0 IMAD.IADD R45, R45, 0x1, -R7.reuse ;  /* 0x000000012d2d8824 */ /* 0x100fe200078e0a07 */
[----:B------:R-:W-:Y:S01]  /*2df0*/  ISETP.GE.AND P0, PT, R53, RZ, PT ;  /* 0x000000ff3500720c */ /* 0x000fe20003f06270 */
[----:B------:R-:W-:Y:S01]  /*2e00*/  @!P6 IMAD.IADD R48, R48, 0x1, -R7 ;  /* 0x000000013030e824 */ /* 0x000fe200078e0a07 */
[C---:B------:R-:W-:Y:S01]  /*2e10*/  LOP3.LUT R49, R8.reuse, 0x3a, RZ, 0xfc, !PT ;  /* 0x0000003a08317812 */ /* 0x040fe200078efcff */
[C---:B------:R-:W-:Y:S01]  /*2e20*/  IMAD R50, R7.reuse, R17, R50 ;  /* 0x0000001107327224 */ /* 0x040fe200078e0232 */
[C---:B------:R-:W-:Y:S01]  /*2e30*/  ISETP.GT.U32.AND P6, PT, R7.reuse, R45, PT ;  /* 0x0000002d0700720c */ /* 0x040fe20003fc4070 */
[----:B------:R-:W-:Y:S01]  /*2e40*/  @!P2 IMAD.MOV R41, RZ, RZ, -R41 ;  /* 0x000000ffff29a224 */ /* 0x000fe200078e0a29 */
[----:B------:R-:W-:Y:S01]  /*2e50*/  LOP3.LUT R17, R8, 0x3c, RZ, 0xfc, !PT ;  /* 0x0000003c08117812 */ /* 0x000fe200078efcff */
[----:B------:R-:W-:Y:S01]  /*2e60*/  IMAD.MOV.U32 R42, RZ, RZ, R44 ;  /* 0x000000ffff2a7224 */ /* 0x000fe200078e002c */
[C---:B------:R-:W-:Y:S01]  /*2e70*/  ISETP.GT.U32.AND P2, PT, R7.reuse, R48, PT ;  /* 0x000000300700720c */ /* 0x040fe20003f44070 */
[----:B------:R-:W-:Y:S01]  /*2e80*/  @!P5 IMAD.IADD R46, R46, 0x1, -R7 ;  /* 0x000000012e2ed824 */ /* 0x000fe200078e0a07 */
[C---:B------:R-:W-:Y:S01]  /*2e90*/  ISETP.GT.U32.AND P5, PT, R7.reuse, R50, PT ;  /* 0x000000320700720c */ /* 0x040fe20003fa4070 */
[----:B------:R-:W-:Y:S01]  /*2ea0*/  @!P3 IMAD.MOV R42, RZ, RZ, -R42 ;  /* 0x000000ffff2ab224 */ /* 0x000fe200078e0a2a */
[----:B------:R-:W-:Y:S01]  /*2eb0*/  ISETP.GT.U32.AND P3, PT, R7, R47, PT ;  /* 0x0000002f0700720c */ /* 0x000fe20003f64070 */
[----:B------:R-:W-:Y:S01]  /*2ec0*/  @!P4 IMAD.MOV R43, RZ, RZ, -R43 ;  /* 0x000000ffff2bc224 */ /* 0x000fe200078e0a2b */
[----:B------:R-:W-:Y:S01]  /*2ed0*/  IABS R52, R17 ;  /* 0x0000001100347213 */ /* 0x000fe20000000000 */
[----:B------:R-:W-:Y:S01]  /*2ee0*/  IMAD.MOV.U32 R44, RZ, RZ, R46 ;  /* 0x000000ffff2c7224 */ /* 0x000fe200078e002e */
[----:B------:R-:W-:Y:S01]  /*2ef0*/  ISETP.GE.AND P4, PT, R54, RZ, PT ;  /* 0x000000ff3600720c */ /* 0x000fe20003f86270 */
[----:B------:R-:W-:Y:S01]  /*2f00*/  @!P6 IMAD.IADD R45, R45, 0x1, -R7 ;  /* 0x000000012d2de824 */ /* 0x000fe200078e0a07 */
[----:B------:R-:W-:Y:S01]  /*2f10*/  IABS R54, R49 ;  /* 0x0000003100367213 */ /* 0x000fe20000000000 */
[----:B------:R-:W-:Y:S01]  /*2f20*/  IMAD.HI.U32 R13, R9, R52, RZ ;  /* 0x00000034090d7227 */ /* 0x000fe200078e00ff */
[----:B------:R-:W-:-:S02]  /*2f30*/  ISETP.GE.AND P6, PT, R55, RZ, PT ;  /* 0x000000ff3700720c */ /* 0x000fc40003fc6270 */
[----:B------:R-:W-:Y:S01]  /*2f40*/  LOP3.LUT R55, R8, 0x30, RZ, 0xfc, !PT ;  /* 0x0000003008377812 */ /* 0x000fe200078efcff */
[----:B------:R-:W-:Y:S01]  /*2f50*/  @!P2 IMAD.IADD R48, R48, 0x1, -R7 ;  /* 0x000000013030a824 */ /* 0x000fe200078e0a07 */
[----:B------:R-:W-:Y:S01]  /*2f60*/  ISETP.GE.AND P2, PT, R56, RZ, PT ;  /* 0x000000ff3800720c */ /* 0x000fe20003f46270 */
[----:B------:R-:W-:Y:S02]  /*2f70*/  IMAD.MOV R13, RZ, RZ, -R13 ;  /* 0x000000ffff0d7224 */ /* 0x000fe400078e0a0d */
[----:B------:R-:W-:Y:S02]  /*2f80*/  @!P5 IMAD.IADD R50, R50, 0x1, -R7 ;  /* 0x000000013232d824 */ /* 0x000fe400078e0a07 */
[----:B------:R-:W-:Y:S01]  /*2f90*/  @!P0 IMAD.MOV R45, RZ, RZ, -R45 ;  /* 0x000000ffff2d8224 */ /* 0x000fe200078e0a2d */
[----:B------:R-:W-:Y:S01]  /*2fa0*/  ISETP.GE.AND P0, PT, R49, RZ, PT ;  /* 0x000000ff3100720c */ /* 0x000fe20003f06270 */
[----:B------:R-:W-:Y:S01]  /*2fb0*/  @!P3 IMAD.IADD R47, R47, 0x1, -R7 ;  /* 0x000000012f2fb824 */ /* 0x000fe200078e0a07 */
[----:B------:R-:W-:Y:S01]  /*2fc0*/  ISETP.GE.AND P3, PT, R17, RZ, PT ;  /* 0x000000ff1100720c */ /* 0x000fe20003f66270 */
[C---:B------:R-:W-:Y:S01]  /*2fd0*/  IMAD R49, R7.reuse, R13, R52 ;  /* 0x0000000d07317224 */ /* 0x040fe200078e0234 */
[----:B------:R-:W-:Y:S01]  /*2fe0*/  ISETP.GT.U32.AND P5, PT, R7, R50, PT ;  /* 0x000000320700720c */ /* 0x000fe20003fa4070 */
[----:B------:R-:W-:Y:S01]  /*2ff0*/  IMAD.MOV.U32 R46, RZ, RZ, R48 ;  /* 0x000000ffff2e7224 */ /* 0x000fe200078e0030 */
[----:B------:R-:W-:Y:S01]  /*3000*/  LOP3.LUT R13, R8, 0x38, RZ, 0xfc, !PT ;  /* 0x00000038080d7812 */ /* 0x000fe200078efcff */
[----:B------:R-:W-:-:S04]  /*3010*/  IMAD.HI.U32 R17, R9, R54, RZ ;  /* 0x0000003609117227 */ /* 0x000fc800078e00ff */
[----:B------:R-:W-:Y:S01]  /*3020*/  @!P1 IMAD.MOV R44, RZ, RZ, -R44 ;  /* 0x000000ffff2c9224 */ /* 0x000fe200078e0a2c */
[C---:B------:R-:W-:Y:S01]  /*3030*/  ISETP.GT.U32.AND P1, PT, R7.reuse, R47, PT ;  /* 0x0000002f0700720c */ /* 0x040fe20003f24070 */
[----:B------:R-:W-:Y:S01]  /*3040*/  @!P4 IMAD.MOV R46, RZ, RZ, -R46 ;  /* 0x000000ffff2ec224 */ /* 0x000fe200078e0a2e */
[C---:B------:R-:W-:Y:S01]  /*3050*/  ISETP.GT.U32.AND P4, PT, R7.reuse, R49, PT ;  /* 0x000000310700720c */ /* 0x040fe20003f84070 */
[----:B------:R-:W-:Y:S02]  /*3060*/  IMAD.MOV R17, RZ, RZ, -R17 ;  /* 0x000000ffff117224 */ /* 0x000fe400078e0a11 */
[----:B------:R-:W-:Y:S02]  /*3070*/  @!P5 IMAD.IADD R50, R50, 0x1, -R7 ;  /* 0x000000013232d824 */ /* 0x000fe400078e0a07 */
[----:B------:R-:W-:Y:S01]  /*3080*/  IMAD R52, R7, R17, R54 ;  /* 0x0000001107347224 */ /* 0x000fe200078e0236 */
[----:B------:R-:W-:Y:S01]  /*3090*/  IABS R54, R13 ;  /* 0x0000000d00367213 */ /* 0x000fe20000000000 */
[----:B------:R-:W-:Y:S01]  /*30a0*/  IMAD.MOV.U32 R48, RZ, RZ, R50 ;  /* 0x000000ffff307224 */ /* 0x000fe200078e0032 */
[----:B------:R-:W-:Y:S01]  /*30b0*/  LOP3.LUT R17, R8, 0x36, RZ, 0xfc, !PT ;  /* 0x0000003608117812 */ /* 0x000fe200078efcff */
[----:B------:R-:W-:Y:S01]  /*30c0*/  IMAD.HI.U32 R53, R9, R58, RZ ;  /* 0x0000003a09357227 */ /* 0x000fe200078e00ff */
[----:B------:R-:W-:-:S02]  /*30d0*/  ISETP.GT.U32.AND P5, PT, R7, R52, PT ;  /* 0x000000340700720c */ /* 0x000fc40003fa4070 */
[----:B------:R-:W-:Y:S01]  /*30e0*/  IABS R56, R17 ;  /* 0x0000001100387213 */ /* 0x000fe20000000000 */
[--C-:B------:R-:W-:Y:S01]  /*30f0*/  @!P1 IMAD.IADD R47, R47, 0x1, -R7.reuse ;  /* 0x000000012f2f9824 */ /* 0x100fe200078e0a07 */
[----:B------:R-:W-:Y:S01]  /*3100*/  ISETP.GE.AND P1, PT, R13, RZ, PT ;  /* 0x000000ff0d00720c */ /* 0x000fe20003f26270 */
[----:B------:R-:W-:Y:S01]  /*3110*/  @!P4 IMAD.IADD R49, R49, 0x1, -R7 ;  /* 0x000000013131c824 */ /* 0x000fe200078e0a07 */
[----:B------:R-:W-:Y:S01]  /*3120*/  ISETP.GE.AND P4, PT, R17, RZ, PT ;  /* 0x000000ff1100720c */ /* 0x000fe20003f86270 */
[----:B------:R-:W-:Y:S02]  /*3130*/  @!P6 IMAD.MOV R47, RZ, RZ, -R47 ;  /* 0x000000ffff2fe224 */ /* 0x000fe400078e0a2f */
[----:B------:R-:W-:Y:S01]  /*3140*/  IMAD.HI.U32 R13, R9, R54, RZ ;  /* 0x00000036090d7227 */ /* 0x000fe200078e00ff */
[----:B------:R-:W-:-:S03]  /*3150*/  ISETP.GT.U32.AND P6, PT, R7, R49, PT ;  /* 0x000000310700720c */ /* 0x000fc60003fc4070 */
[----:B------:R-:W-:Y:S02]  /*3160*/  IMAD.MOV R13, RZ, RZ, -R13 ;  /* 0x000000ffff0d7224 */ /* 0x000fe400078e0a0d */
[----:B------:R-:W-:Y:S02]  /*3170*/  @!P5 IMAD.IADD R52, R52, 0x1, -R7 ;  /* 0x000000013434d824 */ /* 0x000fe400078e0a07 */
[----:B------:R-:W-:Y:S01]  /*3180*/  @!P2 IMAD.MOV R48, RZ, RZ, -R48 ;  /* 0x000000ffff30a224 */ /* 0x000fe200078e0a30 */
[----:B------:R-:W-:Y:S01]  /*3190*/  ISETP.GE.AND P2, PT, R51, RZ, PT ;  /* 0x000000ff3300720c */ /* 0x000fe20003f46270 */
[C---:B------:R-:W-:Y:S01]  /*31a0*/  IMAD R51, R7.reuse, R13, R54 ;  /* 0x0000000d07337224 */ /* 0x040fe200078e0236 */
[----:B------:R-:W-:Y:S01]  /*31b0*/  ISETP.GT.U32.AND P5, PT, R7, R52, PT ;  /* 0x000000340700720c */ /* 0x000fe20003fa4070 */
[----:B------:R-:W-:-:S04]  /*31c0*/  IMAD.HI.U32 R17, R9, R56, RZ ;  /* 0x0000003809117227 */ /* 0x000fc800078e00ff */
[----:B------:R-:W-:Y:S01]  /*31d0*/  @!P6 IMAD.IADD R49, R49, 0x1, -R7 ;  /* 0x000000013131e824 */ /* 0x000fe200078e0a07 */
[C---:B------:R-:W-:Y:S01]  /*31e0*/  ISETP.GT.U32.AND P6, PT, R7.reuse, R51, PT ;  /* 0x000000330700720c */ /* 0x040fe20003fc4070 */
[----:B------:R-:W-:Y:S02]  /*31f0*/  IMAD.MOV R17, RZ, RZ, -R17 ;  /* 0x000000ffff117224 */ /* 0x000fe400078e0a11 */
[----:B------:R-:W-:Y:S02]  /*3200*/  IMAD.MOV R53, RZ, RZ, -R53 ;  /* 0x000000ffff357224 */ /* 0x000fe400078e0a35 */
[C---:B------:R-:W-:Y:S01]  /*3210*/  IMAD R54, R7.reuse, R17, R56 ;  /* 0x0000001107367224 */ /* 0x040fe200078e0238 */
[----:B------:R-:W-:Y:S01]  /*3220*/  LOP3.LUT R17, R8, 0x32, RZ, 0xfc, !PT ;  /* 0x0000003208117812 */ /* 0x000fe200078efcff */
[----:B------:R-:W-:Y:S02]  /*3230*/  @!P5 IMAD.IADD R52, R52, 0x1, -R7 ;  /* 0x000000013434d824 */ /* 0x000fe400078e0a07 */
[C---:B------:R-:W-:Y:S01]  /*3240*/  IMAD R53, R7.reuse, R53, R58 ;  /* 0x0000003507357224 */ /* 0x040fe200078e023a */
[----:B------:R-:W-:Y:S01]  /*3250*/  ISETP.GT.U32.AND P5, PT, R7, R54, PT ;  /* 0x000000360700720c */ /* 0x000fe20003fa4070 */
[----:B------:R-:W-:Y:S01]  /*3260*/  @!P3 IMAD.MOV R49, RZ, RZ, -R49 ;  /* 0x000000ffff31b224 */ /* 0x000fe200078e0a31 */
[----:B------:R-:W-:Y:S01]  /*3270*/  IABS R56, R17 ;  /* 0x0000001100387213 */ /* 0x000fe20000000000 */
[----:B------:R-:W-:Y:S01]  /*3280*/  @!P6 IMAD.IADD R51, R51, 0x1, -R7 ;  /* 0x000000013333e824 */ /* 0x000fe200078e0a07 */
[----:B------:R-:W-:Y:S01]  /*3290*/  ISETP.GT.U32.AND P3, PT, R7, R53, PT ;  /* 0x000000350700720c */ /* 0x000fe20003f64070 */
[----:B------:R-:W-:Y:S01]  /*32a0*/  IMAD.MOV.U32 R50, RZ, RZ, R52 ;  /* 0x000000ffff327224 */ /* 0x000fe200078e0034 */
[----:B------:R-:W-:Y:S01]  /*32b0*/  IABS R58, R55 ;  /* 0x00000037003a7213 */ /* 0x000fe20000000000 */
[----:B------:R-:W-:Y:S01]  /*32c0*/  IMAD.HI.U32 R13, R9, R56, RZ ;  /* 0x00000038090d7227 */ /* 0x000fe200078e00ff */
[----:B------:R-:W-:-:S03]  /*32d0*/  ISETP.GT.U32.AND P6, PT, R7, R51, PT ;  /* 0x000000330700720c */ /* 0x000fc60003fc4070 */
[----:B------:R-:W-:Y:S02]  /*32e0*/  IMAD.MOV R13, RZ, RZ, -R13 ;  /* 0x000000ffff0d7224 */ /* 0x000fe400078e0a0d */
[--C-:B------:R-:W-:Y:S02]  /*32f0*/  @!P5 IMAD.IADD R54, R54, 0x1, -R7.reuse ;  /* 0x000000013636d824 */ /* 0x100fe400078e0a07 */
[----:B------:R-:W-:Y:S02]  /*3300*/  IMAD R56, R7, R13, R56 ;  /* 0x0000000d07387224 */ /* 0x000fe400078e0238 */
[--C-:B------:R-:W-:Y:S01]  /*3310*/  @!P3 IMAD.IADD R53, R53, 0x1, -R7.reuse ;  /* 0x000000013535b824 */ /* 0x100fe200078e0a07 */
[----:B------:R-:W-:Y:S01]  /*3320*/  ISETP.GT.U32.AND P5, PT, R7, R54, PT ;  /* 0x000000360700720c */ /* 0x000fe20003fa4070 */
[----:B------:R-:W-:Y:S01]  /*3330*/  @!P0 IMAD.MOV R50, RZ, RZ, -R50 ;  /* 0x000000ffff328224 */ /* 0x000fe200078e0a32 */
[----:B------:R-:W-:Y:S01]  /*3340*/  ISETP.GE.AND P0, PT, R17, RZ, PT ;  /* 0x000000ff1100720c */ /* 0x000fe20003f06270 */
[----:B------:R-:W-:Y:S01]  /*3350*/  @!P6 IMAD.IADD R51, R51, 0x1, -R7 ;  /* 0x000000013333e824 */ /* 0x000fe200078e0a07 */
[----:B------:R-:W-:Y:S01]  /*3360*/  ISETP.GT.U32.AND P6, PT, R7, R56, PT ;  /* 0x000000380700720c */ /* 0x000fe20003fc4070 */
[----:B------:R-:W-:Y:S01]  /*3370*/  IMAD.HI.U32 R13, R9, R58, RZ ;  /* 0x0000003a090d7227 */ /* 0x000fe200078e00ff */
[----:B------:R-:W-:-:S03]  /*3380*/  ISETP.GT.U32.AND P3, PT, R7, R53, PT ;  /* 0x000000350700720c */ /* 0x000fc60003f64070 */
[----:B------:R-:W-:-:S04]  /*3390*/  IMAD.HI.U32 R17, R9, R60, RZ ;  /* 0x0000003c09117227 */ /* 0x000fc800078e00ff */
[----:B------:R-:W-:Y:S02]  /*33a0*/  IMAD.MOV R13, RZ, RZ, -R13 ;  /* 0x000000ffff0d7224 */ /* 0x000fe400078e0a0d */
[----:B------:R-:W-:-:S04]  /*33b0*/  IMAD.HI.U32 R52, R9, R62, RZ ;  /* 0x0000003e09347227 */ /* 0x000fc800078e00ff */
[----:B------:R-:W-:Y:S02]  /*33c0*/  IMAD.MOV R17, RZ, RZ, -R17 ;  /* 0x000000ffff117224 */ /* 0x000fe400078e0a11 */
[--C-:B------:R-:W-:Y:S01]  /*33d0*/  @!P5 IMAD.IADD R54, R54, 0x1, -R7.reuse ;  /* 0x000000013636d824 */ /* 0x100fe200078e0a07 */
[----:B------:R-:W-:Y:S01]  /*33e0*/  ISETP.GE.AND P5, PT, R55, RZ, PT ;  /* 0x000000ff3700720c */ /* 0x000fe20003fa6270 */
[C---:B------:R-:W-:Y:S02]  /*33f0*/  IMAD R55, R7.reuse, R13, R58 ;  /* 0x0000000d07377224 */ /* 0x040fe400078e023a */
[----:B------:R-:W-:Y:S02]  /*3400*/  IMAD.MOV R52, RZ, RZ, -R52 ;  /* 0x000000ffff347224 */ /* 0x000fe400078e0a34 */
[----:B------:R-:W-:Y:S01]  /*3410*/  IMAD R58, R7, R17, R60 ;  /* 0x00000011073a7224 */ /* 0x000fe200078e023c */
[----:B------:R-:W-:Y:S01]  /*3420*/  LOP3.LUT R17, R8, 0x2a, RZ, 0xfc, !PT ;  /* 0x0000002a08117812 */ /* 0x000fe200078efcff */
[----:B------:R-:W-:-:S02]  /*3430*/  @!P6 IMAD.IADD R56, R56, 0x1, -R7 ;  /* 0x000000013838e824 */ /* 0x000fc400078e0a07 */
[----:B------:R-:W-:Y:S01]  /*3440*/  IMAD R60, R7, R52, R62 ;  /* 0x00000034073c7224 */ /* 0x000fe200078e023e */
[----:B------:R-:W-:Y:S01]  /*3450*/  IABS R62, R17 ;  /* 0x00000011003e7213 */ /* 0x000fe20000000000 */
[----:B------:R-:W-:Y:S01]  /*3460*/  @!P3 IMAD.IADD R53, R53, 0x1, -R7 ;  /* 0x000000013535b824 */ /* 0x000fe200078e0a07 */
[C---:B------:R-:W-:Y:S01]  /*3470*/  ISETP.GT.U32.AND P6, PT, R7.reuse, R56, PT ;  /* 0x000000380700720c */ /* 0x040fe20003fc4070 */
[----:B------:R-:W-:Y:S01]  /*3480*/  IMAD.MOV.U32 R52, RZ, RZ, R54 ;  /* 0x000000ffff347224 */ /* 0x000fe200078e0036 */
[C---:B------:R-:W-:Y:S01]  /*3490*/  ISETP.GT.U32.AND P3, PT, R7.reuse, R58, PT ;  /* 0x0000003a0700720c */ /* 0x040fe20003f64070 */
[----:B------:R-:W-:Y:S01]  /*34a0*/  @!P2 IMAD.MOV R53, RZ, RZ, -R53 ;  /* 0x000000ffff35a224 */ /* 0x000fe200078e0a35 */
[C---:B------:R-:W-:Y:S01]  /*34b0*/  ISETP.GT.U32.AND P2, PT, R7.reuse, R60, PT ;  /* 0x0000003c0700720c */ /* 0x040fe20003f44070 */
[----:B------:R-:W-:Y:S01]  /*34c0*/  @!P1 IMAD.MOV R51, RZ, RZ, -R51 ;  /* 0x000000ffff339224 */ /* 0x000fe200078e0a33 */
[----:B------:R-:W-:Y:S01]  /*34d0*/  ISETP.GT.U32.AND P1, PT, R7, R55, PT ;  /* 0x000000370700720c */ /* 0x000fe20003f24070 */
[----:B------:R-:W-:Y:S01]  /*34e0*/  @!P4 IMAD.MOV R52, RZ, RZ, -R52 ;  /* 0x000000ffff34c224 */ /* 0x000fe200078e0a34 */
[----:B------:R-:W-:Y:S01]  /*34f0*/  ISETP.GE.AND P4, PT, R57, RZ, PT ;  /* 0x000000ff3900720c */ /* 0x000fe20003f86270 */
[----:B------:R-:W-:Y:S01]  /*3500*/  IMAD.HI.U32 R13, R9, R62, RZ ;  /* 0x0000003e090d7227 */ /* 0x000fe200078e00ff */
[----:B------:R-:W-:-:S03]  /*3510*/  LOP3.LUT R57, R8, 0x28, RZ, 0xfc, !PT ;  /* 0x0000002808397812 */ /* 0x000fc600078efcff */
[--C-:B------:R-:W-:Y:S01]  /*3520*/  @!P6 IMAD.IADD R56, R56, 0x1, -R7.reuse ;  /* 0x000000013838e824 */ /* 0x100fe200078e0a07 */
[----:B------:R-:W-:Y:S01]  /*3530*/  IABS R64, R57 ;  /* 0x0000003900407213 */ /* 0x000fe20000000000 */
[----:B------:R-:W-:Y:S01]  /*3540*/  @!P3 IMAD.IADD R58, R58, 0x1, -R7 ;  /* 0x000000013a3ab824 */ /* 0x000fe200078e0a07 */
[----:B------:R-:W-:Y:S01]  /*3550*/  ISETP.GE.AND P6, PT, R59, RZ, PT ;  /* 0x000000ff3b00720c */ /* 0x000fe20003fc6270 */
[----:B------:R-:W-:Y:S01]  /*3560*/  IMAD.MOV R13, RZ, RZ, -R13 ;  /* 0x000000ffff0d7224 */ /* 0x000fe200078e0a0d */
[----:B------:R-:W-:Y:S01]  /*3570*/  LOP3.LUT R59, R8, 0x26, RZ, 0xfc, !PT ;  /* 0x00000026083b7812 */ /* 0x000fe200078efcff */
[----:B------:R-:W-:Y:S02]  /*3580*/  IMAD.MOV.U32 R54, RZ, RZ, R56 ;  /* 0x000000ffff367224 */ /* 0x000fe400078e0038 */
[----:B------:R-:W-:Y:S01]  /*3590*/  @!P2 IMAD.IADD R60, R60, 0x1, -R7 ;  /* 0x000000013c3ca824 */ /* 0x000fe200078e0a07 */
[C---:B------:R-:W-:Y:S01]  /*35a0*/  ISETP.GT.U32.AND P2, PT, R7.reuse, R58, PT ;  /* 0x0000003a0700720c */ /* 0x040fe20003f44070 */
[----:B------:R-:W-:-:S02]  /*35b0*/  IMAD R56, R7, R13, R62 ;  /* 0x0000000d07387224 */ /* 0x000fc400078e023e */
[----:B------:R-:W-:-:S04]  /*35c0*/  IMAD.HI.U32 R13, R9, R64, RZ ;  /* 0x00000040090d7227 */ /* 0x000fc800078e00ff */
[----:B------:R-:W-:Y:S01]  /*35d0*/  @!P1 IMAD.IADD R55, R55, 0x1, -R7 ;  /* 0x0000000137379824 */ /* 0x000fe200078e0a07 */
[----:B------:R-:W-:Y:S01]  /*35e0*/  ISETP.GE.AND P1, PT, R17, RZ, PT ;  /* 0x000000ff1100720c */ /* 0x000fe20003f26270 */
[----:B------:R-:W-:Y:S01]  /*35f0*/  IMAD.MOV R13, RZ, RZ, -R13 ;  /* 0x000000ffff0d7224 */ /* 0x000fe200078e0a0d */
[----:B------:R-:W-:Y:S01]  /*3600*/  IABS R17, R59 ;  /* 0x0000003b00117213 */ /* 0x000fe20000000000 */
[----:B------:R-:W-:Y:S01]  /*3610*/  @!P0 IMAD.MOV R54, RZ, RZ, -R54 ;  /* 0x000000ffff368224 */ /* 0x000fe200078e0a36 */
[C---:B------:R-:W-:Y:S01]  /*3620*/  ISETP.GT.U32.AND P3, PT, R7.reuse, R55, PT ;  /* 0x000000370700720c */ /* 0x040fe20003f64070 */
[C---:B------:R-:W-:Y:S01]  /*3630*/  IMAD R62, R7.reuse, R13, R64 ;  /* 0x0000000d073e7224 */ /* 0x040fe200078e0240 */
[C---:B------:R-:W-:Y:S01]  /*3640*/  ISETP.GT.U32.AND P0, PT, R7.reuse, R60, PT ;  /* 0x0000003c0700720c */ /* 0x040fe20003f04070 */
[----:B------:R-:W-:Y:S02]  /*3650*/  @!P2 IMAD.IADD R58, R58, 0x1, -R7 ;  /* 0x000000013a3aa824 */ /* 0x000fe400078e0a07 */
[----:B------:R-:W-:Y:S01]  /*3660*/  IMAD.MOV.U32 R64, RZ, RZ, R17 ;  /* 0x000000ffff407224 */ /* 0x000fe200078e0011 */
[----:B------:R-:W-:Y:S01]  /*3670*/  ISETP.GT.U32.AND P2, PT, R7, R62, PT ;  /* 0x0000003e0700720c */ /* 0x000fe20003f44070 */
[----:B------:R-:W-:-:S04]  /*3680*/  IMAD.HI.U32 R17, R9, R66, RZ ;  /* 0x0000004209117227 */ /* 0x000fc800078e00ff */
[----:B------:R-:W-:-:S04]  /*3690*/  IMAD.HI.U32 R13, R9, R64, RZ ;  /* 0x00000040090d7227 */ /* 0x000fc800078e00ff */
[----:B------:R-:W-:Y:S01]  /*36a0*/  @!P3 IMAD.IADD R55, R55, 0x1, -R7 ;  /* 0x000000013737b824 */ /* 0x000fe200078e0a07 */
[----:B------:R-:W-:Y:S01]  /*36b0*/  ISETP.GT.U32.AND P3, PT, R7, R56, PT ;  /* 0x000000380700720c */ /* 0x000fe20003f64070 */
[----:B------:R-:W-:Y:S02]  /*36c0*/  IMAD.MOV R13, RZ, RZ, -R13 ;  /* 0x000000ffff0d7224 */ /* 0x000fe400078e0a0d */
[--C-:B------:R-:W-:Y:S02]  /*36d0*/  @!P2 IMAD.IADD R62, R62, 0x1, -R7.reuse ;  /* 0x000000013e3ea824 */ /* 0x100fe400078e0a07 */
[----:B------:R-:W-:Y:S01]  /*36e0*/  @!P0 IMAD.IADD R60, R60, 0x1, -R7 ;  /* 0x000000013c3c8824 */ /* 0x000fe200078e0a07 */
[----:B------:R-:W-:Y:S01]  /*36f0*/  ISETP.GE.AND P0, PT, R57, RZ, PT ;  /* 0x000000ff3900720c */ /* 0x000fe20003f06270 */
[----:B------:R-:W-:Y:S02]  /*3700*/  IMAD.MOV R17, RZ, RZ, -R17 ;  /* 0x000000ffff117224 */ /* 0x000fe400078e0a11 */
[----:B------:R-:W-:-:S02]  /*3710*/  IMAD R64, R7, R13, R64 ;  /* 0x0000000d07407224 */ /* 0x000fc400078e0240 */
[----:B------:R-:W-:Y:S02]  /*3720*/  IMAD.MOV.U32 R82, RZ, RZ, R58 ;  /* 0x000000ffff527224 */ /* 0x000fe400078e003a */
[----:B------:R-:W-:Y:S01]  /*3730*/  @!P5 IMAD.MOV R55, RZ, RZ, -R55 ;  /* 0x000000ffff37d224 */ /* 0x000fe200078e0a37 */
[----:B------:R-:W-:Y:S01]  /*3740*/  ISETP.GT.U32.AND P5, PT, R7, R62, PT ;  /* 0x0000003e0700720c */ /* 0x000fe20003fa4070 */
[----:B------:R-:W-:-:S04]  /*3750*/  IMAD.HI.U32 R57, R9, R68, RZ ;  /* 0x0000004409397227 */ /* 0x000fc800078e00ff */
[C---:B------:R-:W-:Y:S01]  /*3760*/  IMAD R58, R7.reuse, R17, R66 ;  /* 0x00000011073a7224 */ /* 0x040fe200078e0242 */
[----:B------:R-:W-:Y:S01]  /*3770*/  LOP3.LUT R17, R8, 0x20, RZ, 0xfc, !PT ;  /* 0x0000002008117812 */ /* 0x000fe200078efcff */
[----:B------:R-:W-:Y:S02]  /*3780*/  IMAD.MOV.U32 R84, RZ, RZ, R60 ;  /* 0x000000ffff547224 */ /* 0x000fe400078e003c */
[----:B------:R-:W-:Y:S01]  /*3790*/  @!P4 IMAD.MOV R82, RZ, RZ, -R82 ;  /* 0x000000ffff52c224 */ /* 0x000fe200078e0a52 */
[----:B------:R-:W-:Y:S01]  /*37a0*/  ISETP.GT.U32.AND P4, PT, R7, R64, PT ;  /* 0x000000400700720c */ /* 0x000fe20003f84070 */
[----:B------:R-:W-:Y:S01]  /*37b0*/  @!P3 IMAD.IADD R56, R56, 0x1, -R7 ;  /* 0x000000013838b824 */ /* 0x000fe200078e0a07 */
[----:B------:R-:W-:Y:S01]  /*37c0*/  IABS R66, R17 ;  /* 0x0000001100427213 */ /* 0x000fe20000000000 */
[----:B------:R-:W-:Y:S01]  /*37d0*/  IMAD.MOV R57, RZ, RZ, -R57 ;  /* 0x000000ffff397224 */ /* 0x000fe200078e0a39 */
[----:B------:R-:W-:Y:S01]  /*37e0*/  ISETP.GE.AND P3, PT, R59, RZ, PT ;  /* 0x000000ff3b00720c */ /* 0x000fe20003f66270 */
[----:B------:R-:W-:Y:S01]  /*37f0*/  @!P6 IMAD.MOV R84, RZ, RZ, -R84 ;  /* 0x000000ffff54e224 */ /* 0x000fe200078e0a54 */
[C---:B------:R-:W-:Y:S01]  /*3800*/  ISETP.GT.U32.AND P6, PT, R7.reuse, R58, PT ;  /* 0x0000003a0700720c */ /* 0x040fe20003fc4070 */
[C---:B------:R-:W-:Y:S01]  /*3810*/  IMAD R60, R7.reuse, R57, R68 ;  /* 0x00000039073c7224 */ /* 0x040fe200078e0244 */
[----:B------:R-:W-:Y:S01]  /*3820*/  ISETP.GT.U32.AND P2, PT, R7, R56, PT ;  /* 0x000000380700720c */ /* 0x000fe20003f44070 */
[----:B------:R-:W-:Y:S01]  /*3830*/  @!P5 IMAD.IADD R62, R62, 0x1, -R7 ;  /* 0x000000013e3ed824 */ /* 0x000fe200078e0a07 */
[----:B------:R-:W-:Y:S01]  /*3840*/  LOP3.LUT R57, R8, 0x1e, RZ, 0xfc, !PT ;  /* 0x0000001e08397812 */ /* 0x000fe200078efcff */
[----:B------:R-:W-:Y:S01]  /*3850*/  IMAD.HI.U32 R13, R9, R66, RZ ;  /* 0x00000042090d7227 */ /* 0x000fe200078e00ff */
[----:B------:R-:W-:-:S02]  /*3860*/  ISETP.GT.U32.AND P5, PT, R7, R60, PT ;  /* 0x0000003c0700720c */ /* 0x000fc40003fa4070 */
[----:B------:R-:W-:Y:S01]  /*3870*/  IABS R68, R57 ;  /* 0x0000003900447213 */ /* 0x000fe20000000000 */
[--C-:B------:R-:W-:Y:S01]  /*3880*/  @!P4 IMAD.IADD R64, R64, 0x1, -R7.reuse ;  /* 0x000000014040c824 */ /* 0x100fe200078e0a07 */
[----:B------:R-:W-:Y:S01]  /*3890*/  LOP3.LUT R59, R8, 0x1c, RZ, 0xfc, !PT ;  /* 0x0000001c083b7812 */ /* 0x000fe200078efcff */
[----:B------:R-:W-:Y:S01]  /*38a0*/  IMAD.MOV.U32 R88, RZ, RZ, R62 ;  /* 0x000000ffff587224 */ /* 0x000fe200078e003e */
[----:B------:R-:W-:Y:S01]  /*38b0*/  ISETP.GE.AND P4, PT, R63, RZ, PT ;  /* 0x000000ff3f00720c */ /* 0x000fe20003f86270 */
[--C-:B------:R-:W-:Y:S01]  /*38c0*/  @!P6 IMAD.IADD R58, R58, 0x1, -R7.reuse ;  /* 0x000000013a3ae824 */ /* 0x100fe200078e0a07 */
[----:B------:R-:W-:Y:S01]  /*38d0*/  ISETP.GT.U32.AND P6, PT, R7, R64, PT ;  /* 0x000000400700720c */ /* 0x000fe20003fc4070 */
[----:B------:R-:W-:Y:S01]  /*38e0*/  @!P2 IMAD.IADD R56, R56, 0x1, -R7 ;  /* 0x000000013838a824 */ /* 0x000fe200078e0a07 */
[----:B------:R-:W-:Y:S01]  /*38f0*/  IABS R70, R59 ;  /* 0x0000003b00467213 */ /* 0x000fe20000000000 */
[----:B------:R-:W-:Y:S01]  /*3900*/  @!P0 IMAD.MOV R88, RZ, RZ, -R88 ;  /* 0x000000ffff588224 */ /* 0x000fe200078e0a58 */
[----:B------:R-:W-:Y:S01]  /*3910*/  ISETP.GE.AND P2, PT, R61, RZ, PT ;  /* 0x000000ff3d00720c */ /* 0x000fe20003f46270 */
[----:B------:R-:W-:Y:S01]  /*3920*/  IMAD.MOV.U32 R86, RZ, RZ, R56 ;  /* 0x000000ffff567224 */ /* 0x000fe200078e0038 */
[C---:B------:R-:W-:Y:S01]  /*3930*/  LOP3.LUT R61, R8.reuse, 0x1a, RZ, 0xfc, !PT ;  /* 0x0000001a083d7812 */ /* 0x040fe200078efcff */
[----:B------:R-:W-:Y:S01]  /*3940*/  IMAD.MOV R56, RZ, RZ, -R13 ;  /* 0x000000ffff387224 */ /* 0x000fe200078e0a0d */
[----:B------:R-:W-:Y:S01]  /*3950*/  LOP3.LUT R63, R8, 0x18, RZ, 0xfc, !PT ;  /* 0x00000018083f7812 */ /* 0x000fe200078efcff */
[----:B------:R-:W-:Y:S01]  /*3960*/  @!P5 IMAD.IADD R60, R60, 0x1, -R7 ;  /* 0x000000013c3cd824 */ /* 0x000fe200078e0a07 */
[----:B------:R-:W-:Y:S01]  /*3970*/  ISETP.GT.U32.AND P5, PT, R7, R58, PT ;  /* 0x0000003a0700720c */ /* 0x000fe20003fa4070 */
[----:B------:R-:W-:Y:S01]  /*3980*/  IMAD.HI.U32 R13, R9, R68, RZ ;  /* 0x00000044090d7227 */ /* 0x000fe200078e00ff */
[----:B------:R-:W-:-:S03]  /*3990*/  IABS R72, R61 ;  /* 0x0000003d00487213 */ /* 0x000fc60000000000 */
[C---:B------:R-:W-:Y:S02]  /*39a0*/  IMAD R56, R7.reuse, R56, R66 ;  /* 0x0000003807387224 */ /* 0x040fe400078e0242 */
[----:B------:R-:W-:Y:S02]  /*39b0*/  IMAD.MOV R13, RZ, RZ, -R13 ;  /* 0x000000ffff0d7224 */ /* 0x000fe400078e0a0d */
[--C-:B------:R-:W-:Y:S01]  /*39c0*/  @!P6 IMAD.IADD R64, R64, 0x1, -R7.reuse ;  /* 0x000000014040e824 */ /* 0x100fe200078e0a07 */
[C---:B------:R-:W-:Y:S01]  /*39d0*/  ISETP.GT.U32.AND P6, PT, R7.reuse, R56, PT ;  /* 0x000000380700720c */ /* 0x040fe20003fc4070 */
[C---:B------:R-:W-:Y:S02]  /*39e0*/  IMAD R66, R7.reuse, R13, R68 ;  /* 0x0000000d07427224 */ /* 0x040fe400078e0244 */
[----:B------:R-:W-:Y:S01]  /*39f0*/  @!P1 IMAD.MOV R86, RZ, RZ, -R86 ;  /* 0x000000ffff569224 */ /* 0x000fe200078e0a56 */
[C---:B------:R-:W-:Y:S01]  /*3a00*/  ISETP.GT.U32.AND P1, PT, R7.reuse, R60, PT ;  /* 0x0000003c0700720c */ /* 0x040fe20003f24070 */
[----:B------:R-:W-:Y:S01]  /*3a10*/  @!P5 IMAD.IADD R58, R58, 0x1, -R7 ;  /* 0x000000013a3ad824 */ /* 0x000fe200078e0a07 */
[----:B------:R-:W-:Y:S01]  /*3a20*/  ISETP.GT.U32.AND P5, PT, R7, R66, PT ;  /* 0x000000420700720c */ /* 0x000fe20003fa4070 */
[----:B------:R-:W-:-:S04]  /*3a30*/  IMAD.HI.U32 R13, R9, R70, RZ ;  /* 0x00000046090d7227 */ /* 0x000fc800078e00ff */
[----:B------:R-:W-:Y:S02]  /*3a40*/  IMAD.MOV R68, RZ, RZ, -R13 ;  /* 0x000000ffff447224 */ /* 0x000fe400078e0a0d */
[--C-:B------:R-:W-:Y:S01]  /*3a50*/  @!P6 IMAD.IADD R56, R56, 0x1, -R7.reuse ;  /* 0x000000013838e824 */ /* 0x100fe200078e0a07 */
[----:B------:R-:W-:Y:S01]  /*3a60*/  ISETP.GE.AND P6, PT, R57, RZ, PT ;  /* 0x000000ff3900720c */ /* 0x000fe20003fc6270 */
[C---:B------:R-:W-:Y:S01]  /*3a70*/  IMAD R68, R7.reuse, R68, R70 ;  /* 0x0000004407447224 */ /* 0x040fe200078e0246 */
[----:B------:R-:W-:Y:S01]  /*3a80*/  LOP3.LUT R57, R8, 0x14, RZ, 0xfc, !PT ;  /* 0x0000001408397812 */ /* 0x000fe200078efcff */
[--C-:B------:R-:W-:Y:S01]  /*3a90*/  @!P1 IMAD.IADD R60, R60, 0x1, -R7.reuse ;  /* 0x000000013c3c9824 */ /* 0x100fe200078e0a07 */
[----:B------:R-:W-:Y:S01]  /*3aa0*/  ISETP.GT.U32.AND P0, PT, R7, R56, PT ;  /* 0x000000380700720c */ /* 0x000fe20003f04070 */
[----:B------:R-:W-:Y:S01]  /*3ab0*/  @!P5 IMAD.IADD R66, R66, 0x1, -R7 ;  /* 0x000000014242d824 */ /* 0x000fe200078e0a07 */
[----:B------:R-:W-:Y:S01]  /*3ac0*/  ISETP.GE.AND P1, PT, R17, RZ, PT ;  /* 0x000000ff1100720c */ /* 0x000fe20003f26270 */
[----:B------:R-:W-:Y:S01]  /*3ad0*/  IMAD.HI.U32 R13, R9, R72, RZ ;  /* 0x00000048090d7227 */ /* 0x000fe200078e00ff */
[----:B------:R-:W-:-:S02]  /*3ae0*/  IABS R17, R63 ;  /* 0x0000003f00117213 */ /* 0x000fc40000000000 */
[C---:B------:R-:W-:Y:S01]  /*3af0*/  ISETP.GT.U32.AND P5, PT, R7.reuse, R68, PT ;  /* 0x000000440700720c */ /* 0x040fe20003fa4070 */
[----:B------:R-:W-:Y:S01]  /*3b00*/  IMAD.MOV.U32 R90, RZ, RZ, R64 ;  /* 0x000000ffff5a7224 */ /* 0x000fe200078e0040 */
[----:B------:R-:W-:Y:S01]  /*3b10*/  IABS R64, R57 ;  /* 0x0000003900407213 */ /* 0x000fe20000000000 */
[----:B------:R-:W-:Y:S02]  /*3b20*/  IMAD.MOV.U32 R70, RZ, RZ, R17 ;  /* 0x000000ffff467224 */ /* 0x000fe400078e0011 */
[----:B------:R-:W-:Y:S02]  /*3b30*/  IMAD.MOV R17, RZ, RZ, -R13 ;  /* 0x000000ffff117224 */ /* 0x000fe400078e0a0d */
[----:B------:R-:W-:Y:S02]  /*3b40*/  IMAD.MOV.U32 R92, RZ, RZ, R58 ;  /* 0x000000ffff5c7224 */ /* 0x000fe400078e003a */
[----:B------:R-:W-:Y:S01]  /*3b50*/  @!P3 IMAD.MOV R90, RZ, RZ, -R90 ;  /* 0x000000ffff5ab224 */ /* 0x000fe200078e0a5a */
[C---:B------:R-:W-:Y:S01]  /*3b60*/  ISETP.GT.U32.AND P3, PT, R7.reuse, R66, PT ;  /* 0x000000420700720c */ /* 0x040fe20003f64070 */
[----:B------:R-:W-:Y:S01]  /*3b70*/  IMAD R58, R7, R17, R72 ;  /* 0x00000011073a7224 */ /* 0x000fe200078e0248 */
[----:B------:R-:W-:Y:S01]  /*3b80*/  LOP3.LUT R17, R8, 0x16, RZ, 0xfc, !PT ;  /* 0x0000001608117812 */ /* 0x000fe200078efcff */
[----:B------:R-:W-:Y:S01]  /*3b90*/  @!P0 IMAD.IADD R56, R56, 0x1, -R7 ;  /* 0x0000000138388824 */ /* 0x000fe200078e0a07 */
[----:B------:R-:W-:Y:S01]  /*3ba0*/  IABS R72, R69 ;  /* 0x0000004500487213 */ /* 0x000fe20000000000 */
[----:B------:R-:W-:Y:S01]  /*3bb0*/  IMAD.HI.U32 R13, R9, R70, RZ ;  /* 0x00000046090d7227 */ /* 0x000fe200078e00ff */
[----:B------:R-:W-:-:S02]  /*3bc0*/  IABS R62, R17 ;  /* 0x00000011003e7213 */ /* 0x000fc40000000000 */
[----:B------:R-:W-:Y:S01]  /*3bd0*/  ISETP.GT.U32.AND P0, PT, R7, R58, PT ;  /* 0x0000003a0700720c */ /* 0x000fe20003f04070 */
[----:B------:R-:W-:Y:S01]  /*3be0*/  @!P5 IMAD.IADD R68, R68, 0x1, -R7 ;  /* 0x000000014444d824 */ /* 0x000fe200078e0a07 */
[----:B------:R-:W-:Y:S01]  /*3bf0*/  ISETP.GE.AND P5, PT, R17, RZ, PT ;  /* 0x000000ff1100720c */ /* 0x000fe20003fa6270 */
[----:B------:R-:W-:Y:S02]  /*3c00*/  IMAD.MOV.U32 R96, RZ, RZ, R56 ;  /* 0x000000ffff607224 */ /* 0x000fe400078e0038 */
[----:B------:R-:W-:Y:S02]  /*3c10*/  IMAD.MOV R13, RZ, RZ, -R13 ;  /* 0x000000ffff0d7224 */ /* 0x000fe400078e0a0d */
[----:B------:R-:W-:Y:S02]  /*3c20*/  IMAD.MOV.U32 R94, RZ, RZ, R60 ;  /* 0x000000ffff5e7224 */ /* 0x000fe400078e003c */
[----:B------:R-:W-:Y:S01]  /*3c30*/  @!P1 IMAD.MOV R96, RZ, RZ, -R96 ;  /* 0x000000ffff609224 */ /* 0x000fe200078e0a60 */
[C---:B------:R-:W-:Y:S01]  /*3c40*/  ISETP.GT.U32.AND P1, PT, R7.reuse, R68, PT ;  /* 0x000000440700720c */ /* 0x040fe20003f24070 */
[----:B------:R-:W-:-:S02]  /*3c50*/  IMAD R60, R7, R13, R70 ;  /* 0x0000000d073c7224 */ /* 0x000fc400078e0246 */
[----:B------:R-:W-:-:S04]  /*3c60*/  IMAD.HI.U32 R13, R9, R62, RZ ;  /* 0x0000003e090d7227 */ /* 0x000fc800078e00ff */
[----:B------:R-:W-:Y:S01]  /*3c70*/  @!P3 IMAD.IADD R66, R66, 0x1, -R7 ;  /* 0x000000014242b824 */ /* 0x000fe200078e0a07 */
[----:B------:R-:W-:Y:S01]  /*3c80*/  ISETP.GE.AND P3, PT, R63, RZ, PT ;  /* 0x000000ff3f00720c */ /* 0x000fe20003f66270 */
[----:B------:R-:W-:Y:S01]  /*3c90*/  IMAD.MOV R13, RZ, RZ, -R13 ;  /* 0x000000ffff0d7224 */ /* 0x000fe200078e0a0d */
[----:B------:R-:W-:Y:S01]  /*3ca0*/  LOP3.LUT R63, R8, 0xe, RZ, 0xfc, !PT ;  /* 0x0000000e083f7812 */ /* 0x000fe200078efcff */
[----:B------:R-:W-:Y:S02]  /*3cb0*/  IMAD.MOV.U32 R98, RZ, RZ, R66 ;  /* 0x000000ffff627224 */ /* 0x000fe400078e0042 */
[C---:B------:R-:W-:Y:S02]  /*3cc0*/  IMAD R56, R7.reuse, R13, R62 ;  /* 0x0000000d07387224 */ /* 0x040fe400078e023e */
[--C-:B------:R-:W-:Y:S02]  /*3cd0*/  @!P0 IMAD.IADD R58, R58, 0x1, -R7.reuse ;  /* 0x000000013a3a8824 */ /* 0x100fe400078e0a07 */
[----:B------:R-:W-:Y:S01]  /*3ce0*/  @!P6 IMAD.MOV R98, RZ, RZ, -R98 ;  /* 0x000000ffff62e224 */ /* 0x000fe200078e0a62 */
[C---:B------:R-:W-:Y:S01]  /*3cf0*/  ISETP.GT.U32.AND P6, PT, R7.reuse, R60, PT ;  /* 0x0000003c0700720c */ /* 0x040fe20003fc4070 */
[----:B------:R-:W-:Y:S01]  /*3d00*/  @!P1 IMAD.IADD R68, R68, 0x1, -R7 ;  /* 0x0000000144449824 */ /* 0x000fe200078e0a07 */
[----:B------:R-:W-:Y:S01]  /*3d10*/  ISETP.GT.U32.AND P1, PT, R7, R56, PT ;  /* 0x000000380700720c */ /* 0x000fe20003f24070 */
[----:B------:R-:W-:Y:S01]  /*3d20*/  @!P2 IMAD.MOV R92, RZ, RZ, -R92 ;  /* 0x000000ffff5ca224 */ /* 0x000fe200078e0a5c */
[----:B------:R-:W-:Y:S01]  /*3d30*/  ISETP.GE.AND P2, PT, R59, RZ, PT ;  /* 0x000000ff3b00720c */ /* 0x000fe20003f46270 */
[----:B------:R-:W-:Y:S01]  /*3d40*/  @!P4 IMAD.MOV R94, RZ, RZ, -R94 ;  /* 0x000000ffff5ec224 */ /* 0x000fe200078e0a5e */
[----:B------:R-:W-:Y:S01]  /*3d50*/  ISETP.GT.U32.AND P0, PT, R7, R58, PT ;  /* 0x0000003a0700720c */ /* 0x000fe20003f04070 */
[----:B------:R-:W-:Y:S01]  /*3d60*/  IMAD.MOV.U32 R100, RZ, RZ, R68 ;  /* 0x000000ffff647224 */ /* 0x000fe200078e0044 */
[----:B------:R-:W-:Y:S01]  /*3d70*/  LOP3.LUT R59, R8, 0x12, RZ, 0xfc, !PT ;  /* 0x00000012083b7812 */ /* 0x000fe200078efcff */
[----:B------:R-:W-:Y:S01]  /*3d80*/  IMAD.HI.U32 R13, R9, R64, RZ ;  /* 0x00000040090d7227 */ /* 0x000fe200078e00ff */
[----:B------:R-:W-:-:S02]  /*3d90*/  ISETP.GE.AND P4, PT, R61, RZ, PT ;  /* 0x000000ff3d00720c */ /* 0x000fc40003f86270 */
[----:B------:R-:W-:Y:S01]  /*3da0*/  LOP3.LUT R61, R8, 0x10, RZ, 0xfc, !PT ;  /* 0x00000010083d7812 */ /* 0x000fe200078efcff */
[--C-:B------:R-:W-:Y:S01]  /*3db0*/  @!P6 IMAD.IADD R60, R60, 0x1, -R7.reuse ;  /* 0x000000013c3ce824 */ /* 0x100fe200078e0a07 */
[----:B------:R-:W-:Y:S01]  /*3dc0*/  IABS R17, R59 ;  /* 0x0000003b00117213 */ /* 0x000fe20000000000 */
[----:B------:R-:W-:Y:S01]  /*3dd0*/  @!P1 IMAD.IADD R56, R56, 0x1, -R7 ;  /* 0x0000000138389824 */ /* 0x000fe200078e0a07 */
[----:B------:R-:W-:Y:S01]  /*3de0*/  IABS R70, R61 ;  /* 0x0000003d00467213 */ /* 0x000fe20000000000 */
[----:B------:R-:W-:Y:S01]  /*3df0*/  @!P2 IMAD.MOV R100, RZ, RZ, -R100 ;  /* 0x000000ffff64a224 */ /* 0x000fe200078e0a64 */
[C---:B------:R-:W-:Y:S01]  /*3e00*/  ISETP.GT.U32.AND P2, PT, R7.reuse, R60, PT ;  /* 0x0000003c0700720c */ /* 0x040fe20003f44070 */
[----:B------:R-:W-:Y:S01]  /*3e10*/  IMAD.MOV.U32 R66, RZ, RZ, R17 ;  /* 0x000000ffff427224 */ /* 0x000fe200078e0011 */
[----:B------:R-:W-:Y:S01]  /*3e20*/  ISETP.GT.U32.AND P1, PT, R7, R56, PT ;  /* 0x000000380700720c */ /* 0x000fe20003f24070 */
[----:B------:R-:W-:Y:S01]  /*3e30*/  @!P0 IMAD.IADD R58, R58, 0x1, -R7 ;  /* 0x000000013a3a8824 */ /* 0x000fe200078e0a07 */
[----:B------:R-:W-:Y:S01]  /*3e40*/  ISETP.GE.AND P0, PT, R57, RZ, PT ;  /* 0x000000ff3900720c */ /* 0x000fe20003f06270 */
[----:B------:R-:W-:Y:S01]  /*3e50*/  IMAD.HI.U32 R17, R9, R66, RZ ;  /* 0x0000004209117227 */ /* 0x000fe200078e00ff */
[----:B------:R-:W-:-:S02]  /*3e60*/  IABS R68, R65 ;  /* 0x0000004100447213 */ /* 0x000fc40000000000 */
[----:B------:R-:W-:Y:S01]  /*3e70*/  ISETP.GE.AND P6, PT, R59, RZ, PT ;  /* 0x000000ff3b00720c */ /* 0x000fe20003fc6270 */
[----:B------:R-:W-:-:S04]  /*3e80*/  IMAD.HI.U32 R57, R9, R70, RZ ;  /* 0x0000004609397227 */ /* 0x000fc800078e00ff */
[----:B------:R-:W-:Y:S02]  /*3e90*/  IMAD.MOV R13, RZ, RZ, -R13 ;  /* 0x000000ffff0d7224 */ /* 0x000fe400078e0a0d */
[----:B------:R-:W-:Y:S02]  /*3ea0*/  IMAD.MOV R17, RZ, RZ, -R17 ;  /* 0x000000ffff117224 */ /* 0x000fe400078e0a11 */
[----:B------:R-:W-:Y:S02]  /*3eb0*/  IMAD.MOV R57, RZ, RZ, -R57 ;  /* 0x000000ffff397224 */ /* 0x000fe400078e0a39 */
[C---:B------:R-:W-:Y:S02]  /*3ec0*/  IMAD R62, R7.reuse, R13, R64 ;  /* 0x0000000d073e7224 */ /* 0x040fe400078e0240 */
[----:B------:R-:W-:Y:S02]  /*3ed0*/  IMAD.MOV.U32 R102, RZ, RZ, R58 ;  /* 0x000000ffff667224 */ /* 0x000fe400078e003a */
[C---:B------:R-:W-:Y:S01]  /*3ee0*/  IMAD R58, R7.reuse, R17, R66 ;  /* 0x00000011073a7224 */ /* 0x040fe200078e0242 */
[----:B------:R-:W-:Y:S01]  /*3ef0*/  IABS R66, R63 ;  /* 0x0000003f00427213 */ /* 0x000fe20000000000 */
[C---:B------:R-:W-:Y:S01]  /*3f00*/  IMAD R64, R7.reuse, R57, R70 ;  /* 0x0000003907407224 */ /* 0x040fe200078e0246 */
[----:B------:R-:W-:Y:S01]  /*3f10*/  IABS R70, R67 ;  /* 0x0000004300467213 */ /* 0x000fe20000000000 */
[--C-:B------:R-:W-:Y:S01]  /*3f20*/  @!P2 IMAD.IADD R60, R60, 0x1, -R7.reuse ;  /* 0x000000013c3ca824 */ /* 0x100fe200078e0a07 */
[C---:B------:R-:W-:Y:S01]  /*3f30*/  ISETP.GT.U32.AND P2, PT, R7.reuse, R58, PT ;  /* 0x0000003a0700720c */ /* 0x040fe20003f44070 */
[----:B------:R-:W-:Y:S01]  /*3f40*/  @!P1 IMAD.IADD R56, R56, 0x1, -R7 ;  /* 0x0000000138389824 */ /* 0x000fe200078e0a07 */
[----:B------:R-:W-:Y:S01]  /*3f50*/  ISETP.GT.U32.AND P1, PT, R7, R64, PT ;  /* 0x000000400700720c */ /* 0x000fe20003f24070 */
[----:B------:R-:W-:-:S04]  /*3f60*/  IMAD.HI.U32 R13, R9, R66, RZ ;  /* 0x00000042090d7227 */ /* 0x000fc800078e00ff */
[----:B------:R-:W-:-:S04]  /*3f70*/  IMAD.HI.U32 R17, R9, R68, RZ ;  /* 0x0000004409117227 */ /* 0x000fc800078e00ff */
[----:B------:R-:W-:Y:S01]  /*3f80*/  @!P4 IMAD.MOV R102, RZ, RZ, -R102 ;  /* 0x000000ffff66c224 */ /* 0x000fe200078e0a66 */
[C---:B------:R-:W-:Y:S01]  /*3f90*/  ISETP.GT.U32.AND P4, PT, R7.reuse, R62, PT ;  /* 0x0000003e0700720c */ /* 0x040fe20003f84070 */
[--C-:B------:R-:W-:Y:S02]  /*3fa0*/  @!P2 IMAD.IADD R58, R58, 0x1, -R7.reuse ;  /* 0x000000013a3aa824 */ /* 0x100fe400078e0a07 */
[----:B------:R-:W-:Y:S02]  /*3fb0*/  @!P1 IMAD.IADD R64, R64, 0x1, -R7 ;  /* 0x0000000140409824 */ /* 0x000fe400078e0a07 */
[----:B------:R-:W-:Y:S01]  /*3fc0*/  IMAD.MOV R13, RZ, RZ, -R13 ;  /* 0x000000ffff0d7224 */ /* 0x000fe200078e0a0d */
[C---:B------:R-:W-:Y:S01]  /*3fd0*/  ISETP.GT.U32.AND P2, PT, R7.reuse, R58, PT ;  /* 0x0000003a0700720c */ /* 0x040fe20003f44070 */
[----:B------:R-:W-:Y:S01]  /*3fe0*/  IMAD.MOV R17, RZ, RZ, -R17 ;  /* 0x000000ffff117224 */ /* 0x000fe200078e0a11 */
[C---:B------:R-:W-:Y:S01]  /*3ff0*/  ISETP.GT.U32.AND P1, PT, R7.reuse, R64, PT ;  /* 0x000000400700720c */ /* 0x040fe20003f24070 */
[----:B------:R-:W-:-:S02]  /*4000*/  IMAD R66, R7, R13, R66 ;  /* 0x0000000d07427224 */ /* 0x000fc400078e0242 */
[----:B------:R-:W-:Y:S02]  /*4010*/  IMAD R68, R7, R17, R68 ;  /* 0x0000001107447224 */ /* 0x000fe400078e0244 */
[----:B------:R-:W-:-:S04]  /*4020*/  IMAD.HI.U32 R57, R9, R70, RZ ;  /* 0x0000004609397227 */ /* 0x000fc800078e00ff */
[----:B------:R-:W-:-:S04]  /*4030*/  IMAD.HI.U32 R59, R9, R72, RZ ;  /* 0x00000048093b7227 */ /* 0x000fc800078e00ff */
[--C-:B------:R-:W-:Y:S01]  /*4040*/  @!P2 IMAD.IADD R58, R58, 0x1, -R7.reuse ;  /* 0x000000013a3aa824 */ /* 0x100fe200078e0a07 */
[C---:B------:R-:W-:Y:S01]  /*4050*/  ISETP.GT.U32.AND P2, PT, R7.reuse, R66, PT ;  /* 0x000000420700720c */ /* 0x040fe20003f44070 */
[--C-:B------:R-:W-:Y:S01]  /*4060*/  @!P1 IMAD.IADD R64, R64, 0x1, -R7.reuse ;  /* 0x0000000140409824 */ /* 0x100fe200078e0a07 */
[C---:B------:R-:W-:Y:S01]  /*4070*/  ISETP.GT.U32.AND P1, PT, R7.reuse, R68, PT ;  /* 0x000000440700720c */ /* 0x040fe20003f24070 */
[----:B------:R-:W-:Y:S02]  /*4080*/  @!P4 IMAD.IADD R62, R62, 0x1, -R7 ;  /* 0x000000013e3ec824 */ /* 0x000fe400078e0a07 */
[----:B------:R-:W-:Y:S02]  /*4090*/  IMAD.MOV R57, RZ, RZ, -R57 ;  /* 0x000000ffff397224 */ /* 0x000fe400078e0a39 */
[----:B------:R-:W-:Y:S01]  /*40a0*/  IMAD.MOV R59, RZ, RZ, -R59 ;  /* 0x000000ffff3b7224 */ /* 0x000fe200078e0a3b */
[C---:B------:R-:W-:Y:S01]  /*40b0*/  ISETP.GT.U32.AND P4, PT, R7.reuse, R62, PT ;  /* 0x0000003e0700720c */ /* 0x040fe20003f84070 */
[C---:B------:R-:W-:Y:S01]  /*40c0*/  IMAD R70, R7.reuse, R57, R70 ;  /* 0x0000003907467224 */ /* 0x040fe200078e0246 */
[C---:B------:R-:W-:Y:S01]  /*40d0*/  LOP3.LUT R57, R8.reuse, 0x6, RZ, 0xfc, !PT ;  /* 0x0000000608397812 */ /* 0x040fe200078efcff */
[C---:B------:R-:W-:Y:S01]  /*40e0*/  IMAD R72, R7.reuse, R59, R72 ;  /* 0x0000003b07487224 */ /* 0x040fe200078e0248 */
[----:B------:R-:W-:Y:S01]  /*40f0*/  LOP3.LUT R59, R8, 0x4, RZ, 0xfc, !PT ;  /* 0x00000004083b7812 */ /* 0x000fe200078efcff */
[--C-:B------:R-:W-:Y:S01]  /*4100*/  @!P2 IMAD.IADD R66, R66, 0x1, -R7.reuse ;  /* 0x000000014242a824 */ /* 0x100fe200078e0a07 */
[C---:B------:R-:W-:Y:S01]  /*4110*/  ISETP.GT.U32.AND P2, PT, R7.reuse, R70, PT ;  /* 0x000000460700720c */ /* 0x040fe20003f44070 */
[----:B------:R-:W-:Y:S01]  /*4120*/  @!P1 IMAD.IADD R68, R68, 0x1, -R7 ;  /* 0x0000000144449824 */ /* 0x000fe200078e0a07 */
[C---:B------:R-:W-:Y:S01]  /*4130*/  ISETP.GT.U32.AND P1, PT, R7.reuse, R72, PT ;  /* 0x000000480700720c */ /* 0x040fe20003f24070 */
[----:B------:R-:W-:Y:S01]  /*4140*/  IMAD.MOV.U32 R104, RZ, RZ, R60 ;  /* 0x000000ffff687224 */ /* 0x000fe200078e003c */
[----:B------:R-:W-:Y:S01]  /*4150*/  IABS R74, R57 ;  /* 0x00000039004a7213 */ /* 0x000fe20000000000 */
[----:B------:R-:W-:Y:S01]  /*4160*/  IMAD.MOV.U32 R106, RZ, RZ, R56 ;  /* 0x000000ffff6a7224 */ /* 0x000fe200078e0038 */
[----:B------:R-:W-:Y:S01]  /*4170*/  IABS R78, R59 ;  /* 0x0000003b004e7213 */ /* 0x000fe20000000000 */
[----:B------:R-:W-:Y:S01]  /*4180*/  @!P3 IMAD.MOV R104, RZ, RZ, -R104 ;  /* 0x000000ffff68b224 */ /* 0x000fe200078e0a68 */
[----:B------:R-:W-:Y:S01]  /*4190*/  ISETP.GT.U32.AND P3, PT, R7, R66, PT ;  /* 0x000000420700720c */ /* 0x000fe20003f64070 */
[----:B------:R-:W-:-:S04]  /*41a0*/  IMAD.HI.U32 R13, R9, R74, RZ ;  /* 0x0000004a090d7227 */ /* 0x000fc800078e00ff */
[----:B------:R-:W-:Y:S01]  /*41b0*/  @!P4 IMAD.IADD R62, R62, 0x1, -R7 ;  /* 0x000000013e3ec824 */ /* 0x000fe200078e0a07 */
[----:B------:R-:W-:Y:S01]  /*41c0*/  ISETP.GE.AND P4, PT, R61, RZ, PT ;  /* 0x000000ff3d00720c */ /* 0x000fe20003f86270 */
[----:B------:R-:W-:Y:S01]  /*41d0*/  IMAD.MOV R56, RZ, RZ, -R13 ;  /* 0x000000ffff387224 */ /* 0x000fe200078e0a0d */
[----:B------:R-:W-:Y:S01]  /*41e0*/  LOP3.LUT R61, R8, 0x2, RZ, 0xfc, !PT ;  /* 0x00000002083d7812 */ /* 0x000fe200078efcff */
[--C-:B------:R-:W-:Y:S02]  /*41f0*/  @!P2 IMAD.IADD R70, R70, 0x1, -R7.reuse ;  /* 0x000000014646a824 */ /* 0x100fe400078e0a07 */
[----:B------:R-:W-:Y:S01]  /*4200*/  @!P1 IMAD.IADD R72, R72, 0x1, -R7 ;  /* 0x0000000148489824 */ /* 0x000fe200078e0a07 */
[----:B------:R-:W-:Y:S01]  /*4210*/  IABS R80, R61 ;  /* 0x0000003d00507213 */ /* 0x000fe20000000000 */
[C---:B------:R-:W-:Y:S01]  /*4220*/  IMAD R56, R7.reuse, R56, R74 ;  /* 0x0000003807387224 */ /* 0x040fe200078e024a */
[C---:B------:R-:W-:Y:S01]  /*4230*/  ISETP.GT.U32.AND P2, PT, R7.reuse, R70, PT ;  /* 0x000000460700720c */ /* 0x040fe20003f44070 */
[----:B------:R-:W-:Y:S01]  /*4240*/  @!P5 IMAD.MOV R106, RZ, RZ, -R106 ;  /* 0x000000ffff6ad224 */ /* 0x000fe200078e0a6a */
[----:B------:R-:W-:Y:S01]  /*4250*/  ISETP.GT.U32.AND P5, PT, R7, R68, PT ;  /* 0x000000440700720c */ /* 0x000fe20003fa4070 */
[----:B------:R-:W-:Y:S01]  /*4260*/  IMAD.HI.U32 R17, R9, R78, RZ ;  /* 0x0000004e09117227 */ /* 0x000fe200078e00ff */
[----:B------:R-:W-:-:S03]  /*4270*/  ISETP.GT.U32.AND P1, PT, R7, R72, PT ;  /* 0x000000480700720c */ /* 0x000fc60003f24070 */
[----:B------:R-:W-:-:S04]  /*4280*/  IMAD.HI.U32 R13, R9, R76, RZ ;  /* 0x0000004c090d7227 */ /* 0x000fc800078e00ff */
[----:B------:R-:W-:Y:S01]  /*4290*/  @!P3 IMAD.IADD R66, R66, 0x1, -R7 ;  /* 0x000000014242b824 */ /* 0x000fe200078e0a07 */
[----:B------:R-:W-:Y:S01]  /*42a0*/  ISETP.GT.U32.AND P3, PT, R7, R56, PT ;  /* 0x000000380700720c */ /* 0x000fe20003f64070 */
[----:B------:R-:W-:-:S04]  /*42b0*/  IMAD.HI.U32 R9, R9, R80, RZ ;  /* 0x0000005009097227 */ /* 0x000fc800078e00ff */
[----:B------:R-:W-:Y:S02]  /*42c0*/  IMAD.MOV R13, RZ, RZ, -R13 ;  /* 0x000000ffff0d7224 */ /* 0x000fe400078e0a0d */
[----:B------:R-:W-:Y:S02]  /*42d0*/  IMAD.MOV R17, RZ, RZ, -R17 ;  /* 0x000000ffff117224 */ /* 0x000fe400078e0a11 */
[----:B------:R-:W-:Y:S02]  /*42e0*/  IMAD.MOV R9, RZ, RZ, -R9 ;  /* 0x000000ffff097224 */ /* 0x000fe400078e0a09 */
[C---:B------:R-:W-:Y:S02]  /*42f0*/  IMAD R76, R7.reuse, R13, R76 ;  /* 0x0000000d074c7224 */ /* 0x040fe400078e024c */
[C---:B------:R-:W-:Y:S01]  /*4300*/  IMAD R60, R7.reuse, R17, R78 ;  /* 0x00000011073c7224 */ /* 0x040fe200078e024e */
[----:B------:R-:W1:Y:S01]  /*4310*/  LDC.64 R12, c[0x0][0x210] ;  /* 0x00008400ff0c7b82 */ /* 0x000e620000000a00 */
[C---:B------:R-:W-:Y:S01]  /*4320*/  IMAD R74, R7.reuse, R9, R80 ;  /* 0x00000009074a7224 */ /* 0x040fe200078e0250 */
[----:B------:R-:W-:Y:S01]  /*4330*/  SHF.R.U32.HI R9, RZ, 0x4, R216 ;  /* 0x00000004ff097819 */ /* 0x000fe200000116d8 */
[--C-:B------:R-:W-:Y:S01]  /*4340*/  @!P5 IMAD.IADD R68, R68, 0x1, -R7.reuse ;  /* 0x000000014444d824 */ /* 0x100fe200078e0a07 */
[C---:B------:R-:W-:Y:S01]  /*4350*/  ISETP.GT.U32.AND P5, PT, R7.reuse, R76, PT ;  /* 0x0000004c0700720c */ /* 0x040fe20003fa4070 */
[--C-:B------:R-:W-:Y:S01]  /*4360*/  @!P2 IMAD.IADD R70, R70, 0x1, -R7.reuse ;  /* 0x000000014646a824 */ /* 0x100fe200078e0a07 */
[C---:B------:R-:W-:Y:S01]  /*4370*/  ISETP.GT.U32.AND P2, PT, R7.reuse, R60, PT ;  /* 0x0000003c0700720c */ /* 0x040fe20003f44070 */
[--C-:B------:R-:W-:Y:S01]  /*4380*/  @!P1 IMAD.IADD R72, R72, 0x1, -R7.reuse ;  /* 0x0000000148489824 */ /* 0x100fe200078e0a07 */
[----:B------:R-:W-:Y:S01]  /*4390*/  ISETP.GT.U32.AND P1, PT, R7, R74, PT ;  /* 0x0000004a0700720c */ /* 0x000fe20003f24070 */
[----:B------:R-:W-:Y:S01]  /*43a0*/  IMAD.MOV.U32 R108, RZ, RZ, R62 ;  /* 0x000000ffff6c7224 */ /* 0x000fe200078e003e */
[----:B------:R-:W-:Y:S01]  /*43b0*/  SGXT.U32 R71, R9, 0xe ;  /* 0x0000000e0947781a */ /* 0x000fe20000000000 */
[--C-:B------:R-:W-:Y:S01]  /*43c0*/  @!P3 IMAD.IADD R56, R56, 0x1, -R7.reuse ;  /* 0x000000013838b824 */ /* 0x100fe200078e0a07 */
[----:B------:R-:W-:Y:S01]  /*43d0*/  ISETP.GE.AND P3, PT, R63, RZ, PT ;  /* 0x000000ff3f00720c */ /* 0x000fe20003f66270 */
[----:B------:R-:W-:Y:S01]  /*43e0*/  @!P0 IMAD.MOV R108, RZ, RZ, -R108 ;  /* 0x000000ffff6c8224 */ /* 0x000fe200078e0a6c */
[----:B------:R-:W2:Y:S01]  /*43f0*/  LDC R17, c[0x0][0x23c] ;  /* 0x00008f00ff117b82 */ /* 0x000ea20000000800 */
[----:B------:R-:W-:Y:S01]  /*4400*/  IMAD.MOV.U32 R112, RZ, RZ, R64 ;  /* 0x000000ffff707224 */ /* 0x000fe200078e0040 */
[----:B------:R-:W-:Y:S01]  /*4410*/  ISETP.GT.U32.AND P0, PT, R7, R56, PT ;  /* 0x000000380700720c */ /* 0x000fe20003f04070 */
[--C-:B------:R-:W-:Y:S01]  /*4420*/  @!P5 IMAD.IADD R76, R76, 0x1, -R7.reuse ;  /* 0x000000014c4cd824 */ /* 0x100fe200078e0a07 */
[----:B------:R-:W-:Y:S01]  /*4430*/  IADD3 R9, P5, R71, 0x80, RZ ;  /* 0x0000008047097810 */ /* 0x000fe20007fbe0ff */
[----:B------:R-:W-:-:S02]  /*4440*/  @!P2 IMAD.IADD R60, R60, 0x1, -R7 ;  /* 0x000000013c3ca824 */ /* 0x000fc400078e0a07 */
[----:B------:R-:W-:Y:S01]  /*4450*/  IMAD.MOV.U32 R114, RZ, RZ, R66 ;  /* 0x000000ffff727224 */ /* 0x000fe200078e0042 */
[C---:B------:R-:W-:Y:S01]  /*4460*/  ISETP.GT.U32.AND P2, PT, R7.reuse, R76, PT ;  /* 0x0000004c0700720c */ /* 0x040fe20003f44070 */
[--C-:B------:R-:W-:Y:S01]  /*4470*/  @!P1 IMAD.IADD R74, R74, 0x1, -R7.reuse ;  /* 0x000000014a4a9824 */ /* 0x100fe200078e0a07 */
[----:B------:R-:W3:Y:S01]  /*4480*/  LDC R71, c[0x0][0x234] ;  /* 0x00008d00ff477b82 */ /* 0x000ee20000000800 */
[----:B------:R-:W-:Y:S01]  /*4490*/  @!P4 IMAD.MOV R112, RZ, RZ, -R112 ;  /* 0x000000ffff70c224 */ /* 0x000fe200078e0a70 */
[C---:B------:R-:W-:Y:S01]  /*44a0*/  ISETP.GT.U32.AND P4, PT, R7.reuse, R60, PT ;  /* 0x0000003c0700720c */ /* 0x040fe20003f84070 */
[----:B------:R-:W-:Y:S01]  /*44b0*/  @!P3 IMAD.MOV R114, RZ, RZ, -R114 ;  /* 0x000000ffff72b224 */ /* 0x000fe200078e0a72 */
[----:B------:R-:W-:Y:S01]  /*44c0*/  ISETP.GT.U32.AND P3, PT, R7, R74, PT ;  /* 0x0000004a0700720c */ /* 0x000fe20003f64070 */
[----:B------:R-:W-:Y:S01]  /*44d0*/  @!P0 IMAD.IADD R56, R56, 0x1, -R7 ;  /* 0x0000000138388824 */ /* 0x000fe200078e0a07 */
[----:B------:R-:W-:Y:S01]  /*44e0*/  ISETP.GE.AND P0, PT, R65, RZ, PT ;  /* 0x000000ff4100720c */ /* 0x000fe20003f06270 */
[----:B------:R-:W-:Y:S01]  /*44f0*/  IMAD.MOV.U32 R110, RZ, RZ, R58 ;  /* 0x000000ffff6e7224 */ /* 0x000fe200078e003a */
[----:B------:R-:W-:Y:S01]  /*4500*/  ISETP.GE.AND P1, PT, R67, RZ, PT ;  /* 0x000000ff4300720c */ /* 0x000fe20003f26270 */
[----:B------:R-:W-:Y:S01]  /*4510*/  IMAD.MOV.U32 R116, RZ, RZ, R68 ;  /* 0x000000ffff747224 */ /* 0x000fe200078e0044 */
[----:B------:R-:W-:Y:S01]  /*4520*/  R2UR UR4, R9 ;  /* 0x00000000090472ca */ /* 0x000fe200000e0000 */
[----:B------:R-:W-:Y:S01]  /*4530*/  @!P6 IMAD.MOV R110, RZ, RZ, -R110 ;  /* 0x000000ffff6ee224 */ /* 0x000fe200078e0a6e */
[----:B------:R-:W-:Y:S01]  /*4540*/  ISETP.GE.AND P6, PT, R8, RZ, PT ;  /* 0x000000ff0800720c */ /* 0x000fe20003fc6270 */
[----:B------:R-:W-:-:S02]  /*4550*/  IMAD.MOV.U32 R8, RZ, RZ, RZ ;  /* 0x000000ffff087224 */ /* 0x000fc400078e00ff */
[--C-:B------:R-:W-:Y:S01]  /*4560*/  @!P2 IMAD.IADD R76, R76, 0x1, -R7.reuse ;  /* 0x000000014c4ca824 */ /* 0x100fe200078e0a07 */
[----:B------:R-:W-:Y:S01]  /*4570*/  ISETP.GE.AND P2, PT, R69, RZ, PT ;  /* 0x000000ff4500720c */ /* 0x000fe20003f46270 */
[--C-:B------:R-:W-:Y:S01]  /*4580*/  @!P4 IMAD.IADD R60, R60, 0x1, -R7.reuse ;  /* 0x000000013c3cc824 */ /* 0x100fe200078e0a07 */
[----:B------:R-:W-:Y:S01]  /*4590*/  IADD3.X R8, R8, 0x40000040, RZ, P5, !PT ;  /* 0x4000004008087810 */ /* 0x000fe20002ffe4ff */
[----:B------:R-:W-:Y:S01]  /*45a0*/  @!P3 IMAD.IADD R74, R74, 0x1, -R7 ;  /* 0x000000014a4ab824 */ /* 0x000fe200078e0a07 */
[----:B------:R-:W-:Y:S01]  /*45b0*/  ISETP.NE.AND P3, PT, R3, RZ, PT ;  /* 0x000000ff0300720c */ /* 0x000fe20003f65270 */
[----:B------:R-:W-:Y:S01]  /*45c0*/  @!P0 IMAD.MOV R116, RZ, RZ, -R116 ;  /* 0x000000ffff748224 */ /* 0x000fe200078e0a74 */
[----:B------:R-:W-:Y:S01]  /*45d0*/  LOP3.LUT R7, RZ, R3, RZ, 0x33, !PT ;  /* 0x00000003ff077212 */ /* 0x000fe200078e33ff */
[----:B------:R-:W-:Y:S01]  /*45e0*/  IMAD.MOV.U32 R118, RZ, RZ, R70 ;  /* 0x000000ffff767224 */ /* 0x000fe200078e0046 */
[----:B------:R-:W-:Y:S01]  /*45f0*/  ISETP.GE.AND P4, PT, R57, RZ, PT ;  /* 0x000000ff3900720c */ /* 0x000fe20003f86270 */
[----:B------:R-:W4:Y:S01]  /*4600*/  LDC.64 R2, c[0x0][0x218] ;  /* 0x00008600ff027b82 */ /* 0x000f220000000a00 */
[----:B------:R-:W-:Y:S01]  /*4610*/  ISETP.GE.AND P5, PT, R59, RZ, PT ;  /* 0x000000ff3b00720c */ /* 0x000fe20003fa6270 */
[----:B------:R-:W-:Y:S01]  /*4620*/  IMAD.MOV.U32 R120, RZ, RZ, R72 ;  /* 0x000000ffff787224 */ /* 0x000fe200078e0048 */
[----:B------:R-:W-:Y:S01]  /*4630*/  ISETP.GE.AND P0, PT, R61, RZ, PT ;  /* 0x000000ff3d00720c */ /* 0x000fe20003f06270 */
[----:B------:R-:W-:Y:S01]  /*4640*/  IMAD.MOV.U32 R122, RZ, RZ, R56 ;  /* 0x000000ffff7a7224 */ /* 0x000fe200078e0038 */
[----:B------:R-:W-:Y:S01]  /*4650*/  R2UR UR5, R8 ;  /* 0x00000000080572ca */ /* 0x000fe200000e0000 */
[----:B------:R-:W-:Y:S01]  /*4660*/  IMAD.MOV.U32 R128, RZ, RZ, R76 ;  /* 0x000000ffff807224 */ /* 0x000fe200078e004c */
[C---:B------:R-:W-:Y:S01]  /*4670*/  SEL R16, R7.reuse, R16, !P3 ;  /* 0x0000001007107207 */ /* 0x040fe20005800000 */
[----:B------:R-:W-:Y:S01]  /*4680*/  IMAD.MOV.U32 R124, RZ, RZ, R60 ;  /* 0x000000ffff7c7224 */ /* 0x000fe200078e003c */
[C---:B------:R-:W-:Y:S01]  /*4690*/  SEL R11, R7.reuse, R11, !P3 ;  /* 0x0000000b070b7207 */ /* 0x040fe20005800000 */
[----:B------:R-:W-:Y:S01]  /*46a0*/  IMAD.MOV.U32 R126, RZ, RZ, R74 ;  /* 0x000000ffff7e7224 */ /* 0x000fe200078e004a */
[C---:B------:R-:W-:Y:S01]  /*46b0*/  SEL R8, R7.reuse, R18, !P3 ;  /* 0x0000001207087207 */ /* 0x040fe20005800000 */
[----:B------:R-:W-:Y:S01]  /*46c0*/  @!P1 IMAD.MOV R118, RZ, RZ, -R118 ;  /* 0x000000ffff769224 */ /* 0x000fe200078e0a76 */
        /* <DEDUP_REMOVED lines=11> */
[----:B---3--:R-:W-:Y:S01]  /*4780*/  IMAD R4, R4, R71, RZ ;  /* 0x0000004704047224 */ /* 0x008fe200078e02ff */
[----:B------:R-:W-:Y:S01]  /*4790*/  SEL R60, R7, R25, !P3 ;  /* 0x00000019073c7207 */ /* 0x000fe20005800000 */
[-C--:B------:R-:W-:Y:S01]  /*47a0*/  IMAD R5, R5, R71.reuse, RZ ;  /* 0x0000004705057224 */ /* 0x080fe200078e02ff */
[C---:B------:R-:W-:Y:S01]  /*47b0*/  SEL R26, R7.reuse, R26, !P3 ;  /* 0x0000001a071a7207 */ /* 0x040fe20005800000 */
[----:B------:R-:W-:Y:S01]  /*47c0*/  IMAD R0, R0, R71, RZ ;  /* 0x0000004700007224 */ /* 0x000fe200078e02ff */
[C---:B------:R-:W-:Y:S01]  /*47d0*/  SEL R61, R7.reuse, R27, !P3 ;  /* 0x0000001b073d7207 */ /* 0x040fe20005800000 */
[----:B------:R-:W-:Y:S01]  /*47e0*/  IMAD R6, R6, R71, RZ ;  /* 0x0000004706067224 */ /* 0x000fe200078e02ff */
[----:B------:R-:W-:Y:S01]  /*47f0*/  SEL R28, R7, R28, !P3 ;  /* 0x0000001c071c7207 */ /* 0x000fe20005800000 */
[----:B0-----:R-:W-:Y:S01]  /*4800*/  IMAD R11, R11, R141, RZ ;  /* 0x0000008d0b0b7224 */ /* 0x001fe200078e02ff */
[----:B------:R-:W-:Y:S01]  /*4810*/  SEL R62, R7, R29, !P3 ;  /* 0x0000001d073e7207 */ /* 0x000fe20005800000 */
[-C--:B------:R-:W-:Y:S01]  /*4820*/  IMAD R9, R9, R141.reuse, RZ ;  /* 0x0000008d09097224 */ /* 0x080fe200078e02ff */
[----:B------:R-:W-:Y:S01]  /*4830*/  SEL R30, R7, R30, !P3 ;  /* 0x0000001e071e7207 */ /* 0x000fe20005800000 */
[----:B------:R-:W-:Y:S01]  /*4840*/  IMAD R57, R57, R141, RZ ;  /* 0x0000008d39397224 */ /* 0x000fe200078e02ff */
[C---:B------:R-:W-:Y:S01]  /*4850*/  SEL R63, R7.reuse, R31, !P3 ;  /* 0x0000001f073f7207 */ /* 0x040fe20005800000 */
[-C--:B------:R-:W-:Y:S01]  /*4860*/  IMAD R25, R58, R141.reuse, RZ ;  /* 0x0000008d3a197224 */ /* 0x080fe200078e02ff */
[----:B------:R-:W-:Y:S01]  /*4870*/  SEL R32, R7, R32, !P3 ;  /* 0x0000002007207207 */ /* 0x000fe20005800000 */
[----:B------:R-:W-:Y:S01]  /*4880*/  IMAD R59, R59, R141, RZ ;  /* 0x0000008d3b3b7224 */ /* 0x000fe200078e02ff */
[C---:B------:R-:W-:Y:S01]  /*4890*/  SEL R64, R7.reuse, R33, !P3 ;  /* 0x0000002107407207 */ /* 0x040fe20005800000 */
[-C--:B------:R-:W-:Y:S01]  /*48a0*/  IMAD R27, R24, R141.reuse, RZ ;  /* 0x0000008d181b7224 */ /* 0x080fe200078e02ff */
[C---:B------:R-:W-:Y:S01]  /*48b0*/  SEL R34, R7.reuse, R34, !P3 ;  /* 0x0000002207227207 */ /* 0x040fe20005800000 */
        /* <DEDUP_REMOVED lines=88> */
[----:B------:R-:W-:Y:S01]  /*4e40*/  IMAD R123, R110, R141, RZ ;  /* 0x0000008d6e7b7224 */ /* 0x000fe200078e02ff */
[----:B------:R-:W-:Y:S01]  /*4e50*/  SEL R128, R7, R128, !P3 ;  /* 0x0000008007807207 */ /* 0x000fe20005800000 */
[----:B--2---:R-:W-:Y:S01]  /*4e60*/  IMAD R7, R73, R17, RZ ;  /* 0x0000001149077224 */ /* 0x004fe200078e02ff */
[-C--:B-1----:R-:W-:Y:S01]  /*4e70*/  LEA R20, P1, R4, R12.reuse, 0x1 ;  /* 0x0000000c04147211 */ /* 0x082fe200078208ff */
[-C--:B------:R-:W-:Y:S01]  /*4e80*/  IMAD R73, R70, R141.reuse, RZ ;  /* 0x0000008d46497224 */ /* 0x080fe200078e02ff */
[----:B------:R-:W-:Y:S01]  /*4e90*/  LEA R22, P0, R5, R12, 0x1 ;  /* 0x0000000c05167211 */ /* 0x000fe200078008ff */
[-C--:B------:R-:W-:Y:S01]  /*4ea0*/  IMAD R125, R112, R141.reuse, RZ ;  /* 0x0000008d707d7224 */ /* 0x080fe200078e02ff */
[C---:B----4-:R-:W-:Y:S01]  /*4eb0*/  LEA R2, P4, R7.reuse, R2, 0x1 ;  /* 0x0000000207027211 */ /* 0x050fe200078808ff */
[----:B------:R-:W-:Y:S01]  /*4ec0*/  IMAD R127, R114, R141, RZ ;  /* 0x0000008d727f7224 */ /* 0x000fe200078e02ff */
[----:B------:R-:W-:Y:S01]  /*4ed0*/  LEA.HI.X.SX32 R21, R4, R13, 0x1, P1 ;  /* 0x0000000d04157211 */ /* 0x000fe200008f0eff */
[----:B------:R-:W-:Y:S01]  /*4ee0*/  IMAD R129, R116, R141, RZ ;  /* 0x0000008d74817224 */ /* 0x000fe200078e02ff */
[----:B------:R-:W-:Y:S01]  /*4ef0*/  LEA.HI.X.SX32 R4, R7, R3, 0x1, P4 ;  /* 0x0000000307047211 */ /* 0x000fe200020f0eff */
[-C--:B------:R-:W-:Y:S01]  /*4f00*/  IMAD R3, R16, R141.reuse, RZ ;  /* 0x0000008d10037224 */ /* 0x080fe200078e02ff */
[-C--:B------:R-:W-:Y:S01]  /*4f10*/  LEA R18, P2, R0, R12.reuse, 0x1 ;  /* 0x0000000c00127211 */ /* 0x080fe200078408ff */
[-C--:B------:R-:W-:Y:S01]  /*4f20*/  IMAD R7, R56, R141.reuse, RZ ;  /* 0x0000008d38077224 */ /* 0x080fe200078e02ff */
[----:B------:R-:W-:Y:S01]  /*4f30*/  LEA R12, P3, R6, R12, 0x1 ;  /* 0x0000000c060c7211 */ /* 0x000fe200078608ff */
[----:B------:R-:W-:Y:S01]  /*4f40*/  IMAD R131, R118, R141, RZ ;  /* 0x0000008d76837224 */ /* 0x000fe200078e02ff */
[----:B------:R-:W-:Y:S01]  /*4f50*/  LEA.HI.X.SX32 R23, R5, R13, 0x1, P0 ;  /* 0x0000000d05177211 */ /* 0x000fe200000f0eff */
[----:B------:R-:W-:Y:S01]  /*4f60*/  IMAD R5, R8, R141, RZ ;  /* 0x0000008d08057224 */ /* 0x000fe200078e02ff */
[----:B------:R-:W-:Y:S01]  /*4f70*/  LEA.HI.X.SX32 R19, R0, R13, 0x1, P2 ;  /* 0x0000000d00137211 */ /* 0x000fe200010f0eff */
[----:B------:R-:W-:Y:S01]  /*4f80*/  IMAD R133, R120, R141, RZ ;  /* 0x0000008d78857224 */ /* 0x000fe200078e02ff */
[----:B------:R-:W-:Y:S01]  /*4f90*/  LEA.HI.X.SX32 R13, R6, R13, 0x1, P3 ;  /* 0x0000000d060d7211 */ /* 0x000fe200018f0eff */
[----:B------:R-:W0:Y:S01]  /*4fa0*/  LDC R0, c[0x0][0x238] ;  /* 0x00008e00ff007b82 */ /* 0x000e220000000800 */
[-C--:B------:R-:W-:Y:S01]  /*4fb0*/  LEA R16, P6, R3, R2.reuse, 0x1 ;  /* 0x0000000203107211 */ /* 0x080fe200078c08ff */
[-C--:B------:R-:W-:Y:S01]  /*4fc0*/  IMAD R135, R122, R141.reuse, RZ ;  /* 0x0000008d7a877224 */ /* 0x080fe200078e02ff */
[-C--:B------:R-:W-:Y:S01]  /*4fd0*/  LEA R6, P5, R11, R2.reuse, 0x1 ;  /* 0x000000020b067211 */ /* 0x080fe200078a08ff */
[-C--:B------:R-:W-:Y:S01]  /*4fe0*/  IMAD R137, R124, R141.reuse, RZ ;  /* 0x0000008d7c897224 */ /* 0x080fe200078e02ff */
[C---:B------:R-:W-:Y:S01]  /*4ff0*/  LEA R8, P3, R5.reuse, R2, 0x1 ;  /* 0x0000000205087211 */ /* 0x040fe200078608ff */
[----:B------:R1:W-:Y:S01]  /*5000*/  STL [R1+0x898], R16 ;  /* 0x0008981001007387 */ /* 0x0003e20000100800 */
[-C--:B------:R-:W-:Y:S01]  /*5010*/  IMAD R139, R126, R141.reuse, RZ ;  /* 0x0000008d7e8b7224 */ /* 0x080fe200078e02ff */
[----:B------:R-:W-:Y:S01]  /*5020*/  UIADD3.64 UR14, UR4, 0x180, URZ ;  /* 0x00000180040e7897 */ /* 0x000fe2000fffe03f */
[----:B------:R-:W-:Y:S01]  /*5030*/  LEA.HI.X.SX32 R5, R5, R4, 0x1, P3 ;  /* 0x0000000405057211 */ /* 0x000fe200018f0eff */
[----:B------:R2:W-:Y:S01]  /*5040*/  STL [R1+0x8a0], R6 ;  /* 0x0008a00601007387 */ /* 0x0005e20000100800 */
[----:B------:R-:W-:Y:S01]  /*5050*/  IMAD R141, R128, R141, RZ ;  /* 0x0000008d808d7224 */ /* 0x000fe200078e02ff */
[----:B------:R-:W-:Y:S01]  /*5060*/  UIADD3.64 UR10, UR4, 0x200, URZ ;  /* 0x00000200040a7897 */ /* 0x000fe2000fffe03f */
[----:B------:R-:W-:Y:S01]  /*5070*/  IMAD.SHL.U32 R17, R17, 0x40, RZ ;  /* 0x0000004011117824 */ /* 0x000fe200078e00ff */
[----:B------:R3:W-:Y:S01]  /*5080*/  STL [R1+0x8a8], R8 ;  /* 0x0008a80801007387 */ /* 0x0007e20000100800 */
[----:B------:R-:W-:Y:S01]  /*5090*/  LOP3.LUT R24, R15, 0x40, RZ, 0x3c, !PT ;  /* 0x000000400f187812 */ /* 0x000fe200078e3cff */
[----:B------:R-:W-:Y:S01]  /*50a0*/  UIADD3.64 UR14, UR4, 0x280, URZ ;  /* 0x00000280040e7897 */ /* 0x000fe2000fffe03f */
[-C--:B-1----:R-:W-:Y:S01]  /*50b0*/  LEA R16, P2, R9, R2.reuse, 0x1 ;  /* 0x0000000209107211 */ /* 0x082fe200078408ff */
[----:B------:R-:W-:Y:S01]  /*50c0*/  UIADD3.64 UR10, UR4, 0x300, URZ ;  /* 0x00000300040a7897 */ /* 0x000fe2000fffe03f */
[----:B------:R-:W-:Y:S01]  /*50d0*/  IMAD.SHL.U32 R227, R17, 0x2, RZ ;  /* 0x0000000211e37824 */ /* 0x000fe200078e00ff */
[-C--:B--2---:R-:W-:Y:S01]  /*50e0*/  LEA R6, P1, R7, R2.reuse, 0x1 ;  /* 0x0000000207067211 */ /* 0x084fe200078208ff */
[----:B------:R-:W-:Y:S01]  /*50f0*/  UIADD3.64 UR14, UR4, 0x380, URZ ;  /* 0x00000380040e7897 */ /* 0x000fe2000fffe03f */
[----:B------:R1:W-:Y:S01]  /*5100*/  STL [R1+0x8b0], R16 ;  /* 0x0008b01001007387 */ /* 0x0003e20000100800 */
[----:B------:R-:W-:Y:S01]  /*5110*/  UIADD3.64 UR10, UR4, 0x400, URZ ;  /* 0x00000400040a7897 */ /* 0x000fe2000fffe03f */
[----:B---3--:R-:W-:Y:S01]  /*5120*/  LEA R8, P0, R57, R2, 0x1 ;  /* 0x0000000239087211 */ /* 0x008fe200078008ff */
[----:B0-----:R-:W-:Y:S01]  /*5130*/  IMAD R143, R0, 0x3f, RZ ;  /* 0x0000003f008f7824 */ /* 0x001fe200078e02ff */
[----:B------:R0:W-:Y:S01]  /*5140*/  STL [R1+0x8b8], R6 ;  /* 0x0008b80601007387 */ /* 0x0001e20000100800 */
[----:B------:R-:W-:-:S02]  /*5150*/  UIADD3.64 UR14, UR4, 0x480, URZ ;  /* 0x00000480040e7897 */ /* 0x000fc4000fffe03f */
[----:B------:R-:W-:Y:S01]  /*5160*/  UIADD3.64 UR10, UR4, 0x500, URZ ;  /* 0x00000500040a7897 */ /* 0x000fe2000fffe03f */
[----:B------:R2:W-:Y:S01]  /*5170*/  STL [R1+0x8c0], R8 ;  /* 0x0008c00801007387 */ /* 0x0005e20000100800 */
[----:B------:R-:W-:Y:S01]  /*5180*/  UIADD3.64 UR14, UR4, 0x580, URZ ;  /* 0x00000580040e7897 */ /* 0x000fe2000fffe03f */
[----:B-1----:R-:W-:Y:S01]  /*5190*/  LEA R16, P4, R25, R2, 0x1 ;  /* 0x0000000219107211 */ /* 0x002fe200078808ff */
[----:B------:R-:W-:Y:S02]  /*51a0*/  UIADD3.64 UR10, UR4, 0x600, URZ ;  /* 0x00000600040a7897 */ /* 0x000fe4000fffe03f */
[----:B------:R-:W-:Y:S01]  /*51b0*/  UIADD3.64 UR14, UR4, 0x680, URZ ;  /* 0x00000680040e7897 */ /* 0x000fe2000fffe03f */
[-C--:B0-----:R-:W-:Y:S01]  /*51c0*/  LEA.HI.X.SX32 R6, R3, R4.reuse, 0x1, P6 ;  /* 0x0000000403067211 */ /* 0x081fe200030f0eff */
[----:B------:R0:W-:Y:S01]  /*51d0*/  STL [R1+0x8c8], R16 ;  /* 0x0008c81001007387 */ /* 0x0001e20000100800 */
[----:B------:R-:W-:Y:S01]  /*51e0*/  LEA.HI.X.SX32 R3, R11, R4, 0x1, P5 ;  /* 0x000000040b037211 */ /* 0x000fe200028f0eff */
[----:B------:R-:W-:Y:S01]  /*51f0*/  IMAD R11, R0, 0x3e, RZ ;  /* 0x0000003e000b7824 */ /* 0x000fe200078e02ff */
[----:B--2---:R-:W-:Y:S01]  /*5200*/  LEA R8, P6, R59, R2, 0x1 ;  /* 0x000000023b087211 */ /* 0x004fe200078c08ff */
[----:B------:R1:W-:Y:S01]  /*5210*/  STL [R1+0x894], R6 ;  /* 0x0008940601007387 */ /* 0x0003e20000100800 */
[----:B------:R-:W-:-:S02]  /*5220*/  UIADD3.64 UR10, UR4, 0x700, URZ ;  /* 0x00000700040a7897 */ /* 0x000fc4000fffe03f */
[----:B------:R-:W-:Y:S01]  /*5230*/  UIADD3.64 UR14, UR4, 0x780, URZ ;  /* 0x00000780040e7897 */ /* 0x000fe2000fffe03f */
[----:B------:R-:W-:Y:S01]  /*5240*/  STL [R1+0x8d0], R8 ;  /* 0x0008d00801007387 */ /* 0x000fe20000100800 */
[----:B------:R-:W-:Y:S01]  /*5250*/  UIADD3.64 UR10, UR4, 0x800, URZ ;  /* 0x00000800040a7897 */ /* 0x000fe2000fffe03f */
[----:B0-----:R-:W-:Y:S01]  /*5260*/  IMAD R16, R0, 0x34, RZ ;  /* 0x0000003400107824 */ /* 0x001fe200078e02ff */
[----:B------:R-:W-:Y:S01]  /*5270*/  UIADD3.64 UR14, UR4, 0x880, URZ ;  /* 0x00000880040e7897 */ /* 0x000fe2000fffe03f */
[----:B------:R0:W-:Y:S01]  /*5280*/  STL [R1+0x89c], R3 ;  /* 0x00089c0301007387 */ /* 0x0001e20000100800 */
[----:B------:R-:W-:Y:S01]  /*5290*/  UIADD3.64 UR10, UR4, 0x900, URZ ;  /* 0x00000900040a7897 */ /* 0x000fe2000fffe03f */
[----:B-1----:R-:W-:Y:S01]  /*52a0*/  LEA R6, P5, R27, R2, 0x1 ;  /* 0x000000021b067211 */ /* 0x002fe200078a08ff */
[----:B------:R-:W-:Y:S02]  /*52b0*/  UIADD3.64 UR14, UR4, 0x980, URZ ;  /* 0x00000980040e7897 */ /* 0x000fe4000fffe03f */
[----:B------:R-:W-:-:S02]  /*52c0*/  UIADD3.64 UR10, UR4, 0xa00, URZ ;  /* 0x00000a00040a7897 */ /* 0x000fc4000fffe03f */
[----:B------:R1:W-:Y:S01]  /*52d0*/  STL [R1+0x8d8], R6 ;  /* 0x0008d80601007387 */ /* 0x0003e20000100800 */
[----:B------:R-:W-:Y:S01]  /*52e0*/  UIADD3.64 UR8, UR4, 0x80, URZ ;  /* 0x0000008004087897 */ /* 0x000fe2000fffe03f */
[----:B0-----:R-:W-:Y:S02]  /*52f0*/  LEA R3, P3, R29, R2, 0x1 ;  /* 0x000000021d037211 */ /* 0x001fe400078608ff */
[----:B------:R0:W-:Y:S01]  /*5300*/  STL [R1+0x8a4], R5 ;  /* 0x0008a40501007387 */ /* 0x0001e20000100800 */
[----:B------:R-:W-:Y:S02]  /*5310*/  UIADD3.64 UR12, UR4, 0x100, URZ ;  /* 0x00000100040c7897 */ /* 0x000fe4000fffe03f */
[----:B------:R-:W-:Y:S01]  /*5320*/  UIADD3.64 UR20, UR4, 0xa80, URZ ;  /* 0x00000a8004147897 */ /* 0x000fe2000fffe03f */
[----:B------:R2:W-:Y:S01]  /*5330*/  STL [R1+0x8e0], R3 ;  /* 0x0008e00301007387 */ /* 0x0005e20000100800 */
[----:B------:R-:W-:Y:S01]  /*5340*/  UIADD3.64 UR24, UR4, 0xb00, URZ ;  /* 0x00000b0004187897 */ /* 0x000fe2000fffe03f */
[----:B-1----:R-:W-:Y:S01]  /*5350*/  LEA.HI.X.SX32 R6, R9, R4, 0x1, P2 ;  /* 0x0000000409067211 */ /* 0x002fe200010f0eff */
[----:B------:R-:W-:Y:S01]  /*5360*/  IMAD.WIDE R8, R11, 0x2, R12 ;  /* 0x000000020b087825 */ /* 0x000fe200078e020c */
[----:B------:R-:W-:Y:S01]  /*5370*/  UIADD3.64 UR28, UR4, 0xb80, URZ ;  /* 0x00000b80041c7897 */ /* 0x000fe2000fffe03f */
[----:B0-----:R-:W-:-:S02]  /*5380*/  LEA R5, P2, R31, R2, 0x1 ;  /* 0x000000021f057211 */ /* 0x001fc400078408ff */
[----:B------:R0:W-:Y:S01]  /*5390*/  STL [R1+0x8ac], R6 ;  /* 0x0008ac0601007387 */ /* 0x0001e20000100800 */
[----:B------:R-:W-:Y:S01]  /*53a0*/  UIADD3.64 UR32, UR4, 0xc00, URZ ;  /* 0x00000c0004207897 */ /* 0x000fe2000fffe03f */
[----:B--2---:R-:W-:Y:S02]  /*53b0*/  LEA.HI.X.SX32 R3, R7, R4, 0x1, P1 ;  /* 0x0000000407037211 */ /* 0x004fe400008f0eff */
[----:B------:R1:W-:Y:S01]  /*53c0*/  STL [R1+0x8e8], R5 ;  /* 0x0008e80501007387 */ /* 0x0003e20000100800 */
[----:B------:R-:W-:Y:S02]  /*53d0*/  UIADD3.64 UR36, UR4, 0xc80, URZ ;  /* 0x00000c8004247897 */ /* 0x000fe4000fffe03f */
[----:B------:R-:W-:Y:S01]  /*53e0*/  UIADD3.64 UR40, UR4, 0xd00, URZ ;  /* 0x00000d0004287897 */ /* 0x000fe2000fffe03f */
[----:B------:R2:W-:Y:S01]  /*53f0*/  STL [R1+0x8b4], R3 ;  /* 0x0008b40301007387 */ /* 0x0005e20000100800 */
[----:B------:R-:W-:Y:S01]  /*5400*/  UIADD3.64 UR44, UR4, 0xd80, URZ ;  /* 0x00000d80042c7897 */ /* 0x000fe2000fffe03f */
[----:B0-----:R-:W-:Y:S01]  /*5410*/  LEA R6, P1, R61, R2, 0x1 ;  /* 0x000000023d067211 */ /* 0x001fe200078208ff */
[----:B------:R-:W-:-:S02]  /*5420*/  UIADD3.64 UR48, UR4, 0xe00, URZ ;  /* 0x00000e0004307897 */ /* 0x000fc4000fffe03f */
[----:B------:R-:W-:Y:S01]  /*5430*/  UIADD3.64 UR52, UR4, 0xe80, URZ ;  /* 0x00000e8004347897 */ /* 0x000fe2000fffe03f */
[----:B-1----:R-:W-:Y:S01]  /*5440*/  LEA.HI.X.SX32 R5, R57, R4, 0x1, P0 ;  /* 0x0000000439057211 */ /* 0x002fe200000f0eff */
[----:B------:R0:W-:Y:S01]  /*5450*/  STL [R1+0x8f0], R6 ;  /* 0x0008f00601007387 */ /* 0x0001e20000100800 */
[----:B------:R-:W-:Y:S01]  /*5460*/  CS2R R56, SRZ ;  /* 0x0000000000387805 */ /* 0x000fe2000001ff00 */
[----:B------:R-:W-:Y:S01]  /*5470*/  UIADD3.64 UR56, UR4, 0xf00, URZ ;  /* 0x00000f0004387897 */ /* 0x000fe2000fffe03f */
[----:B--2---:R-:W-:Y:S01]  /*5480*/  LEA R3, P0, R33, R2, 0x1 ;  /* 0x0000000221037211 */ /* 0x004fe200078008ff */
[----:B------:R1:W-:Y:S01]  /*5490*/  STL [R1+0x8bc], R5 ;  /* 0x0008bc0501007387 */ /* 0x0003e20000100800 */
[----:B------:R-:W-:Y:S02]  /*54a0*/  UIADD3.64 UR10, UR6, 0x2, URZ ;  /* 0x00000002060a7897 */ /* 0x000fe4000fffe03f */
[----:B------:R-:W-:Y:S01]  /*54b0*/  UIADD3.64 UR14, UR6, 0x4, URZ ;  /* 0x00000004060e7897 */ /* 0x000fe2000fffe03f */
[----:B------:R2:W-:Y:S01]  /*54c0*/  STL [R1+0x8f8], R3 ;  /* 0x0008f80301007387 */ /* 0x0005e20000100800 */
[----:B0-----:R-:W-:Y:S01]  /*54d0*/  LEA.HI.X.SX32 R6, R25, R4, 0x1, P4 ;  /* 0x0000000419067211 */ /* 0x001fe200020f0eff */
[----:B------:R-:W-:Y:S01]  /*54e0*/  IMAD R25, R0, 0x3d, RZ ;  /* 0x0000003d00197824 */ /* 0x000fe200078e02ff */
[----:B-1----:R-:W-:-:S03]  /*54f0*/  LEA R5, P4, R35, R2, 0x1 ;  /* 0x0000000223057211 */ /* 0x002fc600078808ff */
[----:B------:R0:W-:Y:S01]  /*5500*/  STL [R1+0x8c4], R6 ;  /* 0x0008c40601007387 */ /* 0x0001e20000100800 */
[----:B--2---:R-:W-:-:S03]  /*5510*/  LEA.HI.X.SX32 R3, R59, R4, 0x1, P6 ;  /* 0x000000043b037211 */ /* 0x004fc600030f0eff */
[----:B------:R1:W-:Y:S01]  /*5520*/  STL [R1+0x900], R5 ;  /* 0x0009000501007387 */ /* 0x0003e20000100800 */
[----:B------:R-:W-:-:S03]  /*5530*/  CS2R R58, SRZ ;  /* 0x00000000003a7805 */ /* 0x000fc6000001ff00 */
[----:B------:R2:W-:Y:S01]  /*5540*/  STL [R1+0x8cc], R3 ;  /* 0x0008cc0301007387 */ /* 0x0005e20000100800 */
[----:B0-----:R-:W-:Y:S02]  /*5550*/  LEA R6, P6, R37, R2, 0x1 ;  /* 0x0000000225067211 */ /* 0x001fe400078c08ff */
[----:B-1----:R-:W-:-:S03]  /*5560*/  LEA.HI.X.SX32 R5, R27, R4, 0x1, P5 ;  /* 0x000000041b057211 */ /* 0x002fc600028f0eff */
[----:B------:R0:W-:Y:S01]  /*5570*/  STL [R1+0x908], R6 ;  /* 0x0009080601007387 */ /* 0x0001e20000100800 */
[----:B------:R-:W-:Y:S02]  /*5580*/  CS2R R26, SRZ ;  /* 0x00000000001a7805 */ /* 0x000fe4000001ff00 */
[----:B--2---:R-:W-:Y:S01]  /*5590*/  LEA R3, P5, R63, R2, 0x1 ;  /* 0x000000023f037211 */ /* 0x004fe200078a08ff */
[----:B------:R1:W-:Y:S04]  /*55a0*/  STL [R1+0x8d4], R5 ;  /* 0x0008d40501007387 */ /* 0x0003e80000100800 */
[----:B------:R2:W-:Y:S01]  /*55b0*/  STL [R1+0x910], R3 ;  /* 0x0009100301007387 */ /* 0x0005e20000100800 */
[----:B0-----:R-:W-:Y:S02]  /*55c0*/  LEA.HI.X.SX32 R6, R29, R4, 0x1, P3 ;  /* 0x000000041d067211 */ /* 0x001fe400018f0eff */
[----:B------:R-:W-:-:S02]  /*55d0*/  CS2R R28, SRZ ;  /* 0x00000000001c7805 */ /* 0x000fc4000001ff00 */
[----:B-1----:R-:W-:Y:S01]  /*55e0*/  LEA R5, P3, R39, R2, 0x1 ;  /* 0x0000000227057211 */ /* 0x002fe200078608ff */
        /* <DEDUP_REMOVED lines=219> */
[C---:B--2---:R-:W-:Y:S01]  /*63a0*/  LEA R3, P1, R135.reuse, R2, 0x1 ;  /* 0x0000000287037211 */ /* 0x044fe200078208ff */
[----:B------:R1:W-:Y:S03]  /*63b0*/  STL [R1+0xa3c], R5 ;  /* 0x000a3c0501007387 */ /* 0x0003e60000100800 */
[-C--:B------:R-:W-:Y:S01]  /*63c0*/  LEA.HI.X.SX32 R7, R135, R4.reuse, 0x1, P1 ;  /* 0x0000000487077211 */ /* 0x080fe200008f0eff */
[----:B------:R2:W-:Y:S01]  /*63d0*/  STL [R1+0xa78], R3 ;  /* 0x000a780301007387 */ /* 0x0005e20000100800 */
[----:B------:R-:W-:Y:S02]  /*63e0*/  CS2R R134, SRZ ;  /* 0x0000000000867805 */ /* 0x000fe4000001ff00 */
[----:B0-----:R-:W-:-:S02]  /*63f0*/  LEA.HI.X.SX32 R6, R123, R4, 0x1, P0 ;  /* 0x000000047b067211 */ /* 0x001fc400000f0eff */
[----:B------:R-:W-:Y:S02]  /*6400*/  CS2R R122, SRZ ;  /* 0x00000000007a7805 */ /* 0x000fe4000001ff00 */
        /* <DEDUP_REMOVED lines=11> */
[----:B------:R1:W-:Y:S01]  /*64c0*/  STL [R1+0xa54], R5 ;  /* 0x000a540501007387 */ /* 0x0003e20000100800 */
[-C--:B------:R-:W-:Y:S02]  /*64d0*/  LEA.HI.X.SX32 R2, R129, R4.reuse, 0x1, P5 ;  /* 0x0000000481027211 */ /* 0x080fe400028f0eff */
[----:B------:R-:W-:Y:S01]  /*64e0*/  CS2R R128, SRZ ;  /* 0x0000000000807805 */ /* 0x000fe2000001ff00 */
[----:B------:R-:W-:Y:S01]  /*64f0*/  STL [R1+0xa90], R3 ;  /* 0x000a900301007387 */ /* 0x000fe20000100800 */
[-C--:B0-----:R-:W-:Y:S02]  /*6500*/  LEA.HI.X.SX32 R6, R131, R4.reuse, 0x1, P3 ;  /* 0x0000000483067211 */ /* 0x081fe400018f0eff */
[----:B------:R-:W-:Y:S01]  /*6510*/  CS2R R130, SRZ ;  /* 0x0000000000827805 */ /* 0x000fe2000001ff00 */
[----:B------:R0:W-:Y:S01]  /*6520*/  STL [R1+0xa5c], R2 ;  /* 0x000a5c0201007387 */ /* 0x0001e20000100800 */
[----:B-1----:R-:W-:-:S02]  /*6530*/  LEA.HI.X.SX32 R5, R133, R4, 0x1, P2 ;  /* 0x0000000485057211 */ /* 0x002fc400010f0eff */
[----:B------:R-:W-:Y:S01]  /*6540*/  CS2R R132, SRZ ;  /* 0x0000000000847805 */ /* 0x000fe2000001ff00 */
[----:B------:R1:W-:Y:S04]  /*6550*/  STL [R1+0xa64], R6 ;  /* 0x000a640601007387 */ /* 0x0003e80000100800 */
[----:B------:R2:W-:Y:S01]  /*6560*/  STL [R1+0xa6c], R5 ;  /* 0x000a6c0501007387 */ /* 0x0005e20000100800 */
[----:B0-----:R-:W-:-:S03]  /*6570*/  IMAD.WIDE R2, R143, 0x2, R12 ;  /* 0x000000028f027825 */ /* 0x001fc600078e020c */
[----:B------:R-:W-:Y:S01]  /*6580*/  STL [R1+0xa74], R7 ;  /* 0x000a740701007387 */ /* 0x000fe20000100800 */
[-C--:B-1----:R-:W-:Y:S02]  /*6590*/  LEA.HI.X.SX32 R6, R137, R4.reuse, 0x1, P0 ;  /* 0x0000000489067211 */ /* 0x082fe400000f0eff */
[----:B------:R-:W-:Y:S02]  /*65a0*/  CS2R R136, SRZ ;  /* 0x0000000000887805 */ /* 0x000fe4000001ff00 */
[-C--:B--2---:R-:W-:Y:S01]  /*65b0*/  LEA.HI.X.SX32 R5, R139, R4.reuse, 0x1, P4 ;  /* 0x000000048b057211 */ /* 0x084fe200020f0eff */
[----:B------:R0:W-:Y:S01]  /*65c0*/  STL [R1+0xa7c], R6 ;  /* 0x000a7c0601007387 */ /* 0x0001e20000100800 */
[----:B------:R-:W-:Y:S02]  /*65d0*/  LEA.HI.X.SX32 R4, R141, R4, 0x1, P6 ;  /* 0x000000048d047211 */ /* 0x000fe400030f0eff */
[----:B------:R-:W-:Y:S02]  /*65e0*/  CS2R R138, SRZ ;  /* 0x00000000008a7805 */ /* 0x000fe4000001ff00 */
[----:B------:R-:W-:Y:S01]  /*65f0*/  CS2R R140, SRZ ;  /* 0x00000000008c7805 */ /* 0x000fe2000001ff00 */
[----:B------:R-:W-:Y:S04]  /*6600*/  STL [R1+0xa84], R5 ;  /* 0x000a840501007387 */ /* 0x000fe80000100800 */
[----:B------:R-:W-:Y:S01]  /*6610*/  STL [R1+0xa98], R2 ;  /* 0x000a980201007387 */ /* 0x000fe20000100800 */
[----:B0-----:R-:W-:-:S03]  /*6620*/  IMAD.WIDE R6, R143, 0x2, R22 ;  /* 0x000000028f067825 */ /* 0x001fc600078e0216 */
[----:B------:R0:W-:Y:S04]  /*6630*/  STL [R1+0xa8c], R4 ;  /* 0x000a8c0401007387 */ /* 0x0001e80000100800 */
[----:B------:R1:W-:Y:S01]  /*6640*/  STL [R1+0xa94], R3 ;  /* 0x000a940301007387 */ /* 0x0003e20000100800 */
[----:B0-----:R-:W-:-:S04]  /*6650*/  IMAD.WIDE R4, R143, 0x2, R20 ;  /* 0x000000028f047825 */ /* 0x001fc800078e0214 */
[----:B-1----:R-:W-:Y:S01]  /*6660*/  IMAD.WIDE R2, R143, 0x2, R18 ;  /* 0x000000028f027825 */ /* 0x002fe200078e0212 */
[----:B------:R-:W-:-:S04]  /*6670*/  CS2R R142, SRZ ;  /* 0x00000000008e7805 */ /* 0x000fc8000001ff00 */
[----:B------:R-:W-:Y:S04]  /*6680*/  STL [R1+0xaa0], R2 ;  /* 0x000aa00201007387 */ /* 0x000fe80000100800 */
[----:B------:R0:W-:Y:S04]  /*6690*/  STL [R1+0xa9c], R3 ;  /* 0x000a9c0301007387 */ /* 0x0001e80000100800 */
[----:B------:R-:W-:Y:S04]  /*66a0*/  STL [R1+0xaa8], R4 ;  /* 0x000aa80401007387 */ /* 0x000fe80000100800 */
[----:B------:R1:W-:Y:S01]  /*66b0*/  STL [R1+0xaa4], R5 ;  /* 0x000aa40501007387 */ /* 0x0003e20000100800 */
[----:B0-----:R-:W-:-:S03]  /*66c0*/  IMAD.WIDE R2, R11, 0x2, R18 ;  /* 0x000000020b027825 */ /* 0x001fc600078e0212 */
[----:B------:R-:W-:Y:S04]  /*66d0*/  STL [R1+0xab0], R6 ;  /* 0x000ab00601007387 */ /* 0x000fe80000100800 */
[----:B------:R0:W-:Y:S01]  /*66e0*/  STL [R1+0xaac], R7 ;  /* 0x000aac0701007387 */ /* 0x0001e20000100800 */
[----:B-1----:R-:W-:-:S03]  /*66f0*/  IMAD.WIDE R4, R11, 0x2, R20 ;  /* 0x000000020b047825 */ /* 0x002fc600078e0214 */
[----:B------:R-:W-:Y:S04]  /*6700*/  STL [R1+0xab8], R8 ;  /* 0x000ab80801007387 */ /* 0x000fe80000100800 */
[----:B------:R1:W-:Y:S01]  /*6710*/  STL [R1+0xab4], R9 ;  /* 0x000ab40901007387 */ /* 0x0003e20000100800 */
[----:B0-----:R-:W-:-:S03]  /*6720*/  IMAD.WIDE R6, R11, 0x2, R22 ;  /* 0x000000020b067825 */ /* 0x001fc600078e0216 */
[----:B------:R-:W-:Y:S01]  /*6730*/  STL [R1+0xac0], R2 ;  /* 0x000ac00201007387 */ /* 0x000fe20000100800 */
[----:B------:R-:W-:-:S03]  /*6740*/  IMAD R11, R0, 0x3c, RZ ;  /* 0x0000003c000b7824 */ /* 0x000fc600078e02ff */
[----:B------:R0:W-:Y:S01]  /*6750*/  STL [R1+0xabc], R3 ;  /* 0x000abc0301007387 */ /* 0x0001e20000100800 */
[----:B-1----:R-:W-:-:S03]  /*6760*/  IMAD.WIDE R8, R25, 0x2, R12 ;  /* 0x0000000219087825 */ /* 0x002fc600078e020c */
        /* <DEDUP_REMOVED lines=360> */
[----:B------:R-:W-:-:S03]  /*7df0*/  IMAD.SHL.U32 R16, R0, 0x20, RZ ;  /* 0x0000002000107824 */ /* 0x000fc600078e00ff */
        /* <DEDUP_REMOVED lines=387> */
[----:B0-----:R-:W-:Y:S01]  /*9630*/  IMAD.WIDE R6, R16, 0x2, R22 ;  /* 0x0000000210067825 */ /* 0x001fe200078e0216 */
[----:B------:R-:W-:Y:S02]  /*9640*/  LOP3.LUT R16, R15, 0x20, RZ, 0x3c, !PT ;  /* 0x000000200f107812 */ /* 0x000fe400078e3cff */
[----:B------:R-:W-:Y:S04]  /*9650*/  STL [R1+0x1200], R2 ;  /* 0x0012000201007387 */ /* 0x000fe80000100800 */
[----:B------:R0:W-:Y:S01]  /*9660*/  STL [R1+0x11fc], R3 ;  /* 0x0011fc0301007387 */ /* 0x0001e20000100800 */
[----:B------:R-:W-:-:S02]  /*9670*/  IMAD.IADD R16, R216, 0x1, R16 ;  /* 0x00000001d8107824 */ /* 0x000fc400078e0210 */
[C---:B-1----:R-:W-:Y:S01]  /*9680*/  IMAD.WIDE R8, R11.reuse, 0x2, R12 ;  /* 0x000000020b087825 */ /* 0x042fe200078e020c */
[----:B------:R-:W-:Y:S04]  /*9690*/  STL [R1+0x1208], R4 ;  /* 0x0012080401007387 */ /* 0x000fe80000100800 */
[----:B------:R1:W-:Y:S01]  /*96a0*/  STL [R1+0x1204], R5 ;  /* 0x0012040501007387 */ /* 0x0003e20000100800 */
[----:B0-----:R-:W-:-:S03]  /*96b0*/  IMAD.WIDE R2, R11, 0x2, R18 ;  /* 0x000000020b027825 */ /* 0x001fc600078e0212 */
[----:B------:R-:W-:Y:S04]  /*96c0*/  STL [R1+0x1210], R6 ;  /* 0x0012100601007387 */ /* 0x000fe80000100800 */
[----:B------:R0:W-:Y:S01]  /*96d0*/  STL [R1+0x120c], R7 ;  /* 0x00120c0701007387 */ /* 0x0001e20000100800 */
[----:B-1----:R-:W-:-:S03]  /*96e0*/  IMAD.WIDE R4, R11, 0x2, R20 ;  /* 0x000000020b047825 */ /* 0x002fc600078e0214 */
[----:B------:R1:W-:Y:S04]  /*96f0*/  STL [R1+0x1218], R8 ;  /* 0x0012180801007387 */ /* 0x0003e80000100800 */
[----:B------:R-:W-:Y:S01]  /*9700*/  STL [R1+0x1214], R9 ;  /* 0x0012140901007387 */ /* 0x000fe20000100800 */
[----:B0-----:R-:W-:-:S03]  /*9710*/  IMAD.WIDE R6, R11, 0x2, R22 ;  /* 0x000000020b067825 */ /* 0x001fc600078e0216 */
[----:B------:R-:W-:Y:S01]  /*9720*/  STL [R1+0x1220], R2 ;  /* 0x0012200201007387 */ /* 0x000fe20000100800 */
[C---:B------:R-:W-:Y:S02]  /*9730*/  IMAD.SHL.U32 R11, R0.reuse, 0x40, RZ ;  /* 0x00000040000b7824 */ /* 0x040fe400078e00ff */
[----:B-1----:R-:W-:Y:S01]  /*9740*/  IMAD.SHL.U32 R8, R0, 0x2, RZ ;  /* 0x0000000200087824 */ /* 0x002fe200078e00ff */
        /* <DEDUP_REMOVED lines=11> */
[----:B------:R-:W-:-:S03]  /*9800*/  IMAD.WIDE R8, R8, 0x2, R22 ;  /* 0x0000000208087825 */ /* 0x000fc600078e0216 */
[----:B------:R0:W-:Y:S01]  /*9810*/  STL [R1+0x123c], R5 ;  /* 0x00123c0501007387 */ /* 0x0001e20000100800 */
[----:B-1----:R-:W-:-:S03]  /*9820*/  IMAD.WIDE R2, R0, 0x2, R12 ;  /* 0x0000000200027825 */ /* 0x002fc600078e020c */
[----:B------:R-:W-:Y:S04]  /*9830*/  STL [R1+0x1248], R6 ;  /* 0x0012480601007387 */ /* 0x000fe80000100800 */
[----:B------:R1:W-:Y:S01]  /*9840*/  STL [R1+0x1244], R7 ;  /* 0x0012440701007387 */ /* 0x0003e20000100800 */
[----:B0-----:R-:W-:-:S03]  /*9850*/  IMAD.WIDE R4, R0, 0x2, R18 ;  /* 0x0000000200047825 */ /* 0x001fc600078e0212 */
[----:B------:R0:W-:Y:S04]  /*9860*/  STL [R1+0x1250], R8 ;  /* 0x0012500801007387 */ /* 0x0001e80000100800 */
[----:B------:R2:W-:Y:S01]  /*9870*/  STL [R1+0x124c], R9 ;  /* 0x00124c0901007387 */ /* 0x0005e20000100800 */
[----:B-1----:R-:W-:-:S03]  /*9880*/  IMAD.WIDE R6, R0, 0x2, R20 ;  /* 0x0000000200067825 */ /* 0x002fc600078e0214 */
[----:B------:R-:W-:Y:S04]  /*9890*/  STL [R1+0x1258], R2 ;  /* 0x0012580201007387 */ /* 0x000fe80000100800 */
[----:B------:R1:W-:Y:S01]  /*98a0*/  STL [R1+0x1254], R3 ;  /* 0x0012540301007387 */ /* 0x0003e20000100800 */
[C---:B0-----:R-:W-:Y:S02]  /*98b0*/  LOP3.LUT R8, R14.reuse, 0x20, RZ, 0x3c, !PT ;  /* 0x000000200e087812 */ /* 0x041fe400078e3cff */
[----:B--2---:R-:W-:Y:S01]  /*98c0*/  LOP3.LUT R9, R14, 0x10, RZ, 0x3c, !PT ;  /* 0x000000100e097812 */ /* 0x004fe200078e3cff */
[----:B------:R0:W-:Y:S02]  /*98d0*/  STL [R1+0x1260], R4 ;  /* 0x0012600401007387 */ /* 0x0001e40000100800 */
[----:B------:R-:W-:-:S02]  /*98e0*/  IMAD.IADD R8, R216, 0x1, R8 ;  /* 0x00000001d8087824 */ /* 0x000fc400078e0208 */
[----:B------:R2:W-:Y:S01]  /*98f0*/  STL [R1+0x125c], R5 ;  /* 0x00125c0501007387 */ /* 0x0005e20000100800 */
[----:B------:R-:W-:Y:S02]  /*9900*/  IMAD.IADD R9, R216, 0x1, R9 ;  /* 0x00000001d8097824 */ /* 0x000fe400078e0209 */
[----:B-1----:R-:W-:Y:S01]  /*9910*/  IMAD.WIDE R2, R0, 0x2, R22 ;  /* 0x0000000200027825 */ /* 0x002fe200078e0216 */
[----:B------:R1:W-:Y:S01]  /*9920*/  STL [R1+0x1268], R6 ;  /* 0x0012680601007387 */ /* 0x0003e20000100800 */
[----:B------:R-:W-:-:S03]  /*9930*/  SHF.R.S32.HI R0, RZ, 0x1f, R11 ;  /* 0x0000001fff007819 */ /* 0x000fc6000001140b */
[----:B------:R3:W-:Y:S01]  /*9940*/  STL [R1+0x1264], R7 ;  /* 0x0012640701007387 */ /* 0x0007e20000100800 */
[C---:B0-----:R-:W-:Y:S02]  /*9950*/  LOP3.LUT R4, R14.reuse, 0x60, RZ, 0x3c, !PT ;  /* 0x000000600e047812 */ /* 0x041fe400078e3cff */
[C---:B--2---:R-:W-:Y:S01]  /*9960*/  LOP3.LUT R5, R14.reuse, 0x50, RZ, 0x3c, !PT ;  /* 0x000000500e057812 */ /* 0x044fe200078e3cff */
[----:B------:R0:W-:Y:S01]  /*9970*/  STL [R1+0x1270], R2 ;  /* 0x0012700201007387 */ /* 0x0001e20000100800 */
[C---:B------:R-:W-:Y:S01]  /*9980*/  SHF.L.U64.HI R0, R11.reuse, 0x1, R0 ;  /* 0x000000010b007819 */ /* 0x040fe20000010200 */
[----:B------:R-:W-:Y:S02]  /*9990*/  IMAD.SHL.U32 R11, R11, 0x2, RZ ;  /* 0x000000020b0b7824 */ /* 0x000fe400078e00ff */
[----:B------:R2:W-:Y:S01]  /*99a0*/  STL [R1+0x126c], R3 ;  /* 0x00126c0301007387 */ /* 0x0005e20000100800 */
[----:B-1----:R-:W-:Y:S01]  /*99b0*/  LOP3.LUT R6, R14, 0x40, RZ, 0x3c, !PT ;  /* 0x000000400e067812 */ /* 0x002fe200078e3cff */
[----:B------:R-:W-:Y:S01]  /*99c0*/  IMAD.IADD R5, R216, 0x1, R5 ;  /* 0x00000001d8057824 */ /* 0x000fe200078e0205 */
[----:B---3--:R-:W-:Y:S01]  /*99d0*/  LOP3.LUT R7, R14, 0x30, RZ, 0x3c, !PT ;  /* 0x000000300e077812 */ /* 0x008fe200078e3cff */
[----:B------:R-:W-:Y:S01]  /*99e0*/  STL [R1+0x6c4], RZ ;  /* 0x0006c4ff01007387 */ /* 0x000fe20000100800 */
[----:B------:R-:W-:-:S02]  /*99f0*/  IMAD.IADD R4, R216, 0x1, R4 ;  /* 0x00000001d8047824 */ /* 0x000fc400078e0204 */
[C---:B------:R-:W-:Y:S01]  /*9a00*/  IMAD.IADD R6, R216.reuse, 0x1, R6 ;  /* 0x00000001d8067824 */ /* 0x040fe200078e0206 */
[----:B------:R-:W-:Y:S01]  /*9a10*/  STL [R1+0x400], RZ ;  /* 0x000400ff01007387 */ /* 0x000fe20000100800 */
[----:B0-----:R-:W-:Y:S01]  /*9a20*/  SHF.R.S32.HI R2, RZ, 0x1f, R17 ;  /* 0x0000001fff027819 */ /* 0x001fe20000011411 */
[C---:B------:R-:W-:Y:S01]  /*9a30*/  IMAD.IADD R7, R216.reuse, 0x1, R7 ;  /* 0x00000001d8077824 */ /* 0x040fe200078e0207 */
[----:B--2---:R-:W-:Y:S01]  /*9a40*/  SHF.R.S32.HI R3, RZ, 0x6, R10 ;  /* 0x00000006ff037819 */ /* 0x004fe2000001140a */
[----:B------:R-:W-:Y:S01]  /*9a50*/  STL [R1+0x404], RZ ;  /* 0x000404ff01007387 */ /* 0x000fe20000100800 */
[C---:B------:R-:W-:Y:S01]  /*9a60*/  IMAD.IADD R10, R216.reuse, 0x1, R14 ;  /* 0x00000001d80a7824 */ /* 0x040fe200078e020e */
[----:B------:R-:W-:Y:S01]  /*9a70*/  SHF.L.U64.HI R2, R17, 0x1, R2 ;  /* 0x0000000111027819 */ /* 0x000fe20000010202 */
[----:B------:R-:W-:Y:S01]  /*9a80*/  IMAD.IADD R17, R216, 0x1, R15 ;  /* 0x00000001d8117824 */ /* 0x000fe200078e020f */
[----:B------:R-:W-:Y:S04]  /*9a90*/  STL [R1+0x408], RZ ;  /* 0x000408ff01007387 */ /* 0x000fe80000100800 */
        /* <DEDUP_REMOVED lines=253> */
[----:B------:R-:W-:Y:S04]  /*aa70*/  STL [R1], RZ ;  /* 0x000000ff01007387 */ /* 0x000fe80000100800 */
        /* <DEDUP_REMOVED lines=63> */
[----:B------:R0:W-:Y:S02]  /*ae70*/  STL [R1+0x1290], R3 ;  /* 0x0012900301007387 */ /* 0x0001e40000100800 */
[----:B0-----:R-:W-:-:S02]  /*ae80*/  LOP3.LUT R3, R14, 0x70, RZ, 0x3c, !PT ;  /* 0x000000700e037812 */ /* 0x001fc400078e3cff */
[----:B------:R-:W-:Y:S01]  /*ae90*/  LOP3.LUT R14, R15, 0x60, RZ, 0x3c, !PT ;  /* 0x000000600f0e7812 */ /* 0x000fe200078e3cff */
[C---:B------:R-:W-:Y:S01]  /*aea0*/  IMAD.IADD R15, R216.reuse, 0x1, R24 ;  /* 0x00000001d80f7824 */ /* 0x040fe200078e0218 */
[----:B------:R-:W-:Y:S01]  /*aeb0*/  CS2R R24, SRZ ;  /* 0x0000000000187805 */ /* 0x000fe2000001ff00 */
[C---:B------:R-:W-:Y:S02]  /*aec0*/  IMAD.IADD R3, R216.reuse, 0x1, R3 ;  /* 0x00000001d8037824 */ /* 0x040fe400078e0203 */
[----:B------:R-:W-:-:S07]  /*aed0*/  IMAD.IADD R14, R216, 0x1, R14 ;  /* 0x00000001d80e7824 */ /* 0x000fce00078e020e */
.L_x_1:
[----:B------:R-:W2:Y:S01]  /*aee0*/  LDL R218, [R1+0x6c4] ;  /* 0x0006c40001da7983 */ /* 0x000ea20000100800 */
[----:B------:R-:W2:Y:S03]  /*aef0*/  LDC R216, c[0x0][0x230] ;  /* 0x00008c00ffd87b82 */ /* 0x000ea60000000800 */
[----:B------:R-:W-:Y:S04]  /*af00*/  STL [R1+0x177c], R224 ;  /* 0x00177ce001007387 */ /* 0x000fe80000100800 */
[----:B-----5:R-:W-:Y:S04]  /*af10*/  STL [R1+0x1778], R10 ;  /* 0x0017780a01007387 */ /* 0x020fe80000100800 */
[----:B------:R-:W-:Y:S04]  /*af20*/  STL [R1+0x1724], R9 ;  /* 0x0017240901007387 */ /* 0x000fe80000100800 */
        /* <DEDUP_REMOVED lines=10> */
[----:B------:R-:W-:Y:S04]  /*afd0*/  STL.64 [R1+0x1568], R214 ;  /* 0x001568d601007387 */ /* 0x000fe80000100a00 */
        /* <DEDUP_REMOVED lines=52> */
[----:B------:R0:W-:Y:S04]  /*b320*/  STL.64 [R1+0x13c0], R108 ;  /* 0x0013c06c01007387 */ /* 0x0001e80000100a00 */
[----:B------:R-:W-:Y:S04]  /*b330*/  STL.64 [R1+0x13b8], R106 ;  /* 0x0013b86a01007387 */ /* 0x000fe80000100a00 */
[----:B------:R-:W-:Y:S01]  /*b340*/  STL.64 [R1+0x13b0], R104 ;  /* 0x0013b06801007387 */ /* 0x000fe20000100a00 */
[----:B0-----:R-:W-:-:S03]  /*b350*/  PRMT R109, RZ, 0x7610, R109 ;  /* 0x00007610ff6d7816 */ /* 0x001fc6000000006d */
[----:B------:R-:W-:Y:S04]  /*b360*/  STL.64 [R1+0x13a8], R102 ;  /* 0x0013a86601007387 */ /* 0x000fe80000100a00 */
[----:B------:R-:W-:Y:S04]  /*b370*/  STL.64 [R1+0x13a0], R100 ;  /* 0x0013a06401007387 */ /* 0x000fe80000100a00 */
[----:B------:R-:W-:Y:S04]  /*b380*/  STL.64 [R1+0x1398], R98 ;  /* 0x0013986201007387 */ /* 0x000fe80000100a00 */
[----:B------:R-:W-:Y:S04]  /*b390*/  STL.64 [R1+0x1390], R96 ;  /* 0x0013906001007387 */ /* 0x000fe80000100a00 */
[----:B------:R-:W-:Y:S01]  /*b3a0*/  STL.64 [R1+0x1388], R94 ;  /* 0x0013885e01007387 */ /* 0x000fe20000100a00 */
[----:B--2---:R-:W-:-:S03]  /*b3b0*/  IMAD R216, R218, -0x40, R216 ;  /* 0xffffffc0dad87824 */ /* 0x004fc600078e02d8 */
[----:B------:R-:W-:Y:S02]  /*b3c0*/  STL.64 [R1+0x1380], R92 ;  /* 0x0013805c01007387 */ /* 0x000fe40000100a00 */
[----:B------:R-:W-:Y:S02]  /*b3d0*/  ISETP.GT.AND P0, PT, R216, RZ, PT ;  /* 0x000000ffd800720c */ /* 0x000fe40003f04270 */
[----:B------:R-:W-:Y:S04]  /*b3e0*/  STL.64 [R1+0x1378], R90 ;  /* 0x0013785a01007387 */ /* 0x000fe80000100a00 */
[----:B------:R-:W-:Y:S04]  /*b3f0*/  STL.64 [R1+0x1370], R88 ;  /* 0x0013705801007387 */ /* 0x000fe80000100a00 */
[----:B------:R0:W-:Y:S04]  /*b400*/  STL [R1+0x1368], R87 ;  /* 0x0013685701007387 */ /* 0x0001e80000100800 */
[----:B------:R-:W2:Y:S04]  /*b410*/  @P0 LDG.E.U16 R109, desc[UR60][R22.64] ;  /* 0x0000003c166d0981 */ /* 0x000ea8000c1e1500 */
[----:B------:R-:W-:Y:S01]  /*b420*/  STL [R1+0x1364], R0 ;  /* 0x0013640001007387 */ /* 0x000fe20000100800 */
[----:B------:R-:W-:-:S03]  /*b430*/  MOV R151, UR49 ;  /* 0x0000003100977c02 */ /* 0x000fc60008000f00 */
[----:B------:R-:W3:Y:S01]  /*b440*/  LDL.LU R227, [R1+0xabc] ;  /* 0x000abc0001e37983 */ /* 0x000ee20000300800 */
[----:B------:R-:W-:-:S03]  /*b450*/  MOV R149, UR48 ;  /* 0x0000003000957c02 */ /* 0x000fc60008000f00 */
[----:B------:R1:W-:Y:S01]  /*b460*/  STL [R1+0x1348], R2 ;  /* 0x0013480201007387 */ /* 0x0003e20000100800 */
[----:B------:R-:W-:Y:S02]  /*b470*/  MOV R150, UR53 ;  /* 0x0000003500967c02 */ /* 0x000fe40008000f00 */
[----:B0-----:R-:W-:Y:S01]  /*b480*/  MOV R87, UR52 ;  /* 0x0000003400577c02 */ /* 0x001fe20008000f00 */
[----:B-1----:R-:W4:Y:S01]  /*b490*/  LDL.LU R2, [R1+0xa94] ;  /* 0x000a940001027983 */ /* 0x002f220000300800 */
[----:B------:R-:W-:Y:S02]  /*b4a0*/  PRMT R10, RZ, 0x7610, R10 ;  /* 0x00007610ff0a7816 */ /* 0x000fe4000000000a */
[----:B------:R-:W-:Y:S01]  /*b4b0*/  PRMT R224, RZ, 0x7610, R224 ;  /* 0x00007610ffe07816 */ /* 0x000fe200000000e0 */
[----:B------:R-:W-:Y:S01]  /*b4c0*/  STL [R1+0x12a8], R223 ;  /* 0x0012a8df01007387 */ /* 0x000fe20000100800 */
[----:B------:R-:W-:Y:S02]  /*b4d0*/  MOV R0, UR57 ;  /* 0x0000003900007c02 */ /* 0x000fe40008000f00 */
[----:B------:R-:W-:Y:S01]  /*b4e0*/  MOV R11, UR56 ;  /* 0x00000038000b7c02 */ /* 0x000fe20008000f00 */
[----:B------:R-:W-:Y:S01]  /*b4f0*/  STL [R1+0x12a4], R222 ;  /* 0x0012a4de01007387 */ /* 0x000fe20000100800 */
[----:B------:R-:W-:-:S02]  /*b500*/  PRMT R219, RZ, 0x7610, R219 ;  /* 0x00007610ffdb7816 */ /* 0x000fc400000000db */
[----:B------:R-:W-:Y:S01]  /*b510*/  ISETP.GT.AND P1, PT, R216, 0x1, PT ;  /* 0x00000001d800780c */ /* 0x000fe20003f24270 */
        /* <DEDUP_REMOVED lines=21> */
[----:B------:R-:W-:Y:S04]  /*b670*/  STL [R1+0x16a0], R58 ;  /* 0x0016a03a01007387 */ /* 0x000fe80000100800 */
[----:B------:R-:W-:Y:S04]  /*b680*/  STL.64 [R1+0x15f0], R56 ;  /* 0x0015f03801007387 */ /* 0x000fe80000100a00 */
[----:B------:R-:W-:Y:S04]  /*b690*/  STL [R1+0x16a8], R56 ;  /* 0x0016a83801007387 */ /* 0x000fe80000100800 */
        /* <DEDUP_REMOVED lines=42> */
[----:B------:R-:W3:Y:S04]  /*b940*/  @P0 LDG.E.U16 R10, desc[UR60][R20.64] ;  /* 0x0000003c140a0981 */ /* 0x000ee8000c1e1500 */
[----:B------:R-:W-:Y:S04]  /*b950*/  STL [R1+0x1718], R29 ;  /* 0x0017181d01007387 */ /* 0x000fe80000100800 */
[----:B------:R-:W-:Y:S04]  /*b960*/  STL.64 [R1+0x1578], R26 ;  /* 0x0015781a01007387 */ /* 0x000fe80000100a00 */
[----:B------:R-:W-:Y:S04]  /*b970*/  STL [R1+0x1728], R26 ;  /* 0x0017281a01007387 */ /* 0x000fe80000100800 */
[----:B------:R-:W-:Y:S04]  /*b980*/  STL [R1+0x1720], R27 ;  /* 0x0017201b01007387 */ /* 0x000fe80000100800 */
[----:B------:R-:W4:Y:S04]  /*b990*/  @P0 LDG.E.U16 R224, desc[UR60][R18.64] ;  /* 0x0000003c12e00981 */ /* 0x000f28000c1e1500 */
[----:B------:R-:W-:Y:S04]  /*b9a0*/  STL.64 [R1+0x1570], R24 ;  /* 0x0015701801007387 */ /* 0x000fe80000100a00 */
[----:B------:R-:W-:Y:S04]  /*b9b0*/  STL [R1+0x1730], R24 ;  /* 0x0017301801007387 */ /* 0x000fe80000100800 */
[----:B------:R-:W-:Y:S04]  /*b9c0*/  STL [R1+0x172c], R25 ;  /* 0x00172c1901007387 */ /* 0x000fe80000100800 */
[----:B------:R-:W-:Y:S04]  /*b9d0*/  STL [R1+0x1734], R0 ;  /* 0x0017340001007387 */ /* 0x000fe80000100800 */
[----:B------:R-:W-:Y:S04]  /*b9e0*/  STL [R1+0x1738], R11 ;  /* 0x0017380b01007387 */ /* 0x000fe80000100800 */
[----:B------:R-:W4:Y:S04]  /*b9f0*/  LDL R218, [R1+0x126c] ;  /* 0x00126c0001da7983 */ /* 0x000f280000100800 */
[----:B------:R-:W4:Y:S04]  /*ba00*/  @P0 LDG.E.U16 R219, desc[UR60][R12.64] ;  /* 0x0000003c0cdb0981 */ /* 0x000f28000c1e1500 */
[----:B--2---:R0:W-:Y:S04]  /*ba10*/  STL [R1+0x850], R109 ;  /* 0x0008506d01007387 */ /* 0x0041e80000100800 */
[----:B0-----:R-:W2:Y:S04]  /*ba20*/  LDL R109, [R1+0x1270] ;  /* 0x00127000016d7983 */ /* 0x001ea80000100800 */
[----:B------:R-:W-:Y:S04]  /*ba30*/  STL [R1+0x1740], R22 ;  /* 0x0017401601007387 */ /* 0x000fe80000100800 */
[----:B------:R-:W-:Y:S01]  /*ba40*/  STL [R1+0x173c], R23 ;  /* 0x00173c1701007387 */ /* 0x000fe20000100800 */
[----:B------:R-:W-:-:S03]  /*ba50*/  PRMT R30, RZ, 0x7610, R30 ;  /* 0x00007610ff1e7816 */ /* 0x000fc6000000001e */
[----:B---3--:R0:W-:Y:S04]  /*ba60*/  STL [R1+0x84c], R10 ;  /* 0x00084c0a01007387 */ /* 0x0081e80000100800 */
[----:B0-----:R-:W3:Y:S04]  /*ba70*/  LDL R10, [R1+0x1268] ;  /* 0x00126800010a7983 */ /* 0x001ee80000100800 */
[----:B------:R-:W-:Y:S04]  /*ba80*/  STL [R1+0x1748], R20 ;  /* 0x0017481401007387 */ /* 0x000fe80000100800 */
[----:B------:R-:W-:Y:S04]  /*ba90*/  STL [R1+0x1744], R21 ;  /* 0x0017441501007387 */ /* 0x000fe80000100800 */
[----:B----4-:R0:W-:Y:S04]  /*baa0*/  STL [R1+0x848], R224 ;  /* 0x000848e001007387 */ /* 0x0101e80000100800 */
[----:B0-----:R-:W4:Y:S04]  /*bab0*/  LDL.LU R224, [R1+0x177c] ;  /* 0x00177c0001e07983 */ /* 0x001f280000300800 */
[----:B------:R-:W-:Y:S04]  /*bac0*/  STL [R1+0x1750], R18 ;  /* 0x0017501201007387 */ /* 0x000fe80000100800 */
[----:B------:R-:W-:Y:S04]  /*bad0*/  STL [R1+0x174c], R19 ;  /* 0x00174c1301007387 */ /* 0x000fe80000100800 */
[----:B------:R-:W-:Y:S04]  /*bae0*/  STL [R1+0x1758], R12 ;  /* 0x0017580c01007387 */ /* 0x000fe80000100800 */
[----:B------:R-:W-:Y:S04]  /*baf0*/  STL [R1+0x1754], R13 ;  /* 0x0017540d01007387 */ /* 0x000fe80000100800 */
[----:B------:R0:W-:Y:S02]  /*bb00*/  STL [R1+0x844], R219 ;  /* 0x000844db01007387 */ /* 0x0001e40000100800 */
[----:B0-----:R-:W-:-:S02]  /*bb10*/  @P1 IMAD.MOV.U32 R219, RZ, RZ, R218 ;  /* 0x000000ffffdb1224 */ /* 0x001fc400078e00da */
[----:B--2---:R-:W-:Y:S01]  /*bb20*/  @P1 IMAD.MOV.U32 R218, RZ, RZ, R109 ;  /* 0x000000ffffda1224 */ /* 0x004fe200078e006d */
[----:B------:R-:W-:Y:S01]  /*bb30*/  PRMT R31, RZ, 0x7610, R31 ;  /* 0x00007610ff1f7816 */ /* 0x000fe2000000001f */
[----:B------:R-:W2:Y:S04]  /*bb40*/  LDL R109, [R1+0x1250] ;  /* 0x00125000016d7983 */ /* 0x000ea80000100800 */
[----:B------:R3:W4:Y:S04]  /*bb50*/  @P1 LDG.E.U16 R30, desc[UR60][R218.64] ;  /* 0x0000003cda1e1981 */ /* 0x000728000c1e1500 */
[----:B------:R-:W2:Y:S01]  /*bb60*/  LDL R219, [R1+0x1264] ;  /* 0x0012640001db7983 */ /* 0x000ea20000100800 */
[----:B---3--:R-:W-:-:S03]  /*bb70*/  @P1 IMAD.MOV.U32 R218, RZ, RZ, R10 ;  /* 0x000000ffffda1224 */ /* 0x008fc600078e000a */
[----:B----4-:R-:W-:Y:S01]  /*bb80*/  STL [R1+0x175c], R30 ;  /* 0x00175c1e01007387 */ /* 0x010fe20000100800 */
[----:B------:R-:W-:-:S03]  /*bb90*/  PRMT R32, RZ, 0x7610, R32 ;  /* 0x00007610ff207816 */ /* 0x000fc60000000020 */
[----:B------:R-:W3:Y:S04]  /*bba0*/  LDL R10, [R1+0x1248] ;  /* 0x00124800010a7983 */ /* 0x000ee80000100800 */
[----:B--2---:R-:W2:Y:S04]  /*bbb0*/  @P1 LDG.E.U16 R31, desc[UR60][R218.64] ;  /* 0x0000003cda1f1981 */ /* 0x004ea8000c1e1500 */
[----:B------:R-:W4:Y:S04]  /*bbc0*/  LDL R218, [R1+0x125c] ;  /* 0x00125c0001da7983 */ /* 0x000f280000100800 */
[----:B------:R-:W4:Y:S04]  /*bbd0*/  LDL R219, [R1+0x1260] ;  /* 0x0012600001db7983 */ /* 0x000f280000100800 */
[----:B--2---:R-:W-:Y:S01]  /*bbe0*/  STL [R1+0x1760], R31 ;  /* 0x0017601f01007387 */ /* 0x004fe20000100800 */
[----:B----4-:R-:W-:-:S04]  /*bbf0*/  @P1 LOP3.LUT R219, R219, R218, RZ, 0x3c, !PT ;  /* 0x000000dadbdb1212 */ /* 0x010fc800078e3cff */
[----:B------:R-:W-:-:S04]  /*bc00*/  @P1 LOP3.LUT R218, R219, R218, RZ, 0x3c, !PT ;  /* 0x000000dadbda1212 */ /* 0x000fc800078e3cff */
[----:B------:R-:W-:-:S05]  /*bc10*/  @P1 LOP3.LUT R219, R219, R218, RZ, 0x3c, !PT ;  /* 0x000000dadbdb1212 */ /* 0x000fca00078e3cff */
[----:B------:R-:W2:Y:S04]  /*bc20*/  @P1 LDG.E.U16 R32, desc[UR60][R218.64] ;  /* 0x0000003cda201981 */ /* 0x000ea8000c1e1500 */
[----:B------:R-:W4:Y:S04]  /*bc30*/  LDL R218, [R1+0x1254] ;  /* 0x0012540001da7983 */ /* 0x000f280000100800 */
[----:B------:R-:W4:Y:S01]  /*bc40*/  LDL R219, [R1+0x1258] ;  /* 0x0012580001db7983 */ /* 0x000f220000100800 */
[----:B------:R-:W-:Y:S02]  /*bc50*/  PRMT R33, RZ, 0x7610, R33 ;  /* 0x00007610ff217816 */ /* 0x000fe40000000021 */
[----:B------:R-:W-:Y:S01]  /*bc60*/  ISETP.GT.AND P0, PT, R216, 0x2, PT ;  /* 0x00000002d800780c */ /* 0x000fe20003f04270 */
[----:B--2---:R-:W-:Y:S01]  /*bc70*/  STL [R1+0x1764], R32 ;  /* 0x0017642001007387 */ /* 0x004fe20000100800 */
[----:B----4-:R-:W-:-:S04]  /*bc80*/  @P1 LOP3.LUT R219, R219, R218, RZ, 0x3c, !PT ;  /* 0x000000dadbdb1212 */ /* 0x010fc800078e3cff */
[----:B------:R-:W-:-:S04]  /*bc90*/  @P1 LOP3.LUT R218, R219, R218, RZ, 0x3c, !PT ;  /* 0x000000dadbda1212 */ /* 0x000fc800078e3cff */
[----:B------:R-:W-:-:S05]  /*bca0*/  @P1 LOP3.LUT R219, R219, R218, RZ, 0x3c, !PT ;  /* 0x000000dadbdb1212 */ /* 0x000fca00078e3cff */
[----:B------:R0:W2:Y:S04]  /*bcb0*/  @P1 LDG.E.U16 R33, desc[UR60][R218.64] ;  /* 0x0000003cda211981 */ /* 0x0000a8000c1e1500 */
[----:B------:R-:W4:Y:S01]  /*bcc0*/  LDL R219, [R1+0x124c] ;  /* 0x00124c0001db7983 */ /* 0x000f220000100800 */
[----:B------:R-:W-:Y:S01]  /*bcd0*/  PRMT R57, RZ, 0x7610, R57 ;  /* 0x00007610ff397816 */ /* 0x000fe20000000039 */
[----:B0-----:R-:W-:Y:S02]  /*bce0*/  @P0 IMAD.MOV.U32 R218, RZ, RZ, R109 ;  /* 0x000000ffffda0224 */ /* 0x001fe400078e006d */
[----:B--2---:R-:W-:Y:S01]  /*bcf0*/  STL [R1+0x1768], R33 ;  /* 0x0017682101007387 */ /* 0x004fe20000100800 */
[----:B------:R-:W-:-:S03]  /*bd00*/  PRMT R58, RZ, 0x7610, R58 ;  /* 0x00007610ff3a7816 */ /* 0x000fc6000000003a */
[----:B------:R-:W2:Y:S04]  /*bd10*/  LDL R109, [R1+0x1230] ;  /* 0x00123000016d7983 */ /* 0x000ea80000100800 */
[----:B----4-:R3:W4:Y:S04]  /*bd20*/  @P0 LDG.E.U16 R57, desc[UR60][R218.64] ;  /* 0x0000003cda390981 */ /* 0x010728000c1e1500 */
        /* <DEDUP_REMOVED lines=17> */
[----:B--2---:R0:W-:Y:S01]  /*be40*/  STL [R1+0x1774], R150 ;  /* 0x0017749601007387 */ /* 0x0041e20000100800 */
[----:B----4-:R-:W-:-:S04]  /*be50*/  @P0 LOP3.LUT R219, R219, R218, RZ, 0x3c, !PT ;  /* 0x000000dadbdb0212 */ /* 0x010fc800078e3cff */
[----:B------:R-:W-:-:S04]  /*be60*/  @P0 LOP3.LUT R218, R219, R218, RZ, 0x3c, !PT ;  /* 0x000000dadbda0212 */ /* 0x000fc800078e3cff */
[----:B------:R-:W-:-:S05]  /*be70*/  @P0 LOP3.LUT R219, R219, R218, RZ, 0x3c, !PT ;  /* 0x000000dadbdb0212 */ /* 0x000fca00078e3cff */
[----:B------:R1:W2:Y:S04]  /*be80*/  @P0 LDG.E.U16 R149, desc[UR60][R218.64] ;  /* 0x0000003cda950981 */ /* 0x0002a8000c1e1500 */
[----:B------:R-:W4:Y:S01]  /*be90*/  LDL R219, [R1+0x122c] ;  /* 0x00122c0001db7983 */ /* 0x000f220000100800 */
[----:B------:R-:W-:Y:S01]  /*bea0*/  PRMT R206, RZ, 0x7610, R206 ;  /* 0x00007610ffce7816 */ /* 0x000fe200000000ce */
[----:B-1----:R-:W-:Y:S01]  /*beb0*/  @P1 IMAD.MOV.U32 R218, RZ, RZ, R109 ;  /* 0x000000ffffda1224 */ /* 0x002fe200078e006d */
[----:B------:R-:W-:Y:S01]  /*bec0*/  PRMT R205, RZ, 0x7610, R205 ;  /* 0x00007610ffcd7816 */ /* 0x000fe200000000cd */
[----:B------:R-:W2:Y:S04]  /*bed0*/  LDL R109, [R1+0x1208] ;  /* 0x00120800016d7983 */ /* 0x000ea80000100800 */
[----:B----4-:R1:W4:Y:S04]  /*bee0*/  @P1 LDG.E.U16 R206, desc[UR60][R218.64] ;  /* 0x0000003cdace1981 */ /* 0x010328000c1e1500 */
[----:B------:R-:W1:Y:S04]  /*bef0*/  LDL R218, [R1+0x1224] ;  /* 0x0012240001da7983 */ /* 0x000e680000100800 */
[----:B------:R-:W1:Y:S02]  /*bf00*/  LDL R219, [R1+0x1228] ;  /* 0x0012280001db7983 */ /* 0x000e640000100800 */
[----:B-1----:R-:W-:-:S04]  /*bf10*/  @P1 LOP3.LUT R219, R219, R218, RZ, 0x3c, !PT ;  /* 0x000000dadbdb1212 */ /* 0x002fc800078e3cff */
[----:B------:R-:W-:-:S04]  /*bf20*/  @P1 LOP3.LUT R218, R219, R218, RZ, 0x3c, !PT ;  /* 0x000000dadbda1212 */ /* 0x000fc800078e3cff */
[----:B------:R-:W-:-:S05]  /*bf30*/  @P1 LOP3.LUT R219, R219, R218, RZ, 0x3c, !PT ;  /* 0x000000dadbdb1212 */ /* 0x000fca00078e3cff */
[----:B------:R3:W4:Y:S04]  /*bf40*/  @P1 LDG.E.U16 R205, desc[UR60][R218.64] ;  /* 0x0000003cdacd1981 */ /* 0x000728000c1e1500 */
[----:B------:R-:W2:Y:S01]  /*bf50*/  LDL R219, [R1+0x121c] ;  /* 0x00121c0001db7983 */ /* 0x000ea20000100800 */
[----:B------:R-:W-:Y:S01]  /*bf60*/  PRMT R204, RZ, 0x7610, R204 ;  /* 0x00007610ffcc7816 */ /* 0x000fe200000000cc */
[----:B---3--:R-:W-:Y:S01]  /*bf70*/  @P1 IMAD.MOV.U32 R218, RZ, RZ, R10 ;  /* 0x000000ffffda1224 */ /* 0x008fe200078e000a */
[----:B------:R-:W-:Y:S01]  /*bf80*/  PRMT R203, RZ, 0x7610, R203 ;  /* 0x00007610ffcb7816 */ /* 0x000fe200000000cb */
[----:B------:R-:W3:Y:S04]  /*bf90*/  LDL R10, [R1+0x11f8] ;  /* 0x0011f800010a7983 */ /* 0x000ee80000100800 */
[----:B--2---:R1:W2:Y:S04]  /*bfa0*/  @P1 LDG.E.U16 R204, desc[UR60][R218.64] ;  /* 0x0000003cdacc1981 */ /* 0x0042a8000c1e1500 */
[----:B------:R-:W1:Y:S04]  /*bfb0*/  LDL R218, [R1+0x1214] ;  /* 0x0012140001da7983 */ /* 0x000e680000100800 */
[----:B------:R-:W1:Y:S02]  /*bfc0*/  LDL R219, [R1+0x1218] ;  /* 0x0012180001db7983 */ /* 0x000e640000100800 */
[----:B-1----:R-:W-:-:S04]  /*bfd0*/  @P1 LOP3.LUT R219, R219, R218, RZ, 0x3c, !PT ;  /* 0x000000dadbdb1212 */ /* 0x002fc800078e3cff */
[----:B------:R-:W-:-:S04]  /*bfe0*/  @P1 LOP3.LUT R218, R219, R218, RZ, 0x3c, !PT ;  /* 0x000000dadbda1212 */ /* 0x000fc800078e3cff */
[----:B------:R-:W-:-:S05]  /*bff0*/  @P1 LOP3.LUT R219, R219, R218, RZ, 0x3c, !PT ;  /* 0x000000dadbdb1212 */ /* 0x000fca00078e3cff */
[----:B------:R1:W2:Y:S04]  /*c000*/  @P1 LDG.E.U16 R203, desc[UR60][R218.64] ;  /* 0x0000003cdacb1981 */ /* 0x0002a8000c1e1500 */
[----:B------:R-:W1:Y:S04]  /*c010*/  LDL R218, [R1+0x120c] ;  /* 0x00120c0001da7983 */ /* 0x000e680000100800 */
[----:B------:R-:W1:Y:S01]  /*c020*/  LDL R219, [R1+0x1210] ;  /* 0x0012100001db7983 */ /* 0x000e620000100800 */
[----:B------:R-:W-:Y:S02]  /*c030*/  ISETP.GT.AND P0, PT, R216, 0x4, PT ;  /* 0x00000004d800780c */ /* 0x000fe40003f04270 */
[----:B------:R-:W-:-:S11]  /*c040*/  PRMT R178, RZ, 0x7610, R178 ;  /* 0x00007610ffb27816 */ /* 0x000fd600000000b2 */
[----:B-1----:R-:W-:-:S04]  /*c050*/  @P0 LOP3.LUT R219, R219, R218, RZ, 0x3c, !PT ;  /* 0x000000dadbdb0212 */ /* 0x002fc800078e3cff */
        /* <DEDUP_REMOVED lines=18> */
[----:B------:R-:W-:Y:S01]  /*c180*/  ISETP.GT.AND P1, PT, R216, 0x5, PT ;  /* 0x00000005d800780c */ /* 0x000fe20003f24270 */
[----:B------:R-:W3:Y:S04]  /*c190*/  LDL R10, [R1+0x11d0] ;  /* 0x0011d000010a7983 */ /* 0x000ee80000100800 */
[----:B--2---:R1:W2:Y:S04]  /*c1a0*/  @P0 LDG.E.U16 R175, desc[UR60][R218.64] ;  /* 0x0000003cdaaf0981 */ /* 0x0042a8000c1e1500 */
[----:B------:R-:W1:Y:S04]  /*c1b0*/  LDL R218, [R1+0x11ec] ;  /* 0x0011ec0001da7983 */ /* 0x000e680000100800 */
[----:B------:R-:W1:Y:S01]  /*c1c0*/  LDL R219, [R1+0x11f0] ;  /* 0x0011f00001db7983 */ /* 0x000e620000100800 */
[----:B------:R-:W-:-:S02]  /*c1d0*/  PRMT R147, RZ, 0x7610, R147 ;  /* 0x00007610ff937816 */ /* 0x000fc40000000093 */
[----:B-1----:R-:W-:-:S04]  /*c1e0*/  @P1 LOP3.LUT R219, R219, R218, RZ, 0x3c, !PT ;  /* 0x000000dadbdb1212 */ /* 0x002fc800078e3cff */
[----:B------:R-:W-:-:S04]  /*c1f0*/  @P1 LOP3.LUT R218, R219, R218, RZ, 0x3c, !PT ;  /* 0x000000dadbda1212 */ /* 0x000fc800078e3cff */
[----:B------:R-:W-:-:S05]  /*c200*/  @P1 LOP3.LUT R219, R219, R218, RZ, 0x3c, !PT ;  /* 0x000000dadbdb1212 */ /* 0x000fca00078e3cff */
[----:B------:R1:W2:Y:S04]  /*c210*/  @P1 LDG.E.U16 R147, desc[UR60][R218.64] ;  /* 0x0000003cda931981 */ /* 0x0002a8000c1e1500 */
[----:B------:R-:W1:Y:S04]  /*c220*/  LDL R218, [R1+0x11e4] ;  /* 0x0011e40001da7983 */ /* 0x000e680000100800 */
[----:B------:R-:W1:Y:S01]  /*c230*/  LDL R219, [R1+0x11e8] ;  /* 0x0011e80001db7983 */ /* 0x000e620000100800 */
[----:B------:R-:W-:Y:S02]  /*c240*/  PRMT R146, RZ, 0x7610, R146 ;  /* 0x00007610ff927816 */ /* 0x000fe40000000092 */
        /* <DEDUP_REMOVED lines=11> */
[----:B------:R-:W1:Y:S01]  /*c300*/  LDL R219, [R1+0x11d8] ;  /* 0x0011d80001db7983 */ /* 0x000e620000100800 */
[----:B------:R-:W-:-:S02]  /*c310*/  ISETP.GT.AND P0, PT, R216, 0x6, PT ;  /* 0x00000006d800780c */ /* 0x000fc40003f04270 */
        /* <DEDUP_REMOVED lines=26> */
[----:B------:R-:W-:Y:S01]  /*c4c0*/  ISETP.GT.AND P1, PT, R216, 0x7, PT ;  /* 0x00000007d800780c */ /* 0x000fe20003f24270 */
[----:B------:R-:W2:Y:S04]  /*c4d0*/  LDL R109, [R1+0x1190] ;  /* 0x00119000016d7983 */ /* 0x000ea80000100800 */
[----:B----4-:R1:W4:Y:S04]  /*c4e0*/  @P0 LDG.E.U16 R92, desc[UR60][R218.64] ;  /* 0x0000003cda5c0981 */ /* 0x010328000c1e1500 */
[----:B------:R-:W1:Y:S04]  /*c4f0*/  LDL R218, [R1+0x11ac] ;  /* 0x0011ac0001da7983 */ /* 0x000e680000100800 */
[----:B------:R-:W1:Y:S01]  /*c500*/  LDL R219, [R1+0x11b0] ;  /* 0x0011b00001db7983 */ /* 0x000e620000100800 */
[----:B------:R-:W-:-:S02]  /*c510*/  PRMT R116, RZ, 0x7610, R116 ;  /* 0x00007610ff747816 */ /* 0x000fc40000000074 */
        /* <DEDUP_REMOVED lines=19> */
[----:B------:R-:W-:-:S02]  /*c650*/  ISETP.GT.AND P0, PT, R216, 0x8, PT ;  /* 0x00000008d800780c */ /* 0x000fc40003f04270 */
[----:B-1----:R-:W-:-:S04]  /*c660*/  @P1 LOP3.LUT R219, R219, R218, RZ, 0x3c, !PT ;  /* 0x000000dadbdb1212 */ /* 0x002fc800078e3cff */
[----:B------:R-:W-:-:S04]  /*c670*/  @P1 LOP3.LUT R218, R219, R218, RZ, 0x3c, !PT ;  /* 0x000000dadbda1212 */ /* 0x000fc800078e3cff */
[----:B------:R-:W-:-:S05]  /*c680*/  @P1 LOP3.LUT R219, R219, R218, RZ, 0x3c, !PT ;  /* 0x000000dadbdb1212 */ /* 0x000fca00078e3cff */
[----:B------:R1:W2:Y:S04]  /*c690*/  @P1 LDG.E.U16 R87, desc[UR60][R218.64] ;  /* 0x0000003cda571981 */ /* 0x0002a8000c1e1500 */
[----:B------:R-:W4:Y:S01]  /*c6a0*/  LDL R219, [R1+0x118c] ;  /* 0x00118c0001db7983 */ /* 0x000f220000100800 */
[----:B0-----:R-:W-:Y:S01]  /*c6b0*/  PRMT R150, RZ, 0x7610, R150 ;  /* 0x00007610ff967816 */ /* 0x001fe20000000096 */
[----:B-1----:R-:W-:Y:S01]  /*c6c0*/  @P0 IMAD.MOV.U32 R218, RZ, RZ, R109 ;  /* 0x000000ffffda0224 */ /* 0x002fe200078e006d */
[----:B------:R-:W-:Y:S01]  /*c6d0*/  PRMT R58, RZ, 0x7610, R58 ;  /* 0x00007610ff3a7816 */ /* 0x000fe2000000003a */
[----:B------:R-:W2:Y:S04]  /*c6e0*/  LDL R109, [R1+0x1168] ;  /* 0x00116800016d7983 */ /* 0x000ea80000100800 */
[----:B----4-:R0:W4:Y:S04]  /*c6f0*/  @P0 LDG.E.U16 R150, desc[UR60][R218.64] ;  /* 0x0000003cda960981 */ /* 0x010128000c1e1500 */
[----:B------:R-:W0:Y:S04]  /*c700*/  LDL R218, [R1+0x1184] ;  /* 0x0011840001da7983 */ /* 0x000e280000100800 */
[----:B------:R-:W0:Y:S02]  /*c710*/  LDL R219, [R1+0x1188] ;  /* 0x0011880001db7983 */ /* 0x000e240000100800 */
[----:B0-----:R-:W-:-:S04]  /*c720*/  @P0 LOP3.LUT R219, R219, R218, RZ, 0x3c, !PT ;  /* 0x000000dadbdb0212 */ /* 0x001fc800078e3cff */
        /* <DEDUP_REMOVED lines=9> */
[----:B------:R-:W0:Y:S04]  /*c7c0*/  LDL R218, [R1+0x1174] ;  /* 0x0011740001da7983 */ /* 0x000e280000100800 */
[----:B------:R-:W0:Y:S02]  /*c7d0*/  LDL R219, [R1+0x1178] ;  /* 0x0011780001db7983 */ /* 0x000e240000100800 */
[----:B0-----:R-:W-:-:S04]  /*c7e0*/  @P0 LOP3.LUT R219, R219, R218, RZ, 0x3c, !PT ;  /* 0x000000dadbdb0212 */ /* 0x001fc800078e3cff */
[----:B------:R-:W-:-:S04]  /*c7f0*/  @P0 LOP3.LUT R218, R219, R218, RZ, 0x3c, !PT ;  /* 0x000000dadbda0212 */ /* 0x000fc800078e3cff */
[----:B------:R-:W-:-:S05]  /*c800*/  @P0 LOP3.LUT R219, R219, R218, RZ, 0x3c, !PT ;  /* 0x000000dadbdb0212 */ /* 0x000fca00078e3cff */
[----:B------:R0:W2:Y:S04]  /*c810*/  @P0 LDG.E.U16 R33, desc[UR60][R218.64] ;  /* 0x0000003cda210981 */ /* 0x0000a8000c1e1500 */
[----:B------:R-:W0:Y:S04]  /*c820*/  LDL R218, [R1+0x116c] ;  /* 0x00116c0001da7983 */ /* 0x000e280000100800 */
[----:B------:R-:W0:Y:S01]  /*c830*/  LDL R219, [R1+0x1170] ;  /* 0x0011700001db7983 */ /* 0x000e220000100800 */
[----:B------:R-:W-:Y:S02]  /*c840*/  ISETP.GT.AND P1, PT, R216, 0x9, PT ;  /* 0x00000009d800780c */ /* 0x000fe40003f24270 */
[----:B------:R-:W-:-:S11]  /*c850*/  PRMT R34, RZ, 0x7610, R34 ;  /* 0x00007610ff227816 */ /* 0x000fd60000000022 */
[----:B0-----:R-:W-:-:S04]  /*c860*/  @P1 LOP3.LUT R219, R219, R218, RZ, 0x3c, !PT ;  /* 0x000000dadbdb1212 */ /* 0x001fc800078e3cff */
[----:B------:R-:W-:-:S04]  /*c870*/  @P1 LOP3.LUT R218, R219, R218, RZ, 0x3c, !PT ;  /* 0x000000dadbda1212 */ /* 0x000fc800078e3cff */
[----:B------:R-:W-:-:S05]  /*c880*/  @P1 LOP3.LUT R219, R219, R218, RZ, 0x3c, !PT ;  /* 0x000000dadbdb1212 */ /* 0x000fca00078e3cff */
[----:B------:R0:W2:Y:S04]  /*c890*/  @P1 LDG.E.U16 R34, desc[UR60][R218.64] ;  /* 0x0000003cda221981 */ /* 0x0000a8000c1e1500 */
[----:B------:R-:W4:Y:S01]  /*c8a0*/  LDL R219, [R1+0x1164] ;  /* 0x0011640001db7983 */ /* 0x000f220000100800 */
[----:B------:R-:W-:Y:S01]  /*c8b0*/  PRMT R35, RZ, 0x7610, R35 ;  /* 0x00007610ff237816 */ /* 0x000fe20000000023 */
[----:B0-----:R-:W-:Y:S01]  /*c8c0*/  @P1 IMAD.MOV.U32 R218, RZ, RZ, R109 ;  /* 0x000000ffffda1224 */ /* 0x001fe200078e006d */
        /* <DEDUP_REMOVED lines=15> */
[----:B------:R-:W0:Y:S04]  /*c9c0*/  LDL R218, [R1+0x114c] ;  /* 0x00114c0001da7983 */ /* 0x000e280000100800 */
[----:B------:R-:W0:Y:S01]  /*c9d0*/  LDL R219, [R1+0x1150] ;  /* 0x0011500001db7983 */ /* 0x000e220000100800 */
[----:B------:R-:W-:-:S02]  /*c9e0*/  PRMT R151, RZ, 0x7610, R151 ;  /* 0x00007610ff977816 */ /* 0x000fc40000000097 */
[----:B0-----:R-:W-:-:S04]  /*c9f0*/  @P0 LOP3.LUT R219, R219, R218, RZ, 0x3c, !PT ;  /* 0x000000dadbdb0212 */ /* 0x001fc800078e3cff */
[----:B------:R-:W-:-:S04]  /*ca00*/  @P0 LOP3.LUT R218, R219, R218, RZ, 0x3c, !PT ;  /* 0x000000dadbda0212 */ /* 0x000fc800078e3cff */
[----:B------:R-:W-:-:S05]  /*ca10*/  @P0 LOP3.LUT R219, R219, R218, RZ, 0x3c, !PT ;  /* 0x000000dadbdb0212 */ /* 0x000fca00078e3cff */
[----:B------:R0:W2:Y:S04]  /*ca20*/  @P0 LDG.E.U16 R151, desc[UR60][R218.64] ;  /* 0x0000003cda970981 */ /* 0x0000a8000c1e1500 */
[----:B------:R-:W0:Y:S04]  /*ca30*/  LDL R218, [R1+0x1144] ;  /* 0x0011440001da7983 */ /* 0x000e280000100800 */
[----:B------:R-:W0:Y:S01]  /*ca40*/  LDL R219, [R1+0x1148] ;  /* 0x0011480001db7983 */ /* 0x000e220000100800 */
[----:B------:R-:W-:Y:S02]  /*ca50*/  PRMT R7, RZ, 0x7610, R7 ;  /* 0x00007610ff077816 */ /* 0x000fe40000000007 */
        /* <DEDUP_REMOVED lines=11> */
[----:B------:R-:W0:Y:S01]  /*cb10*/  LDL R219, [R1+0x1138] ;  /* 0x0011380001db7983 */ /* 0x000e220000100800 */
[----:B------:R-:W-:-:S02]  /*cb20*/  ISETP.GT.AND P1, PT, R216, 0xb, PT ;  /* 0x0000000bd800780c */ /* 0x000fc40003f24270 */
        /* <DEDUP_REMOVED lines=26> */
[----:B------:R-:W-:Y:S01]  /*ccd0*/  ISETP.GT.AND P0, PT, R216, 0xc, PT ;  /* 0x0000000cd800780c */ /* 0x000fe20003f04270 */
[----:B------:R-:W2:Y:S04]  /*cce0*/  LDL R109, [R1+0x10f0] ;  /* 0x0010f000016d7983 */ /* 0x000ea80000100800 */
[----:B----4-:R0:W4:Y:S04]  /*ccf0*/  @P1 LDG.E.U16 R199, desc[UR60][R218.64] ;  /* 0x0000003cdac71981 */ /* 0x010128000c1e1500 */
[----:B------:R-:W0:Y:S04]  /*cd00*/  LDL R218, [R1+0x110c] ;  /* 0x00110c0001da7983 */ /* 0x000e280000100800 */
[----:B------:R-:W0:Y:S01]  /*cd10*/  LDL R219, [R1+0x1110] ;  /* 0x0011100001db7983 */ /* 0x000e220000100800 */
[----:B------:R-:W-:-:S02]  /*cd20*/  PRMT R174, RZ, 0x7610, R174 ;  /* 0x00007610ffae7816 */ /* 0x000fc400000000ae */
        /* <DEDUP_REMOVED lines=19> */
[----:B------:R-:W-:-:S02]  /*ce60*/  ISETP.GT.AND P1, PT, R216, 0xd, PT ;  /* 0x0000000dd800780c */ /* 0x000fc40003f24270 */
        /* <DEDUP_REMOVED lines=92> */
[----:B------:R0:W4:Y:S04]  /*d430*/  @P0 LDG.E.U16 R31, desc[UR60][R218.64] ;  /* 0x0000003cda1f0981 */ /* 0x000128000c1e1500 */
[----:B------:R-:W0:Y:S04]  /*d440*/  LDL R218, [R1+0x107c] ;  /* 0x00107c0001da7983 */ /* 0x000e280000100800 */
[----:B------:R-:W0:Y:S01]  /*d450*/  LDL R219, [R1+0x1080] ;  /* 0x0010800001db7983 */ /* 0x000e220000100800 */
[----:B------:R-:W-:Y:S02]  /*d460*/  PRMT R30, RZ, 0x7610, R30 ;  /* 0x00007610ff1e7816 */ /* 0x000fe4000000001e */
[----:B0-----:R-:W-:-:S04]  /*d470*/  @P0 LOP3.LUT R219, R219, R218, RZ, 0x3c, !PT ;  /* 0x000000dadbdb0212 */ /* 0x001fc800078e3cff */
[----:B------:R-:W-:-:S04]  /*d480*/  @P0 LOP3.LUT R218, R219, R218, RZ, 0x3c, !PT ;  /* 0x000000dadbda0212 */ /* 0x000fc800078e3cff */
[----:B------:R-:W-:-:S05]  /*d490*/  @P0 LOP3.LUT R219, R219, R218, RZ, 0x3c, !PT ;  /* 0x000000dadbdb0212 */ /* 0x000fca00078e3cff */
[----:B------:R0:W4:Y:S04]  /*d4a0*/  @P0 LDG.E.U16 R30, desc[UR60][R218.64] ;  /* 0x0000003cda1e0981 */ /* 0x000128000c1e1500 */
[----:B------:R-:W3:Y:S01]  /*d4b0*/  LDL R219, [R1+0x1074] ;  /* 0x0010740001db7983 */ /* 0x000ee20000100800 */
[----:B------:R-:W-:Y:S01]  /*d4c0*/  PRMT R12, RZ, 0x7610, R12 ;  /* 0x00007610ff0c7816 */ /* 0x000fe2000000000c */
[----:B0-----:R-:W-:Y:S01]  /*d4d0*/  @P0 IMAD.MOV.U32 R218, RZ, RZ, R109 ;  /* 0x000000ffffda0224 */ /* 0x001fe200078e006d */
[----:B------:R-:W-:Y:S01]  /*d4e0*/  ISETP.GT.AND P1, PT, R216, 0x11, PT ;  /* 0x00000011d800780c */ /* 0x000fe20003f24270 */
[----:B------:R-:W2:Y:S04]  /*d4f0*/  LDL R109, [R1+0x1050] ;  /* 0x00105000016d7983 */ /* 0x000ea80000100800 */
[----:B---3--:R0:W3:Y:S04]  /*d500*/  @P0 LDG.E.U16 R12, desc[UR60][R218.64] ;  /* 0x0000003cda0c0981 */ /* 0x0080e8000c1e1500 */
[----:B------:R-:W0:Y:S04]  /*d510*/  LDL R218, [R1+0x106c] ;  /* 0x00106c0001da7983 */ /* 0x000e280000100800 */
[----:B------:R-:W0:Y:S01]  /*d520*/  LDL R219, [R1+0x1070] ;  /* 0x0010700001db7983 */ /* 0x000e220000100800 */
[----:B------:R-:W-:-:S02]  /*d530*/  PRMT R38, RZ, 0x7610, R38 ;  /* 0x00007610ff267816 */ /* 0x000fc40000000026 */
[----:B0-----:R-:W-:-:S04]  /*d540*/  @P1 LOP3.LUT R219, R219, R218, RZ, 0x3c, !PT ;  /* 0x000000dadbdb1212 */ /* 0x001fc800078e3cff */
[----:B------:R-:W-:-:S04]  /*d550*/  @P1 LOP3.LUT R218, R219, R218, RZ, 0x3c, !PT ;  /* 0x000000dadbda1212 */ /* 0x000fc800078e3cff */
[----:B------:R-:W-:-:S05]  /*d560*/  @P1 LOP3.LUT R219, R219, R218, RZ, 0x3c, !PT ;  /* 0x000000dadbdb1212 */ /* 0x000fca00078e3cff */
[----:B------:R0:W3:Y:S04]  /*d570*/  @P1 LDG.E.U16 R38, desc[UR60][R218.64] ;  /* 0x0000003cda261981 */ /* 0x0000e8000c1e1500 */
[----:B------:R-:W4:Y:S01]  /*d580*/  LDL R219, [R1+0x1064] ;  /* 0x0010640001db7983 */ /* 0x000f220000100800 */
[----:B------:R-:W-:Y:S01]  /*d590*/  PRMT R39, RZ, 0x7610, R39 ;  /* 0x00007610ff277816 */ /* 0x000fe20000000027 */
[----:B0-----:R-:W-:Y:S01]  /*d5a0*/  @P1 IMAD.MOV.U32 R218, RZ, RZ, R10 ;  /* 0x000000ffffda1224 */ /* 0x001fe200078e000a */
[----:B------:R-:W-:Y:S01]  /*d5b0*/  PRMT R40, RZ, 0x7610, R40 ;  /* 0x00007610ff287816 */ /* 0x000fe20000000028 */
[----:B------:R-:W3:Y:S04]  /*d5c0*/  LDL R10, [R1+0x1040] ;  /* 0x00104000010a7983 */ /* 0x000ee80000100800 */
[----:B----4-:R0:W4:Y:S04]  /*d5d0*/  @P1 LDG.E.U16 R39, desc[UR60][R218.64] ;  /* 0x0000003cda271981 */ /* 0x010128000c1e1500 */
        /* <DEDUP_REMOVED lines=9> */
[----:B------:R-:W-:-:S02]  /*d670*/  ISETP.GT.AND P0, PT, R216, 0x12, PT ;  /* 0x00000012d800780c */ /* 0x000fc40003f04270 */
[----:B0-----:R-:W-:-:S04]  /*d680*/  @P1 LOP3.LUT R219, R219, R218, RZ, 0x3c, !PT ;  /* 0x000000dadbdb1212 */ /* 0x001fc800078e3cff */
[----:B------:R-:W-:-:S04]  /*d690*/  @P1 LOP3.LUT R218, R219, R218, RZ, 0x3c, !PT ;  /* 0x000000dadbda1212 */ /* 0x000fc800078e3cff */
[----:B------:R-:W-:-:S05]  /*d6a0*/  @P1 LOP3.LUT R219, R219, R218, RZ, 0x3c, !PT ;  /* 0x000000dadbdb1212 */ /* 0x000fca00078e3cff */
[----:B------:R2:W4:Y:S04]  /*d6b0*/  @P1 LDG.E.U16 R41, desc[UR60][R218.64] ;  /* 0x0000003cda291981 */ /* 0x000528000c1e1500 */
[----:B------:R-:W3:Y:S01]  /*d6c0*/  LDL R219, [R1+0x104c] ;  /* 0x00104c0001db7983 */ /* 0x000ee20000100800 */
[----:B------:R-:W-:Y:S01]  /*d6d0*/  PRMT R4, RZ, 0x7610, R4 ;  /* 0x00007610ff047816 */ /* 0x000fe20000000004 */
[----:B--2---:R-:W-:Y:S01]  /*d6e0*/  @P0 IMAD.MOV.U32 R218, RZ, RZ, R109 ;  /* 0x000000ffffda0224 */ /* 0x004fe200078e006d */
[----:B------:R-:W-:Y:S01]  /*d6f0*/  PRMT R3, RZ, 0x7610, R3 ;  /* 0x00007610ff037816 */ /* 0x000fe20000000003 */
[----:B------:R-:W2:Y:S04]  /*d700*/  LDL R109, [R1+0x1028] ;  /* 0x00102800016d7983 */ /* 0x000ea80000100800 */
[----:B---3--:R0:W3:Y:S04]  /*d710*/  @P0 LDG.E.U16 R4, desc[UR60][R218.64] ;  /* 0x0000003cda040981 */ /* 0x0080e8000c1e1500 */
[----:B------:R-:W0:Y:S04]  /*d720*/  LDL R218, [R1+0x1044] ;  /* 0x0010440001da7983 */ /* 0x000e280000100800 */
[----:B------:R-:W0:Y:S02]  /*d730*/  LDL R219, [R1+0x1048] ;  /* 0x0010480001db7983 */ /* 0x000e240000100800 */
        /* <DEDUP_REMOVED lines=18> */
[----:B------:R-:W-:Y:S02]  /*d860*/  ISETP.GT.AND P1, PT, R216, 0x13, PT ;  /* 0x00000013d800780c */ /* 0x000fe40003f24270 */
[----:B------:R-:W-:-:S11]  /*d870*/  PRMT R198, RZ, 0x7610, R198 ;  /* 0x00007610ffc67816 */ /* 0x000fd600000000c6 */
        /* <DEDUP_REMOVED lines=19> */
[----:B------:R-:W-:Y:S01]  /*d9b0*/  ISETP.GT.AND P0, PT, R216, 0x14, PT ;  /* 0x00000014d800780c */ /* 0x000fe20003f04270 */
[----:B------:R-:W3:Y:S04]  /*d9c0*/  LDL R10, [R1+0xff0] ;  /* 0x000ff000010a7983 */ /* 0x000ee80000100800 */
        /* <DEDUP_REMOVED lines=22> */
[----:B------:R-:W0:Y:S01]  /*db30*/  LDL R219, [R1+0xff8] ;  /* 0x000ff80001db7983 */ /* 0x000e220000100800 */
[----:B------:R-:W-:-:S02]  /*db40*/  ISETP.GT.AND P1, PT, R216, 0x15, PT ;  /* 0x00000015d800780c */ /* 0x000fc40003f24270 */
        /* <DEDUP_REMOVED lines=296> */
[----:B0-----:R-:W-:Y:S01]  /*edd0*/  @P0 IMAD.MOV.U32 R218, RZ, RZ, R10 ;  /* 0x000000ffffda0224 */ /* 0x001fe200078e000a */
        /* <DEDUP_REMOVED lines=209> */
[----:B------:R0:W2:Y:S04]  /*faf0*/  @P0 LDG.E.U16 R24, desc[UR60][R218.64] ;  /* 0x0000003cda180981 */ /* 0x0000a8000c1e1500 */
[----:B------:R-:W3:Y:S01]  /*fb00*/  LDL R219, [R1+0xd7c] ;  /* 0x000d7c0001db7983 */ /* 0x000ee20000100800 */
[----:B------:R-:W-:Y:S01]  /*fb10*/  PRMT R25, RZ, 0x7610, R25 ;  /* 0x00007610ff197816 */ /* 0x000fe20000000019 */
[----:B0-----:R-:W-:Y:S01]  /*fb20*/  @P0 IMAD.MOV.U32 R218, RZ, RZ, R109 ;  /* 0x000000ffffda0224 */ /* 0x001fe200078e006d */
[----:B------:R-:W-:Y:S01]  /*fb30*/  PRMT R26, RZ, 0x7610, R26 ;  /* 0x00007610ff1a7816 */ /* 0x000fe2000000001a */
[----:B------:R-:W4:Y:S04]  /*fb40*/  LDL R109, [R1+0xd58] ;  /* 0x000d5800016d7983 */ /* 0x000f280000100800 */
        /* <DEDUP_REMOVED lines=29> */
[----:B----4-:R-:W-:Y:S01]  /*fd20*/  @P1 IMAD.MOV.U32 R218, RZ, RZ, R109 ;  /* 0x000000ffffda1224 */ /* 0x010fe200078e006d */
[----:B------:R-:W-:Y:S01]  /*fd30*/  ISETP.GT.AND P0, PT, R216, 0x2a, PT ;  /* 0x0000002ad800780c */ /* 0x000fe20003f04270 */
[----:B------:R-:W4:Y:S04]  /*fd40*/  LDL R109, [R1+0xd28] ;  /* 0x000d2800016d7983 */ /* 0x000f280000100800 */
        /* <DEDUP_REMOVED lines=35> */
[----:B------:R-:W3:Y:S01]  /*ff80*/  LDL R219, [R1+0xd24] ;  /* 0x000d240001db7983 */ /* 0x000ee20000100800 */
[----:B------:R-:W-:Y:S01]  /*ff90*/  PRMT R185, RZ, 0x7610, R185 ;  /* 0x00007610ffb97816 */ /* 0x000fe200000000b9 */
[----:B----4-:R-:W-:Y:S01]  /*ffa0*/  @P1 IMAD.MOV.U32 R218, RZ, RZ, R109 ;  /* 0x000000ffffda1224 */ /* 0x010fe200078e006d */
[----:B------:R-:W-:Y:S01]  /*ffb0*/  PRMT R184, RZ, 0x7610, R184 ;  /* 0x00007610ffb87816 */ /* 0x000fe200000000b8 */
[----:B------:R-:W4:Y:S04]  /*ffc0*/  LDL R109, [R1+0xd00] ;  /* 0x000d0000016d7983 */ /* 0x000f280000100800 */
[----:B---3--:R0:W3:Y:S04]  /*ffd0*/  @P1 LDG.E.U16 R185, desc[UR60][R218.64] ;  /* 0x0000003cdab91981 */ /* 0x0080e8000c1e1500 */
[----:B------:R-:W0:Y:S04]  /*ffe0*/  LDL R218, [R1+0xd1c] ;  /* 0x000d1c0001da7983 */ /* 0x000e280000100800 */
[----:B------:R-:W0:Y:S02]  /*fff0*/  LDL R219, [R1+0xd20] ;  /* 0x000d200001db7983 */ /* 0x000e240000100800 */
[----:B0-----:R-:W-:-:S04]  /*10000*/  @P1 LOP3.LUT R219, R219, R218, RZ, 0x3c, !PT ;  /* 0x000000dadbdb1212 */ /* 0x001fc800078e3cff */
[----:B------:R-:W-:-:S04]  /*10010*/  @P1 LOP3.LUT R218, R219, R218, RZ, 0x3c, !PT ;  /* 0x000000dadbda1212 */ /* 0x000fc800078e3cff */
[----:B------:R-:W-:-:S05]  /*10020*/  @P1 LOP3.LUT R219, R219, R218, RZ, 0x3c, !PT ;  /* 0x000000dadbdb1212 */ /* 0x000fca00078e3cff */
[----:B------:R0:W3:Y:S04]  /*10030*/  @P1 LDG.E.U16 R184, desc[UR60][R218.64] ;  /* 0x0000003cdab81981 */ /* 0x0000e8000c1e1500 */
[----:B------:R-:W2:Y:S01]  /*10040*/  LDL R219, [R1+0xd14] ;  /* 0x000d140001db7983 */ /* 0x000ea20000100800 */
[----:B------:R-:W-:Y:S01]  /*10050*/  PRMT R183, RZ, 0x7610, R183 ;  /* 0x00007610ffb77816 */ /* 0x000fe200000000b7 */
[----:B0-----:R-:W-:Y:S01]  /*10060*/  @P1 IMAD.MOV.U32 R218, RZ, RZ, R10 ;  /* 0x000000ffffda1224 */ /* 0x001fe200078e000a */
        /* <DEDUP_REMOVED lines=471> */
[----:B----4-:R-:W-:Y:S02]  /*11de0*/  @P1 IMAD.MOV.U32 R218, RZ, RZ, R109 ;  /* 0x000000ffffda1224 */ /* 0x010fe400078e006d */
[----:B------:R-:W4:Y:S04]  /*11df0*/  LDL.LU R109, [R1+0xaa8] ;  /* 0x000aa800016d7983 */ /* 0x000f280000300800 */
[----:B---3--:R0:W3:Y:S04]  /*11e00*/  @P1 LDG.E.U16 R120, desc[UR60][R218.64] ;  /* 0x0000003cda781981 */ /* 0x0080e8000c1e1500 */
[----:B------:R-:W0:Y:S04]  /*11e10*/  LDL R218, [R1+0xac4] ;  /* 0x000ac40001da7983 */ /* 0x000e280000100800 */
[----:B------:R-:W0:Y:S01]  /*11e20*/  LDL R219, [R1+0xac8] ;  /* 0x000ac80001db7983 */ /* 0x000e220000100800 */
[----:B------:R-:W-:-:S02]  /*11e30*/  PRMT R119, RZ, 0x7610, R119 ;  /* 0x00007610ff777816 */ /* 0x000fc40000000077 */
[----:B------:R-:W-:Y:S02]  /*11e40*/  PRMT R118, RZ, 0x7610, R118 ;  /* 0x00007610ff767816 */ /* 0x000fe40000000076 */
[----:B0-----:R-:W-:-:S04]  /*11e50*/  @P1 LOP3.LUT R219, R219, R218, RZ, 0x3c, !PT ;  /* 0x000000dadbdb1212 */ /* 0x001fc800078e3cff */
[----:B------:R-:W-:-:S04]  /*11e60*/  @P1 LOP3.LUT R218, R219, R218, RZ, 0x3c, !PT ;  /* 0x000000dadbda1212 */ /* 0x000fc800078e3cff */
[----:B------:R-:W-:-:S05]  /*11e70*/  @P1 LOP3.LUT R219, R219, R218, RZ, 0x3c, !PT ;  /* 0x000000dadbdb1212 */ /* 0x000fca00078e3cff */
[----:B------:R0:W2:Y:S02]  /*11e80*/  @P1 LDG.E.U16 R119, desc[UR60][R218.64] ;  /* 0x0000003cda771981 */ /* 0x0000a4000c1e1500 */
[----:B0-----:R-:W-:Y:S02]  /*11e90*/  @P1 IMAD.MOV.U32 R218, RZ, RZ, R10 ;  /* 0x000000ffffda1224 */ /* 0x001fe400078e000a */
[----:B------:R-:W-:Y:S01]  /*11ea0*/  @P1 IMAD.MOV.U32 R219, RZ, RZ, R227 ;  /* 0x000000ffffdb1224 */ /* 0x000fe200078e00e3 */
[----:B------:R-:W3:Y:S04]  /*11eb0*/  LDL R10, [R1+0xa98] ;  /* 0x000a9800010a7983 */ /* 0x000ee80000100800 */
[----:B------:R0:W-:Y:S04]  /*11ec0*/  STL [R1+0x135c], R227 ;  /* 0x00135ce301007387 */ /* 0x0001e80000100800 */
[----:B------:R1:W2:Y:S04]  /*11ed0*/  @P1 LDG.E.U16 R118, desc[UR60][R218.64] ;  /* 0x0000003cda761981 */ /* 0x0002a8000c1e1500 */
[----:B0-----:R-:W3:Y:S04]  /*11ee0*/  LDL.LU R227, [R1+0xaa0] ;  /* 0x000aa00001e37983 */ /* 0x001ee80000300800 */
[----:B------:R-:W1:Y:S04]  /*11ef0*/  LDL R218, [R1+0xab4] ;  /* 0x000ab40001da7983 */ /* 0x000e680000100800 */
[----:B------:R-:W1:Y:S01]  /*11f00*/  LDL R219, [R1+0xab8] ;  /* 0x000ab80001db7983 */ /* 0x000e620000100800 */
[----:B------:R-:W-:-:S02]  /*11f10*/  PRMT R117, RZ, 0x7610, R117 ;  /* 0x00007610ff757816 */ /* 0x000fc40000000075 */
[----:B-1----:R-:W-:-:S04]  /*11f20*/  @P1 LOP3.LUT R219, R219, R218, RZ, 0x3c, !PT ;  /* 0x000000dadbdb1212 */ /* 0x002fc800078e3cff */
        /* <DEDUP_REMOVED lines=14> */
[----:B------:R-:W-:-:S04]  /*12010*/  PRMT R60, RZ, 0x7610, R60 ;  /* 0x00007610ff3c7816 */ /* 0x000fc8000000003c */
[----:B---3--:R0:W3:Y:S04]  /*12020*/  @P0 LDG.E.U16 R61, desc[UR60][R218.64] ;  /* 0x0000003cda3d0981 */ /* 0x0080e8000c1e1500 */
[----:B------:R-:W4:Y:S01]  /*12030*/  LDL R219, [R1+0xa9c] ;  /* 0x000a9c0001db7983 */ /* 0x000f220000100800 */
[----:B0-----:R-:W-:Y:S01]  /*12040*/  @P0 IMAD.MOV.U32 R218, RZ, RZ, R227 ;  /* 0x000000ffffda0224 */ /* 0x001fe200078e00e3 */
[----:B------:R-:W-:Y:S02]  /*12050*/  PRMT R59, RZ, 0x7610, R59 ;  /* 0x00007610ff3b7816 */ /* 0x000fe4000000003b */
[----:B------:R0:W-:Y:S04]  /*12060*/  STL [R1+0x1360], R227 ;  /* 0x001360e301007387 */ /* 0x0001e80000100800 */
[----:B0-----:R-:W2:Y:S04]  /*12070*/  LDL.LU R227, [R1+0x844] ;  /* 0x0008440001e37983 */ /* 0x001ea80000300800 */
[----:B------:R0:W-:Y:S04]  /*12080*/  STL [R1+0x134c], R2 ;  /* 0x00134c0201007387 */ /* 0x0001e80000100800 */
[----:B----4-:R1:W4:Y:S02]  /*12090*/  @P0 LDG.E.U16 R60, desc[UR60][R218.64] ;  /* 0x0000003cda3c0981 */ /* 0x010324000c1e1500 */
[----:B-1----:R-:W-:-:S02]  /*120a0*/  @P0 IMAD.MOV.U32 R218, RZ, RZ, R10 ;  /* 0x000000ffffda0224 */ /* 0x002fc400078e000a */
[----:B------:R-:W1:Y:S01]  /*120b0*/  S2R R10, SR_TID.X ;  /* 0x00000000000a7919 */ /* 0x000e620000002100 */
[----:B------:R-:W-:Y:S02]  /*120c0*/  @P0 IMAD.MOV.U32 R219, RZ, RZ, R2 ;  /* 0x000000ffffdb0224 */ /* 0x000fe400078e0002 */
[----:B0-----:R-:W3:Y:S04]  /*120d0*/  LDL.LU R2, [R1+0x848] ;  /* 0x0008480001027983 */ /* 0x001ee80000300800 */
[----:B------:R0:W4:Y:S04]  /*120e0*/  @P0 LDG.E.U16 R59, desc[UR60][R218.64] ;  /* 0x0000003cda3b0981 */ /* 0x000128000c1e1500 */
[----:B------:R-:W2:Y:S04]  /*120f0*/  LDL.LU R218, [R1+0x850] ;  /* 0x0008500001da7983 */ /* 0x000ea80000300800 */
[----:B------:R-:W3:Y:S01]  /*12100*/  LDL.LU R219, [R1+0x84c] ;  /* 0x00084c0001db7983 */ /* 0x000ee20000300800 */
[----:B-1----:R-:W-:-:S04]  /*12110*/  LOP3.LUT R10, R10, 0x3f, RZ, 0xc0, !PT ;  /* 0x0000003f0a0a7812 */ /* 0x002fc800078ec0ff */
[----:B------:R-:W-:Y:S02]  /*12120*/  ISETP.GE.AND P0, PT, R10, R216, PT ;  /* 0x000000d80a00720c */ /* 0x000fe40003f06270 */
[----:B------:R-:W4:Y:S01]  /*12130*/  LDL.LU R10, [R1+0x1778] ;  /* 0x00177800010a7983 */ /* 0x000f220000300800 */
[----:B------:R-:W-:Y:S06]  /*12140*/  BAR.SYNC.DEFER_BLOCKING 0x0 ;  /* 0x0000000000007b1d */ /* 0x000fec0000010000 */
[----:B----4-:R1:W-:Y:S04]  /*12150*/  STS.U16 [R10+0x400], R150 ;  /* 0x000400960a007388 */ /* 0x0103e80000000400 */
[----:B------:R4:W-:Y:S04]  /*12160*/  STS.U16 [R10+0x4400], R58 ;  /* 0x0044003a0a007388 */ /* 0x0009e80000000400 */
[----:B------:R0:W-:Y:S04]  /*12170*/  STS.U16 [R10+0x8400], R57 ;  /* 0x008400390a007388 */ /* 0x0001e80000000400 */
[----:B-1----:R-:W3:Y:S04]  /*12180*/  LDL.LU R150, [R1+0x1774] ;  /* 0x0017740001967983 */ /* 0x002ee80000300800 */
[----:B----4-:R-:W4:Y:S04]  /*12190*/  LDL.LU R58, [R1+0x1770] ;  /* 0x00177000013a7983 */ /* 0x010f280000300800 */
[----:B0-----:R-:W4:Y:S04]  /*121a0*/  LDL.LU R57, [R1+0x176c] ;  /* 0x00176c0001397983 */ /* 0x001f280000300800 */
[----:B------:R0:W-:Y:S04]  /*121b0*/  STS.U16 [R10+0xc400], R33 ;  /* 0x00c400210a007388 */ /* 0x0001e80000000400 */
[----:B------:R1:W-:Y:S04]  /*121c0*/  STS.U16 [R10+0x800], R32 ;  /* 0x000800200a007388 */ /* 0x0003e80000000400 */
[----:B------:R2:W-:Y:S04]  /*121d0*/  STS.U16 [R10+0x4800], R31 ;  /* 0x0048001f0a007388 */ /* 0x0005e80000000400 */
[----:B0-----:R-:W4:Y:S04]  /*121e0*/  LDL.LU R33, [R1+0x1768] ;  /* 0x0017680001217983 */ /* 0x001f280000300800 */
[----:B-1----:R-:W4:Y:S04]  /*121f0*/  LDL.LU R32, [R1+0x1764] ;  /* 0x0017640001207983 */ /* 0x002f280000300800 */
[----:B--2---:R-:W2:Y:S04]  /*12200*/  LDL.LU R31, [R1+0x1760] ;  /* 0x00176000011f7983 */ /* 0x004ea80000300800 */
[----:B------:R0:W-:Y:S04]  /*12210*/  STS.U16 [R10+0x8800], R30 ;  /* 0x0088001e0a007388 */ /* 0x0001e80000000400 */
[----:B------:R1:W-:Y:S04]  /*12220*/  STS.U16 [R10+0xc800], R12 ;  /* 0x00c8000c0a007388 */ /* 0x0003e80000000400 */
[----:B------:R1:W-:Y:S04]  /*12230*/  STS.U16 [R10+0xc00], R13 ;  /* 0x000c000d0a007388 */ /* 0x0003e80000000400 */
[----:B0-----:R-:W4:Y:S04]  /*12240*/  LDL.LU R30, [R1+0x175c] ;  /* 0x00175c00011e7983 */ /* 0x001f280000300800 */
[----:B-1----:R-:W2:Y:S04]  /*12250*/  LDL.LU R12, [R1+0x1758] ;  /* 0x00175800010c7983 */ /* 0x002ea80000300800 */
[----:B------:R-:W2:Y:S04]  /*12260*/  LDL.LU R13, [R1+0x1754] ;  /* 0x00175400010d7983 */ /* 0x000ea80000300800 */
[----:B------:R0:W-:Y:S04]  /*12270*/  STS.U16 [R10+0x4c00], R18 ;  /* 0x004c00120a007388 */ /* 0x0001e80000000400 */
[----:B------:R1:W-:Y:S04]  /*12280*/  STS.U16 [R10+0x8c00], R19 ;  /* 0x008c00130a007388 */ /* 0x0003e80000000400 */
[----:B------:R1:W-:Y:S04]  /*12290*/  STS.U16 [R10+0xcc00], R20 ;  /* 0x00cc00140a007388 */ /* 0x0003e80000000400 */
[----:B0-----:R-:W2:Y:S04]  /*122a0*/  LDL.LU R18, [R1+0x1750] ;  /* 0x0017500001127983 */ /* 0x001ea80000300800 */
        /* <DEDUP_REMOVED lines=19> */
[----:B------:R-:W4:Y:S04]  /*123e0*/  LDL.LU R9, [R1+0x1724] ;  /* 0x0017240001097983 */ /* 0x000f280000300800 */
[----:B------:R0:W-:Y:S04]  /*123f0*/  STS.U16 [R10+0x5800], R27 ;  /* 0x0058001b0a007388 */ /* 0x0001e80000000400 */
[----:B------:R1:W-:Y:S04]  /*12400*/  STS.U16 [R10+0x9800], R28 ;  /* 0x0098001c0a007388 */ /* 0x0003e80000000400 */
[----:B------:R3:W-:Y:S04]  /*12410*/  STS.U16 [R10+0xd800], R29 ;  /* 0x00d8001d0a007388 */ /* 0x0007e80000000400 */
[----:B0-----:R-:W2:Y:S04]  /*12420*/  LDL.LU R27, [R1+0x1720] ;  /* 0x00172000011b7983 */ /* 0x001ea80000300800 */
[----:B-1----:R-:W2:Y:S04]  /*12430*/  LDL.LU R28, [R1+0x171c] ;  /* 0x00171c00011c7983 */ /* 0x002ea80000300800 */
[----:B------:R-:W-:Y:S04]  /*12440*/  STS.U16 [R10], R218 ;  /* 0x000000da0a007388 */ /* 0x000fe80000000400 */
[----:B---3--:R-:W-:Y:S04]  /*12450*/  STS.U16 [R10+0x4000], R219 ;  /* 0x004000db0a007388 */ /* 0x008fe80000000400 */
[----:B------:R-:W-:Y:S04]  /*12460*/  STS.U16 [R10+0x8000], R2 ;  /* 0x008000020a007388 */ /* 0x000fe80000000400 */
[----:B------:R-:W-:Y:S04]  /*12470*/  STS.U16 [R10+0xc000], R227 ;  /* 0x00c000e30a007388 */ /* 0x000fe80000000400 */
[----:B------:R-:W3:Y:S04]  /*12480*/  LDL.LU R29, [R1+0x1718] ;  /* 0x00171800011d7983 */ /* 0x000ee80000300800 */
[----:B------:R-:W-:Y:S04]  /*12490*/  STS.U16 [R10+0x1c00], R252 ;  /* 0x001c00fc0a007388 */ /* 0x000fe80000000400 */
[----:B------:R-:W-:Y:S04]  /*124a0*/  STS.U16 [R10+0x5c00], R251 ;  /* 0x005c00fb0a007388 */ /* 0x000fe80000000400 */
[----:B------:R-:W-:Y:S04]  /*124b0*/  STS.U16 [R10+0x9c00], R250 ;  /* 0x009c00fa0a007388 */ /* 0x000fe80000000400 */
[----:B------:R-:W-:Y:S04]  /*124c0*/  STS.U16 [R10+0xdc00], R249 ;  /* 0x00dc00f90a007388 */ /* 0x000fe80000000400 */
[----:B------:R-:W-:Y:S04]  /*124d0*/  STL [R1+0x12ac], R10 ;  /* 0x0012ac0a01007387 */ /* 0x000fe80000100800 */
[----:B----4-:R0:W-:Y:S04]  /*124e0*/  STS.U16 [R9+0x80], R30 ;  /* 0x0000801e09007388 */ /* 0x0101e80000000400 */
[----:B--2---:R1:W-:Y:S04]  /*124f0*/  STS.U16 [R9+0x4080], R31 ;  /* 0x0040801f09007388 */ /* 0x0043e80000000400 */
[----:B------:R2:W-:Y:S04]  /*12500*/  STS.U16 [R9+0x8080], R32 ;  /* 0x0080802009007388 */ /* 0x0005e80000000400 */
[----:B0-----:R-:W4:Y:S04]  /*12510*/  LDL.LU R30, [R1+0x1714] ;  /* 0x00171400011e7983 */ /* 0x001f280000300800 */
[----:B-1----:R-:W3:Y:S04]  /*12520*/  LDL.LU R31, [R1+0x1710] ;  /* 0x00171000011f7983 */ /* 0x002ee80000300800 */
[----:B--2---:R-:W2:Y:S04]  /*12530*/  LDL.LU R32, [R1+0x170c] ;  /* 0x00170c0001207983 */ /* 0x004ea80000300800 */
[----:B------:R0:W-:Y:S04]  /*12540*/  STS.U16 [R9+0xc080], R33 ;  /* 0x00c0802109007388 */ /* 0x0001e80000000400 */
[----:B------:R1:W-:Y:S04]  /*12550*/  STS.U16 [R9+0x480], R34 ;  /* 0x0004802209007388 */ /* 0x0003e80000000400 */
[----:B------:R1:W-:Y:S04]  /*12560*/  STS.U16 [R9+0x4480], R35 ;  /* 0x0044802309007388 */ /* 0x0003e80000000400 */
[----:B0-----:R-:W4:Y:S04]  /*12570*/  LDL.LU R33, [R1+0x1708] ;  /* 0x0017080001217983 */ /* 0x001f280000300800 */
[----:B-1----:R-:W3:Y:S04]  /*12580*/  LDL.LU R34, [R1+0x1704] ;  /* 0x0017040001227983 */ /* 0x002ee80000300800 */
[----:B------:R-:W2:Y:S04]  /*12590*/  LDL.LU R35, [R1+0x1700] ;  /* 0x0017000001237983 */ /* 0x000ea80000300800 */
        /* <DEDUP_REMOVED lines=37> */
[----:B0-----:R-:W4:Y:S04]  /*127f0*/  LDL.LU R8, [R1+0x16b4] ;  /* 0x0016b40001087983 */ /* 0x001f280000300800 */
[----:B------:R0:W-:Y:S04]  /*12800*/  STS.U16 [R9+0x5880], R54 ;  /* 0x0058803609007388 */ /* 0x0001e80000000400 */
[----:B------:R1:W-:Y:S04]  /*12810*/  STS.U16 [R9+0x9880], R55 ;  /* 0x0098803709007388 */ /* 0x0003e80000000400 */
[----:B------:R1:W-:Y:S04]  /*12820*/  STS.U16 [R9+0xd880], R56 ;  /* 0x00d8803809007388 */ /* 0x0003e80000000400 */
[----:B0-----:R-:W3:Y:S04]  /*12830*/  LDL.LU R54, [R1+0x16b0] ;  /* 0x0016b00001367983 */ /* 0x001ee80000300800 */
[----:B-1----:R-:W2:Y:S04]  /*12840*/  LDL.LU R55, [R1+0x16ac] ;  /* 0x0016ac0001377983 */ /* 0x002ea80000300800 */
[----:B------:R-:W3:Y:S04]  /*12850*/  LDL.LU R56, [R1+0x16a8] ;  /* 0x0016a80001387983 */ /* 0x000ee80000300800 */
[----:B------:R-:W-:Y:S04]  /*12860*/  STS.U16 [R9+0x1c80], R247 ;  /* 0x001c80f709007388 */ /* 0x000fe80000000400 */
[----:B------:R-:W-:Y:S04]  /*12870*/  STS.U16 [R9+0x5c80], R246 ;  /* 0x005c80f609007388 */ /* 0x000fe80000000400 */
[----:B------:R-:W-:Y:S04]  /*12880*/  STS.U16 [R9+0x9c80], R245 ;  /* 0x009c80f509007388 */ /* 0x000fe80000000400 */
[----:B------:R-:W-:Y:S04]  /*12890*/  STS.U16 [R9+0xdc80], R244 ;  /* 0x00dc80f409007388 */ /* 0x000fe80000000400 */
[----:B------:R-:W-:Y:S04]  /*128a0*/  STL [R1+0x12b0], R9 ;  /* 0x0012b00901007387 */ /* 0x000fe80000100800 */
[----:B----4-:R0:W-:Y:S04]  /*128b0*/  STS.U16 [R8+0x100], R57 ;  /* 0x0001003908007388 */ /* 0x0101e80000000400 */
[----:B------:R1:W-:Y:S04]  /*128c0*/  STS.U16 [R8+0x4100], R58 ;  /* 0x0041003a08007388 */ /* 0x0003e80000000400 */
[----:B------:R4:W-:Y:S04]  /*128d0*/  STS.U16 [R8+0x8100], R150 ;  /* 0x0081009608007388 */ /* 0x0009e80000000400 */
[----:B0-----:R-:W2:Y:S04]  /*128e0*/  LDL.LU R57, [R1+0x16a4] ;  /* 0x0016a40001397983 */ /* 0x001ea80000300800 */
[----:B-1----:R-:W3:Y:S04]  /*128f0*/  LDL.LU R58, [R1+0x16a0] ;  /* 0x0016a000013a7983 */ /* 0x002ee80000300800 */
[----:B----4-:R-:W4:Y:S04]  /*12900*/  LDL.LU R150, [R1+0x169c] ;  /* 0x00169c0001967983 */ /* 0x010f280000300800 */
[----:B------:R0:W-:Y:S04]  /*12910*/  STS.U16 [R8+0xc100], R149 ;  /* 0x00c1009508007388 */ /* 0x0001e80000000400 */
[----:B------:R1:W-:Y:S04]  /*12920*/  STS.U16 [R8+0x500], R151 ;  /* 0x0005009708007388 */ /* 0x0003e80000000400 */
[----:B------:R1:W-:Y:S04]  /*12930*/  STS.U16 [R8+0x4500], R7 ;  /* 0x0045000708007388 */ /* 0x0003e80000000400 */
[----:B0-----:R-:W4:Y:S04]  /*12940*/  LDL.LU R149, [R1+0x1698] ;  /* 0x0016980001957983 */ /* 0x001f280000300800 */
[----:B-1----:R-:W4:Y:S04]  /*12950*/  LDL.LU R151, [R1+0x1694] ;  /* 0x0016940001977983 */ /* 0x002f280000300800 */
[----:B------:R-:W2:Y:S04]  /*12960*/  LDL.LU R7, [R1+0x1690] ;  /* 0x0016900001077983 */ /* 0x000ea80000300800 */
[----:B------:R0:W-:Y:S04]  /*12970*/  STS.U16 [R8+0x8500], R6 ;  /* 0x0085000608007388 */ /* 0x0001e80000000400 */
[----:B------:R1:W-:Y:S04]  /*12980*/  STS.U16 [R8+0xc500], R5 ;  /* 0x00c5000508007388 */ /* 0x0003e80000000400 */
[----:B0-----:R-:W3:Y:S04]  /*12990*/  LDL.LU R6, [R1+0x168c] ;  /* 0x00168c0001067983 */ /* 0x001ee80000300800 */
[----:B-1----:R-:W4:Y:S04]  /*129a0*/  LDL.LU R5, [R1+0x1688] ;  /* 0x0016880001057983 */ /* 0x002f280000300800 */
[----:B------:R0:W-:Y:S04]  /*129b0*/  STS.U16 [R8+0x900], R4 ;  /* 0x0009000408007388 */ /* 0x0001e80000000400 */
[----:B0-----:R-:W4:Y:S04]  /*129c0*/  LDL.LU R4, [R1+0x1684] ;  /* 0x0016840001047983 */ /* 0x001f280000300800 */
[----:B------:R0:W-:Y:S04]  /*129d0*/  STS.U16 [R8+0x4900], R3 ;  /* 0x0049000308007388 */ /* 0x0001e80000000400 */
[----:B------:R1:W-:Y:S04]  /*129e0*/  STS.U16 [R8+0x8900], R17 ;  /* 0x0089001108007388 */ /* 0x0003e80000000400 */
[----:B------:R1:W-:Y:S04]  /*129f0*/  STS.U16 [R8+0xc900], R16 ;  /* 0x00c9001008007388 */ /* 0x0003e80000000400 */
[----:B0-----:R-:W4:Y:S04]  /*12a00*/  LDL.LU R3, [R1+0x1680] ;  /* 0x0016800001037983 */ /* 0x001f280000300800 */
[----:B-1----:R-:W4:Y:S04]  /*12a10*/  LDL.LU R17, [R1+0x167c] ;  /* 0x00167c0001117983 */ /* 0x002f280000300800 */
[----:B------:R-:W4:Y:S04]  /*12a20*/  LDL.LU R16, [R1+0x1678] ;  /* 0x0016780001107983 */ /* 0x000f280000300800 */
[----:B------:R0:W-:Y:S04]  /*12a30*/  STS.U16 [R8+0xd00], R15 ;  /* 0x000d000f08007388 */ /* 0x0001e80000000400 */
[----:B------:R1:W-:Y:S04]  /*12a40*/  STS.U16 [R8+0x4d00], R14 ;  /* 0x004d000e08007388 */ /* 0x0003e80000000400 */
[----:B0-----:R-:W4:Y:S04]  /*12a50*/  LDL.LU R15, [R1+0x1674] ;  /* 0x00167400010f7983 */ /* 0x001f280000300800 */
[----:B-1----:R-:W4:Y:S04]  /*12a60*/  LDL.LU R14, [R1+0x1670] ;  /* 0x00167000010e7983 */ /* 0x002f280000300800 */
[----:B------:R-:W-:Y:S04]  /*12a70*/  STL [R1+0x12b4], R8 ;  /* 0x0012b40801007387 */ /* 0x000fe80000100800 */
[----:B--2---:R-:W-:Y:S04]  /*12a80*/  STL [R1+0x12b8], R7 ;  /* 0x0012b80701007387 */ /* 0x004fe80000100800 */
[----:B---3--:R-:W-:Y:S04]  /*12a90*/  STL [R1+0x12bc], R6 ;  /* 0x0012bc0601007387 */ /* 0x008fe80000100800 */
[----:B----4-:R-:W-:Y:S04]  /*12aa0*/  STL [R1+0x12c0], R5 ;  /* 0x0012c00501007387 */ /* 0x010fe80000100800 */
[----:B------:R-:W2:Y:S04]  /*12ab0*/  LDL.LU R10, [R1+0x898] ;  /* 0x00089800010a7983 */ /* 0x000ea80000300800 */
[----:B------:R-:W-:Y:S04]  /*12ac0*/  STS.U16 [R8+0x8d00], R223 ;  /* 0x008d00df08007388 */ /* 0x000fe80000000400 */
        /* <DEDUP_REMOVED lines=113> */
[----:B------:R0:W-:Y:S04]  /*131e0*/  STS.U16 [R4+0x300], R95 ;  /* 0x0003005f04007388 */ /* 0x0001e80000000400 */
[----:B------:R1:W-:Y:S04]  /*131f0*/  STS.U16 [R4+0x8700], R89 ;  /* 0x0087005904007388 */ /* 0x0003e80000000400 */
[----:B0-----:R-:W3:Y:S04]  /*13200*/  LDL R95, [R1+0xa8c] ;  /* 0x000a8c00015f7983 */ /* 0x001ee80000100800 */
[----:B-1----:R-:W4:Y:S04]  /*13210*/  LDL R89, [R1+0xa6c] ;  /* 0x000a6c0001597983 */ /* 0x002f280000100800 */
[----:B------:R-:W3:Y:S04]  /*13220*/  LDL.LU R103, [R1+0x894] ;  /* 0x0008940001677983 */ /* 0x000ee80000300800 */
[----:B------:R0:W-:Y:S04]  /*13230*/  STS.U16 [R4+0x4300], R94 ;  /* 0x0043005e04007388 */ /* 0x0001e80000000400 */
[----:B------:R-:W-:Y:S04]  /*13240*/  STS.U16 [R4+0x8300], R93 ;  /* 0x0083005d04007388 */ /* 0x000fe80000000400 */
[----:B------:R-:W-:Y:S04]  /*13250*/  STS.U16 [R4+0xc300], R92 ;  /* 0x00c3005c04007388 */ /* 0x000fe80000000400 */
[----:B------:R1:W-:Y:S04]  /*13260*/  STS.U16 [R4+0x700], R91 ;  /* 0x0007005b04007388 */ /* 0x0003e80000000400 */
[----:B------:R2:W-:Y:S04]  /*13270*/  STS.U16 [R4+0x4700], R90 ;  /* 0x0047005a04007388 */ /* 0x0005e80000000400 */
[----:B------:R2:W-:Y:S04]  /*13280*/  STS.U16 [R4+0xc700], R88 ;  /* 0x00c7005804007388 */ /* 0x0005e80000000400 */
[----:B0-----:R-:W4:Y:S04]  /*13290*/  LDL R94, [R1+0xa4c] ;  /* 0x000a4c00015e7983 */ /* 0x001f280000100800 */
[----:B-1----:R-:W4:Y:S04]  /*132a0*/  LDL R91, [R1+0xa50] ;  /* 0x000a5000015b7983 */ /* 0x002f280000100800 */
[----:B------:R-:W4:Y:S04]  /*132b0*/  LDL R93, [R1+0xa2c] ;  /* 0x000a2c00015d7983 */ /* 0x000f280000100800 */
[----:B------:R-:W4:Y:S04]  /*132c0*/  LDL R92, [R1+0xa30] ;  /* 0x000a3000015c7983 */ /* 0x000f280000100800 */
[----:B--2---:R-:W2:Y:S04]  /*132d0*/  LDL R90, [R1+0xa0c] ;  /* 0x000a0c00015a7983 */ /* 0x004ea80000100800 */
[----:B------:R-:W2:Y:S04]  /*132e0*/  LDL R88, [R1+0xa10] ;  /* 0x000a100001587983 */ /* 0x000ea80000100800 */
[----:B------:R-:W4:Y:S04]  /*132f0*/  LDL.LU R99, [R1+0xa90] ;  /* 0x000a900001637983 */ /* 0x000f280000300800 */
[----:B------:R-:W2:Y:S04]  /*13300*/  LDL.LU R2, [R1+0xa70] ;  /* 0x000a700001027983 */ /* 0x000ea80000300800 */
[----:B------:R-:W2:Y:S04]  /*13310*/  LDL.LU R5, [R1+0x8d4] ;  /* 0x0008d40001057983 */ /* 0x000ea80000300800 */
[----:B------:R-:W2:Y:S04]  /*13320*/  LDL.LU R6, [R1+0x8a8] ;  /* 0x0008a80001067983 */ /* 0x000ea80000300800 */
[----:B------:R-:W2:Y:S04]  /*13330*/  LDL.LU R7, [R1+0x8cc] ;  /* 0x0008cc0001077983 */ /* 0x000ea80000300800 */
[----:B------:R-:W2:Y:S04]  /*13340*/  LDL.LU R8, [R1+0x8a0] ;  /* 0x0008a00001087983 */ /* 0x000ea80000300800 */
[----:B------:R-:W2:Y:S04]  /*13350*/  LDL.LU R9, [R1+0x8c4] ;  /* 0x0008c40001097983 */ /* 0x000ea80000300800 */
[----:B------:R-:W2:Y:S04]  /*13360*/  LDL.LU R223, [R1+0x8bc] ;  /* 0x0008bc0001df7983 */ /* 0x000ea80000300800 */
[----:B------:R-:W2:Y:S01]  /*13370*/  LDL.LU R222, [R1+0x8b4] ;  /* 0x0008b40001de7983 */ /* 0x000ea20000300800 */
[----:B------:R-:W-:-:S03]  /*13380*/  @!P0 IMAD.MOV.U32 R218, RZ, RZ, R10 ;  /* 0x000000ffffda8224 */ /* 0x000fc600078e000a */
[----:B------:R-:W2:Y:S04]  /*13390*/  LDL.LU R221, [R1+0x8ac] ;  /* 0x0008ac0001dd7983 */ /* 0x000ea80000300800 */
[----:B------:R-:W2:Y:S04]  /*133a0*/  LDL.LU R220, [R1+0x8a4] ;  /* 0x0008a40001dc7983 */ /* 0x000ea80000300800 */
[----:B------:R-:W2:Y:S04]  /*133b0*/  LDL.LU R217, [R1+0x89c] ;  /* 0x00089c0001d97983 */ /* 0x000ea80000300800 */
[----:B------:R0:W-:Y:S04]  /*133c0*/  STL [R1+0x12c4], R10 ;  /* 0x0012c40a01007387 */ /* 0x0001e80000100800 */
[----:B0-----:R-:W2:Y:S04]  /*133d0*/  LDL.LU R10, [R1+0x8b0] ;  /* 0x0008b000010a7983 */ /* 0x001ea80000300800 */
[----:B------:R-:W2:Y:S01]  /*133e0*/  LDL R96, [R1+0x9f0] ;  /* 0x0009f00001607983 */ /* 0x000ea20000100800 */
[----:B------:R-:W-:-:S02]  /*133f0*/  PRMT R24, RZ, 0x7610, R24 ;  /* 0x00007610ff187816 */ /* 0x000fc40000000018 */
[----:B------:R-:W-:Y:S01]  /*13400*/  PRMT R58, RZ, 0x7610, R58 ;  /* 0x00007610ff3a7816 */ /* 0x000fe2000000003a */
[----:B------:R-:W2:Y:S01]  /*13410*/  LDL R104, [R1+0x9ec] ;  /* 0x0009ec0001687983 */ /* 0x000ea20000100800 */
[----:B------:R-:W-:-:S03]  /*13420*/  PRMT R57, RZ, 0x7610, R57 ;  /* 0x00007610ff397816 */ /* 0x000fc60000000039 */
[----:B------:R-:W2:Y:S01]  /*13430*/  LDL.LU R101, [R1+0x9cc] ;  /* 0x0009cc0001657983 */ /* 0x000ea20000300800 */
[----:B------:R-:W-:Y:S02]  /*13440*/  PRMT R56, RZ, 0x7610, R56 ;  /* 0x00007610ff387816 */ /* 0x000fe40000000038 */
[----:B------:R-:W-:Y:S02]  /*13450*/  PRMT R55, RZ, 0x7610, R55 ;  /* 0x00007610ff377816 */ /* 0x000fe40000000037 */
[----:B------:R-:W-:Y:S01]  /*13460*/  PRMT R54, RZ, 0x7610, R54 ;  /* 0x00007610ff367816 */ /* 0x000fe20000000036 */
[----:B---3--:R-:W-:-:S05]  /*13470*/  @!P0 IMAD.MOV.U32 R219, RZ, RZ, R103 ;  /* 0x000000ffffdb8224 */ /* 0x008fca00078e0067 */
[----:B------:R0:W3:Y:S02]  /*13480*/  @!P0 LDG.E.U16 R24, desc[UR60][R218.64] ;  /* 0x0000003cda188981 */ /* 0x0000e4000c1e1500 */
[----:B0-----:R-:W-:Y:S02]  /*13490*/  @!P0 IMAD.MOV.U32 R219, RZ, RZ, R95 ;  /* 0x000000ffffdb8224 */ /* 0x001fe400078e005f */
[----:B----4-:R-:W-:-:S05]  /*134a0*/  @!P0 IMAD.MOV.U32 R218, RZ, RZ, R99 ;  /* 0x000000ffffda8224 */ /* 0x010fca00078e0063 */
[----:B------:R2:W4:Y:S02]  /*134b0*/  @!P0 LDG.E.U16 R58, desc[UR60][R218.64] ;  /* 0x0000003cda3a8981 */ /* 0x000524000c1e1500 */
[----:B--2---:R-:W-:Y:S02]  /*134c0*/  @!P0 IMAD.MOV.U32 R218, RZ, RZ, R2 ;  /* 0x000000ffffda8224 */ /* 0x004fe400078e0002 */
[----:B------:R-:W-:Y:S02]  /*134d0*/  @!P0 IMAD.MOV.U32 R219, RZ, RZ, R89 ;  /* 0x000000ffffdb8224 */ /* 0x000fe400078e0059 */
[----:B------:R-:W2:Y:S04]  /*134e0*/  LDL.LU R89, [R1+0x9d0] ;  /* 0x0009d00001597983 */ /* 0x000ea80000300800 */
[----:B------:R0:W-:Y:S04]  /*134f0*/  STL [R1+0x1350], R2 ;  /* 0x0013500201007387 */ /* 0x0001e80000100800 */
[----:B------:R1:W3:Y:S04]  /*13500*/  @!P0 LDG.E.U16 R57, desc[UR60][R218.64] ;  /* 0x0000003cda398981 */ /* 0x0002e8000c1e1500 */
[----:B------:R-:W4:Y:S04]  /*13510*/  LDL R102, [R1+0x990] ;  /* 0x0009900001667983 */ /* 0x000f280000100800 */
[----:B------:R-:W3:Y:S01]  /*13520*/  LDL R100, [R1+0x96c] ;  /* 0x00096c0001647983 */ /* 0x000ee20000100800 */
[----:B-1----:R-:W-:-:S02]  /*13530*/  @!P0 IMAD.MOV.U32 R218, RZ, RZ, R91 ;  /* 0x000000ffffda8224 */ /* 0x002fc400078e005b */
[----:B------:R-:W-:Y:S01]  /*13540*/  @!P0 IMAD.MOV.U32 R219, RZ, RZ, R94 ;  /* 0x000000ffffdb8224 */ /* 0x000fe200078e005e */
[----:B------:R-:W3:Y:S04]  /*13550*/  LDL R98, [R1+0x970] ;  /* 0x0009700001627983 */ /* 0x000ee80000100800 */
[----:B------:R-:W3:Y:S04]  /*13560*/  LDL R97, [R1+0x94c] ;  /* 0x00094c0001617983 */ /* 0x000ee80000100800 */
[----:B------:R-:W4:Y:S04]  /*13570*/  LDL.LU R112, [R1+0x9ac] ;  /* 0x0009ac0001707983 */ /* 0x000f280000300800 */
[----:B------:R-:W3:Y:S04]  /*13580*/  LDL.LU R91, [R1+0x9b0] ;  /* 0x0009b000015b7983 */ /* 0x000ee80000300800 */
[----:B------:R1:W3:Y:S04]  /*13590*/  @!P0 LDG.E.U16 R56, desc[UR60][R218.64] ;  /* 0x0000003cda388981 */ /* 0x0002e8000c1e1500 */
[----:B------:R-:W3:Y:S04]  /*135a0*/  LDL R95, [R1+0x92c] ;  /* 0x00092c00015f7983 */ /* 0x000ee80000100800 */
[----:B------:R-:W3:Y:S01]  /*135b0*/  LDL R94, [R1+0x90c] ;  /* 0x00090c00015e7983 */ /* 0x000ee20000100800 */
[----:B-1----:R-:W-:-:S03]  /*135c0*/  @!P0 IMAD.MOV.U32 R219, RZ, RZ, R93 ;  /* 0x000000ffffdb8224 */ /* 0x002fc600078e005d */
[----:B------:R-:W3:Y:S04]  /*135d0*/  LDL R93, [R1+0x910] ;  /* 0x00091000015d7983 */ /* 0x000ee80000100800 */
[----:B------:R-:W3:Y:S01]  /*135e0*/  LDL.LU R108, [R1+0x98c] ;  /* 0x00098c00016c7983 */ /* 0x000ee20000300800 */
[----:B------:R-:W-:-:S03]  /*135f0*/  @!P0 IMAD.MOV.U32 R218, RZ, RZ, R92 ;  /* 0x000000ffffda8224 */ /* 0x000fc600078e005c */
[----:B------:R-:W3:Y:S04]  /*13600*/  LDL R92, [R1+0x8ec] ;  /* 0x0008ec00015c7983 */ /* 0x000ee80000100800 */
[----:B------:R1:W3:Y:S02]  /*13610*/  @!P0 LDG.E.U16 R55, desc[UR60][R218.64] ;  /* 0x0000003cda378981 */ /* 0x0002e4000c1e1500 */
[----:B-1----:R-:W-:Y:S02]  /*13620*/  @!P0 IMAD.MOV.U32 R218, RZ, RZ, R88 ;  /* 0x000000ffffda8224 */ /* 0x002fe400078e0058 */
[----:B------:R-:W-:Y:S01]  /*13630*/  @!P0 IMAD.MOV.U32 R219, RZ, RZ, R90 ;  /* 0x000000ffffdb8224 */ /* 0x000fe200078e005a */
[----:B------:R-:W3:Y:S04]  /*13640*/  LDL R88, [R1+0x8f0] ;  /* 0x0008f00001587983 */ /* 0x000ee80000100800 */
[----:B------:R-:W3:Y:S04]  /*13650*/  LDL.LU R90, [R1+0x950] ;  /* 0x00095000015a7983 */ /* 0x000ee80000300800 */
[----:B------:R1:W3:Y:S04]  /*13660*/  @!P0 LDG.E.U16 R54, desc[UR60][R218.64] ;  /* 0x0000003cda368981 */ /* 0x0002e8000c1e1500 */
[----:B0-----:R-:W3:Y:S01]  /*13670*/  LDL R2, [R1+0x8d0] ;  /* 0x0008d00001027983 */ /* 0x001ee20000100800 */
[----:B-1----:R-:W-:-:S03]  /*13680*/  @!P0 IMAD.MOV.U32 R218, RZ, RZ, R96 ;  /* 0x000000ffffda8224 */ /* 0x002fc600078e0060 */
[----:B------:R-:W3:Y:S01]  /*13690*/  LDL.LU R96, [R1+0x930] ;  /* 0x0009300001607983 */ /* 0x000ee20000300800 */
[----:B------:R-:W-:Y:S01]  /*136a0*/  PRMT R53, RZ, 0x7610, R53 ;  /* 0x00007610ff357816 */ /* 0x000fe20000000035 */
[----:B------:R-:W-:Y:S01]  /*136b0*/  @!P0 IMAD.MOV.U32 R219, RZ, RZ, R104 ;  /* 0x000000ffffdb8224 */ /* 0x000fe200078e0068 */
[----:B------:R-:W-:-:S04]  /*136c0*/  PRMT R52, RZ, 0x7610, R52 ;  /* 0x00007610ff347816 */ /* 0x000fc80000000034 */
[----:B------:R0:W3:Y:S01]  /*136d0*/  @!P0 LDG.E.U16 R53, desc[UR60][R218.64] ;  /* 0x0000003cda358981 */ /* 0x0000e2000c1e1500 */
[----:B------:R-:W-:Y:S01]  /*136e0*/  PRMT R51, RZ, 0x7610, R51 ;  /* 0x00007610ff337816 */ /* 0x000fe20000000033 */
[----:B0-----:R-:W-:Y:S01]  /*136f0*/  @!P0 IMAD.MOV.U32 R219, RZ, RZ, R101 ;  /* 0x000000ffffdb8224 */ /* 0x001fe200078e0065 */
[----:B------:R-:W-:Y:S02]  /*13700*/  PRMT R50, RZ, 0x7610, R50 ;  /* 0x00007610ff327816 */ /* 0x000fe40000000032 */
[----:B------:R-:W-:Y:S02]  /*13710*/  PRMT R49, RZ, 0x7610, R49 ;  /* 0x00007610ff317816 */ /* 0x000fe40000000031 */
[----:B------:R-:W-:Y:S02]  /*13720*/  PRMT R48, RZ, 0x7610, R48 ;  /* 0x00007610ff307816 */ /* 0x000fe40000000030 */
[----:B------:R-:W-:Y:S02]  /*13730*/  PRMT R47, RZ, 0x7610, R47 ;  /* 0x00007610ff2f7816 */ /* 0x000fe4000000002f */
[----:B------:R-:W-:-:S02]  /*13740*/  PRMT R46, RZ, 0x7610, R46 ;  /* 0x00007610ff2e7816 */ /* 0x000fc4000000002e */
[----:B------:R-:W-:Y:S01]  /*13750*/  PRMT R45, RZ, 0x7610, R45 ;  /* 0x00007610ff2d7816 */ /* 0x000fe2000000002d */
[----:B--2---:R-:W-:-:S05]  /*13760*/  @!P0 IMAD.MOV.U32 R218, RZ, RZ, R89 ;  /* 0x000000ffffda8224 */ /* 0x004fca00078e0059 */
[----:B------:R4:W2:Y:S02]  /*13770*/  @!P0 LDG.E.U16 R52, desc[UR60][R218.64] ;  /* 0x0000003cda348981 */ /* 0x0008a4000c1e1500 */
[----:B----4-:R-:W-:Y:S02]  /*13780*/  @!P0 IMAD.MOV.U32 R219, RZ, RZ, R112 ;  /* 0x000000ffffdb8224 */ /* 0x010fe400078e0070 */
[----:B---3--:R-:W-:-:S05]  /*13790*/  @!P0 IMAD.MOV.U32 R218, RZ, RZ, R91 ;  /* 0x000000ffffda8224 */ /* 0x008fca00078e005b */
[----:B------:R0:W3:Y:S02]  /*137a0*/  @!P0 LDG.E.U16 R51, desc[UR60][R218.64] ;  /* 0x0000003cda338981 */ /* 0x0000e4000c1e1500 */
[----:B0-----:R-:W-:Y:S02]  /*137b0*/  @!P0 IMAD.MOV.U32 R218, RZ, RZ, R102 ;  /* 0x000000ffffda8224 */ /* 0x001fe400078e0066 */
[----:B------:R-:W-:-:S05]  /*137c0*/  @!P0 IMAD.MOV.U32 R219, RZ, RZ, R108 ;  /* 0x000000ffffdb8224 */ /* 0x000fca00078e006c */
[----:B------:R0:W4:Y:S02]  /*137d0*/  @!P0 LDG.E.U16 R50, desc[UR60][R218.64] ;  /* 0x0000003cda328981 */ /* 0x000124000c1e1500 */
[----:B0-----:R-:W-:Y:S02]  /*137e0*/  @!P0 IMAD.MOV.U32 R218, RZ, RZ, R98 ;  /* 0x000000ffffda8224 */ /* 0x001fe400078e0062 */
[----:B------:R-:W-:Y:S01]  /*137f0*/  @!P0 IMAD.MOV.U32 R219, RZ, RZ, R100 ;  /* 0x000000ffffdb8224 */ /* 0x000fe200078e0064 */
[----:B------:R-:W2:Y:S04]  /*13800*/  LDL R98, [R1+0xa64] ;  /* 0x000a640001627983 */ /* 0x000ea80000100800 */
[----:B------:R0:W4:Y:S04]  /*13810*/  @!P0 LDG.E.U16 R49, desc[UR60][R218.64] ;  /* 0x0000003cda318981 */ /* 0x000128000c1e1500 */
[----:B------:R-:W3:Y:S01]  /*13820*/  LDL R100, [R1+0xa84] ;  /* 0x000a840001647983 */ /* 0x000ee20000100800 */
[----:B0-----:R-:W-:-:S02]  /*13830*/  @!P0 IMAD.MOV.U32 R219, RZ, RZ, R97 ;  /* 0x000000ffffdb8224 */ /* 0x001fc400078e0061 */
[----:B------:R-:W-:Y:S01]  /*13840*/  @!P0 IMAD.MOV.U32 R218, RZ, RZ, R90 ;  /* 0x000000ffffda8224 */ /* 0x000fe200078e005a */
[----:B------:R-:W2:Y:S04]  /*13850*/  LDL R97, [R1+0xa68] ;  /* 0x000a680001617983 */ /* 0x000ea80000100800 */
[----:B------:R-:W4:Y:S04]  /*13860*/  LDL.LU R105, [R1+0xa88] ;  /* 0x000a880001697983 */ /* 0x000f280000300800 */
[----:B------:R0:W2:Y:S02]  /*13870*/  @!P0 LDG.E.U16 R48, desc[UR60][R218.64] ;  /* 0x0000003cda308981 */ /* 0x0000a4000c1e1500 */
[----:B0-----:R-:W-:-:S02]  /*13880*/  @!P0 IMAD.MOV.U32 R218, RZ, RZ, R96 ;  /* 0x000000ffffda8224 */ /* 0x001fc400078e0060 */
[----:B------:R-:W-:Y:S02]  /*13890*/  @!P0 IMAD.MOV.U32 R219, RZ, RZ, R95 ;  /* 0x000000ffffdb8224 */ /* 0x000fe400078e005f */
[----:B------:R-:W2:Y:S04]  /*138a0*/  LDL R95, [R1+0xa44] ;  /* 0x000a4400015f7983 */ /* 0x000ea80000100800 */
[----:B------:R0:W2:Y:S02]  /*138b0*/  @!P0 LDG.E.U16 R47, desc[UR60][R218.64] ;  /* 0x0000003cda2f8981 */ /* 0x0000a4000c1e1500 */
[----:B0-----:R-:W-:Y:S02]  /*138c0*/  @!P0 IMAD.MOV.U32 R219, RZ, RZ, R94 ;  /* 0x000000ffffdb8224 */ /* 0x001fe400078e005e */
[----:B------:R-:W2:Y:S01]  /*138d0*/  LDL R94, [R1+0xa48] ;  /* 0x000a4800015e7983 */ /* 0x000ea20000100800 */
[----:B------:R-:W-:-:S03]  /*138e0*/  @!P0 IMAD.MOV.U32 R218, RZ, RZ, R93 ;  /* 0x000000ffffda8224 */ /* 0x000fc600078e005d */
[----:B------:R-:W2:Y:S04]  /*138f0*/  LDL R93, [R1+0xa24] ;  /* 0x000a2400015d7983 */ /* 0x000ea80000100800 */
[----:B------:R0:W2:Y:S02]  /*13900*/  @!P0 LDG.E.U16 R46, desc[UR60][R218.64] ;  /* 0x0000003cda2e8981 */ /* 0x0000a4000c1e1500 */
[----:B0-----:R-:W-:Y:S02]  /*13910*/  @!P0 IMAD.MOV.U32 R218, RZ, RZ, R88 ;  /* 0x000000ffffda8224 */ /* 0x001fe400078e0058 */
[----:B------:R-:W-:Y:S01]  /*13920*/  @!P0 IMAD.MOV.U32 R219, RZ, RZ, R92 ;  /* 0x000000ffffdb8224 */ /* 0x000fe200078e005c */
[----:B------:R-:W2:Y:S04]  /*13930*/  LDL R88, [R1+0xa28] ;  /* 0x000a280001587983 */ /* 0x000ea80000100800 */
[----:B------:R0:W2:Y:S04]  /*13940*/  @!P0 LDG.E.U16 R45, desc[UR60][R218.64] ;  /* 0x0000003cda2d8981 */ /* 0x0000a8000c1e1500 */
[----:B------:R-:W2:Y:S01]  /*13950*/  LDL R92, [R1+0xa04] ;  /* 0x000a0400015c7983 */ /* 0x000ea20000100800 */
[----:B0-----:R-:W-:-:S03]  /*13960*/  @!P0 IMAD.MOV.U32 R218, RZ, RZ, R2 ;  /* 0x000000ffffda8224 */ /* 0x001fc600078e0002 */
[----:B------:R-:W2:Y:S01]  /*13970*/  LDL R2, [R1+0xa08] ;  /* 0x000a080001027983 */ /* 0x000ea20000100800 */
[----:B------:R-:W-:Y:S01]  /*13980*/  PRMT R44, RZ, 0x7610, R44 ;  /* 0x00007610ff2c7816 */ /* 0x000fe2000000002c */
[----:B------:R-:W-:Y:S01]  /*13990*/  @!P0 IMAD.MOV.U32 R219, RZ, RZ, R7 ;  /* 0x000000ffffdb8224 */ /* 0x000fe200078e0007 */
[----:B------:R-:W-:Y:S01]  /*139a0*/  PRMT R43, RZ, 0x7610, R43 ;  /* 0x00007610ff2b7816 */ /* 0x000fe2000000002b */
[----:B------:R0:W-:Y:S04]  /*139b0*/  STL [R1+0x12cc], R7 ;  /* 0x0012cc0701007387 */ /* 0x0001e80000100800 */
[----:B------:R1:W2:Y:S01]  /*139c0*/  @!P0 LDG.E.U16 R44, desc[UR60][R218.64] ;  /* 0x0000003cda2c8981 */ /* 0x0002a2000c1e1500 */
[----:B------:R-:W-:-:S03]  /*139d0*/  PRMT R42, RZ, 0x7610, R42 ;  /* 0x00007610ff2a7816 */ /* 0x000fc6000000002a */
[----:B0-----:R-:W2:Y:S01]  /*139e0*/  LDL.LU R7, [R1+0x8b8] ;  /* 0x0008b80001077983 */ /* 0x001ea20000300800 */
[----:B-1----:R-:W-:Y:S02]  /*139f0*/  @!P0 IMAD.MOV.U32 R218, RZ, RZ, R10 ;  /* 0x000000ffffda8224 */ /* 0x002fe400078e000a */
[----:B------:R-:W-:Y:S01]  /*13a00*/  @!P0 IMAD.MOV.U32 R219, RZ, RZ, R221 ;  /* 0x000000ffffdb8224 */ /* 0x000fe200078e00dd */
[----:B------:R0:W-:Y:S04]  /*13a10*/  STL [R1+0x12d4], R10 ;  /* 0x0012d40a01007387 */ /* 0x0001e80000100800 */
[----:B------:R3:W2:Y:S04]  /*13a20*/  @!P0 LDG.E.U16 R43, desc[UR60][R218.64] ;  /* 0x0000003cda2b8981 */ /* 0x0006a8000c1e1500 */
[----:B0-----:R-:W2:Y:S04]  /*13a30*/  LDL.LU R10, [R1+0x8c8] ;  /* 0x0008c800010a7983 */ /* 0x001ea80000300800 */
[----:B------:R0:W-:Y:S01]  /*13a40*/  STL [R1+0x12c8], R221 ;  /* 0x0012c8dd01007387 */ /* 0x0001e20000100800 */
[----:B------:R-:W-:-:S03]  /*13a50*/  PRMT R41, RZ, 0x7610, R41 ;  /* 0x00007610ff297816 */ /* 0x000fc60000000029 */
[----:B0-----:R-:W2:Y:S04]  /*13a60*/  LDL.LU R221, [R1+0x8dc] ;  /* 0x0008dc0001dd7983 */ /* 0x001ea80000300800 */
[----:B------:R-:W2:Y:S04]  /*13a70*/  LDL R142, [R1+0x9e4] ;  /* 0x0009e400018e7983 */ /* 0x000ea80000100800 */
[----:B------:R-:W2:Y:S04]  /*13a80*/  LDL R141, [R1+0x9c4] ;  /* 0x0009c400018d7983 */ /* 0x000ea80000100800 */
[----:B------:R-:W2:Y:S04]  /*13a90*/  LDL R110, [R1+0x9c8] ;  /* 0x0009c800016e7983 */ /* 0x000ea80000100800 */
[----:B------:R-:W2:Y:S04]  /*13aa0*/  LDL R107, [R1+0x9a4] ;  /* 0x0009a400016b7983 */ /* 0x000ea80000100800 */
[----:B------:R-:W2:Y:S04]  /*13ab0*/  LDL R104, [R1+0x988] ;  /* 0x0009880001687983 */ /* 0x000ea80000100800 */
[----:B------:R-:W2:Y:S01]  /*13ac0*/  LDL.LU R111, [R1+0x9e8] ;  /* 0x0009e800016f7983 */ /* 0x000ea20000300800 */
[----:B------:R-:W-:-:S02]  /*13ad0*/  PRMT R40, RZ, 0x7610, R40 ;  /* 0x00007610ff287816 */ /* 0x000fc40000000028 */
[----:B------:R-:W-:Y:S01]  /*13ae0*/  PRMT R39, RZ, 0x7610, R39 ;  /* 0x00007610ff277816 */ /* 0x000fe20000000027 */
[----:B---3--:R-:W-:Y:S02]  /*13af0*/  @!P0 IMAD.MOV.U32 R219, RZ, RZ, R100 ;  /* 0x000000ffffdb8224 */ /* 0x008fe400078e0064 */
[----:B------:R-:W3:Y:S01]  /*13b00*/  LDL.LU R100, [R1+0x9a8] ;  /* 0x0009a80001647983 */ /* 0x000ee20000300800 */
[----:B----4-:R-:W-:-:S05]  /*13b10*/  @!P0 IMAD.MOV.U32 R218, RZ, RZ, R105 ;  /* 0x000000ffffda8224 */ /* 0x010fca00078e0069 */
[----:B------:R2:W4:Y:S02]  /*13b20*/  @!P0 LDG.E.U16 R42, desc[UR60][R218.64] ;  /* 0x0000003cda2a8981 */ /* 0x000524000c1e1500 */
[----:B--2---:R-:W-:Y:S02]  /*13b30*/  @!P0 IMAD.MOV.U32 R218, RZ, RZ, R97 ;  /* 0x000000ffffda8224 */ /* 0x004fe400078e0061 */
[----:B------:R-:W-:Y:S01]  /*13b40*/  @!P0 IMAD.MOV.U32 R219, RZ, RZ, R98 ;  /* 0x000000ffffdb8224 */ /* 0x000fe200078e0062 */
[----:B------:R-:W2:Y:S04]  /*13b50*/  LDL R97, [R1+0x924] ;  /* 0x0009240001617983 */ /* 0x000ea80000100800 */
[----:B------:R0:W4:Y:S04]  /*13b60*/  @!P0 LDG.E.U16 R41, desc[UR60][R218.64] ;  /* 0x0000003cda298981 */ /* 0x000128000c1e1500 */
[----:B------:R-:W2:Y:S01]  /*13b70*/  LDL R98, [R1+0x944] ;  /* 0x0009440001627983 */ /* 0x000ea20000100800 */
[----:B0-----:R-:W-:-:S02]  /*13b80*/  @!P0 IMAD.MOV.U32 R219, RZ, RZ, R95 ;  /* 0x000000ffffdb8224 */ /* 0x001fc400078e005f */
[----:B------:R-:W-:Y:S01]  /*13b90*/  @!P0 IMAD.MOV.U32 R218, RZ, RZ, R94 ;  /* 0x000000ffffda8224 */ /* 0x000fe200078e005e */
[----:B------:R-:W4:Y:S04]  /*13ba0*/  LDL R95, [R1+0x928] ;  /* 0x00092800015f7983 */ /* 0x000f280000100800 */
[----:B------:R0:W4:Y:S04]  /*13bb0*/  @!P0 LDG.E.U16 R40, desc[UR60][R218.64] ;  /* 0x0000003cda288981 */ /* 0x000128000c1e1500 */
[----:B------:R-:W4:Y:S01]  /*13bc0*/  LDL R94, [R1+0x904] ;  /* 0x00090400015e7983 */ /* 0x000f220000100800 */
[----:B0-----:R-:W-:-:S03]  /*13bd0*/  @!P0 IMAD.MOV.U32 R219, RZ, RZ, R93 ;  /* 0x000000ffffdb8224 */ /* 0x001fc600078e005d */
[----:B------:R-:W4:Y:S04]  /*13be0*/  LDL R93, [R1+0x908] ;  /* 0x00090800015d7983 */ /* 0x000f280000100800 */
[----:B------:R-:W2:Y:S01]  /*13bf0*/  LDL.LU R106, [R1+0x984] ;  /* 0x00098400016a7983 */ /* 0x000ea20000300800 */
[----:B------:R-:W-:-:S03]  /*13c00*/  @!P0 IMAD.MOV.U32 R218, RZ, RZ, R88 ;  /* 0x000000ffffda8224 */ /* 0x000fc600078e0058 */
[----:B------:R-:W4:Y:S04]  /*13c10*/  LDL.LU R102, [R1+0x968] ;  /* 0x0009680001667983 */ /* 0x000f280000300800 */
[----:B------:R-:W4:Y:S04]  /*13c20*/  LDL.LU R88, [R1+0x964] ;  /* 0x0009640001587983 */ /* 0x000f280000300800 */
[----:B------:R0:W4:Y:S02]  /*13c30*/  @!P0 LDG.E.U16 R39, desc[UR60][R218.64] ;  /* 0x0000003cda278981 */ /* 0x000124000c1e1500 */
[----:B0-----:R-:W-:-:S02]  /*13c40*/  @!P0 IMAD.MOV.U32 R218, RZ, RZ, R2 ;  /* 0x000000ffffda8224 */ /* 0x001fc400078e0002 */
[----:B------:R-:W-:Y:S01]  /*13c50*/  @!P0 IMAD.MOV.U32 R219, RZ, RZ, R92 ;  /* 0x000000ffffdb8224 */ /* 0x000fe200078e005c */
[----:B------:R-:W4:Y:S04]  /*13c60*/  LDL R2, [R1+0x8e8] ;  /* 0x0008e80001027983 */ /* 0x000f280000100800 */
[----:B------:R-:W4:Y:S04]  /*13c70*/  LDL R92, [R1+0x8e4] ;  /* 0x0008e400015c7983 */ /* 0x000f280000100800 */
[----:B------:R-:W4:Y:S01]  /*13c80*/  LDL.LU R113, [R1+0x948] ;  /* 0x0009480001717983 */ /* 0x000f220000300800 */
[----:B------:R-:W-:-:S02]  /*13c90*/  PRMT R38, RZ, 0x7610, R38 ;  /* 0x00007610ff267816 */ /* 0x000fc40000000026 */
[----:B------:R-:W-:Y:S01]  /*13ca0*/  PRMT R37, RZ, 0x7610, R37 ;  /* 0x00007610ff257816 */ /* 0x000fe20000000025 */
[----:B------:R-:W4:Y:S04]  /*13cb0*/  LDL R147, [R1+0x9dc] ;  /* 0x0009dc0001937983 */ /* 0x000f280000100800 */
[----:B------:R0:W4:Y:S01]  /*13cc0*/  @!P0 LDG.E.U16 R38, desc[UR60][R218.64] ;  /* 0x0000003cda268981 */ /* 0x000122000c1e1500 */
[----:B------:R-:W-:Y:S02]  /*13cd0*/  PRMT R36, RZ, 0x7610, R36 ;  /* 0x00007610ff247816 */ /* 0x000fe40000000024 */
[----:B------:R-:W-:Y:S01]  /*13ce0*/  PRMT R35, RZ, 0x7610, R35 ;  /* 0x00007610ff237816 */ /* 0x000fe20000000023 */
[----:B------:R-:W4:Y:S01]  /*13cf0*/  LDL R146, [R1+0x9e0] ;  /* 0x0009e00001927983 */ /* 0x000f220000100800 */
[----:B------:R-:W-:-:S02]  /*13d00*/  PRMT R34, RZ, 0x7610, R34 ;  /* 0x00007610ff227816 */ /* 0x000fc40000000022 */
[----:B------:R-:W-:Y:S01]  /*13d10*/  PRMT R33, RZ, 0x7610, R33 ;  /* 0x00007610ff217816 */ /* 0x000fe20000000021 */
[----:B------:R-:W4:Y:S01]  /*13d20*/  LDL R145, [R1+0x9bc] ;  /* 0x0009bc0001917983 */ /* 0x000f220000100800 */
[----:B------:R-:W-:Y:S02]  /*13d30*/  PRMT R32, RZ, 0x7610, R32 ;  /* 0x00007610ff207816 */ /* 0x000fe40000000020 */
[----:B------:R-:W-:Y:S01]  /*13d40*/  PRMT R31, RZ, 0x7610, R31 ;  /* 0x00007610ff1f7816 */ /* 0x000fe2000000001f */
[----:B------:R-:W4:Y:S01]  /*13d50*/  LDL R144, [R1+0x9c0] ;  /* 0x0009c00001907983 */ /* 0x000f220000100800 */
[----:B0-----:R-:W-:Y:S02]  /*13d60*/  @!P0 IMAD.MOV.U32 R219, RZ, RZ, R142 ;  /* 0x000000ffffdb8224 */ /* 0x001fe400078e008e */
[----:B------:R-:W-:-:S05]  /*13d70*/  @!P0 IMAD.MOV.U32 R218, RZ, RZ, R111 ;  /* 0x000000ffffda8224 */ /* 0x000fca00078e006f */
[----:B------:R0:W4:Y:S02]  /*13d80*/  @!P0 LDG.E.U16 R37, desc[UR60][R218.64] ;  /* 0x0000003cda258981 */ /* 0x000124000c1e1500 */
[----:B0-----:R-:W-:Y:S02]  /*13d90*/  @!P0 IMAD.MOV.U32 R218, RZ, RZ, R110 ;  /* 0x000000ffffda8224 */ /* 0x001fe400078e006e */
[----:B------:R-:W-:Y:S01]  /*13da0*/  @!P0 IMAD.MOV.U32 R219, RZ, RZ, R141 ;  /* 0x000000ffffdb8224 */ /* 0x000fe200078e008d */
[----:B------:R-:W4:Y:S04]  /*13db0*/  LDL R110, [R1+0xa7c] ;  /* 0x000a7c00016e7983 */ /* 0x000f280000100800 */
[----:B------:R0:W4:Y:S02]  /*13dc0*/  @!P0 LDG.E.U16 R36, desc[UR60][R218.64] ;  /* 0x0000003cda248981 */ /* 0x000124000c1e1500 */
[----:B0-----:R-:W-:-:S02]  /*13dd0*/  @!P0 IMAD.MOV.U32 R219, RZ, RZ, R107 ;  /* 0x000000ffffdb8224 */ /* 0x001fc400078e006b */
[----:B------:R-:W4:Y:S01]  /*13de0*/  LDL R107, [R1+0xa80] ;  /* 0x000a8000016b7983 */ /* 0x000f220000100800 */
[----:B------:R-:W-:Y:S01]  /*13df0*/  PRMT R30, RZ, 0x7610, R30 ;  /* 0x00007610ff1e7816 */ /* 0x000fe2000000001e */
[----:B---3--:R-:W-:-:S05]  /*13e00*/  @!P0 IMAD.MOV.U32 R218, RZ, RZ, R100 ;  /* 0x000000ffffda8224 */ /* 0x008fca00078e0064 */
[----:B------:R0:W3:Y:S02]  /*13e10*/  @!P0 LDG.E.U16 R35, desc[UR60][R218.64] ;  /* 0x0000003cda238981 */ /* 0x0000e4000c1e1500 */
[----:B0-----:R-:W-:Y:S02]  /*13e20*/  @!P0 IMAD.MOV.U32 R218, RZ, RZ, R104 ;  /* 0x000000ffffda8224 */ /* 0x001fe400078e0068 */
[----:B--2---:R-:W-:-:S05]  /*13e30*/  @!P0 IMAD.MOV.U32 R219, RZ, RZ, R106 ;  /* 0x000000ffffdb8224 */ /* 0x004fca00078e006a */
[----:B------:R4:W2:Y:S02]  /*13e40*/  @!P0 LDG.E.U16 R34, desc[UR60][R218.64] ;  /* 0x0000003cda228981 */ /* 0x0008a4000c1e1500 */
[----:B----4-:R-:W-:Y:S02]  /*13e50*/  @!P0 IMAD.MOV.U32 R218, RZ, RZ, R102 ;  /* 0x000000ffffda8224 */ /* 0x010fe400078e0066 */
[----:B------:R-:W-:-:S05]  /*13e60*/  @!P0 IMAD.MOV.U32 R219, RZ, RZ, R88 ;  /* 0x000000ffffdb8224 */ /* 0x000fca00078e0058 */
[----:B------:R0:W4:Y:S02]  /*13e70*/  @!P0 LDG.E.U16 R33, desc[UR60][R218.64] ;  /* 0x0000003cda218981 */ /* 0x000124000c1e1500 */
[----:B0-----:R-:W-:Y:S02]  /*13e80*/  @!P0 IMAD.MOV.U32 R219, RZ, RZ, R98 ;  /* 0x000000ffffdb8224 */ /* 0x001fe400078e0062 */
[----:B------:R-:W-:Y:S01]  /*13e90*/  @!P0 IMAD.MOV.U32 R218, RZ, RZ, R113 ;  /* 0x000000ffffda8224 */ /* 0x000fe200078e0071 */
[----:B------:R-:W3:Y:S04]  /*13ea0*/  LDL R98, [R1+0xa1c] ;  /* 0x000a1c0001627983 */ /* 0x000ee80000100800 */
[----:B------:R0:W4:Y:S02]  /*13eb0*/  @!P0 LDG.E.U16 R32, desc[UR60][R218.64] ;  /* 0x0000003cda208981 */ /* 0x000124000c1e1500 */
[----:B0-----:R-:W-:-:S02]  /*13ec0*/  @!P0 IMAD.MOV.U32 R218, RZ, RZ, R95 ;  /* 0x000000ffffda8224 */ /* 0x001fc400078e005f */
[----:B------:R-:W-:Y:S01]  /*13ed0*/  @!P0 IMAD.MOV.U32 R219, RZ, RZ, R97 ;  /* 0x000000ffffdb8224 */ /* 0x000fe200078e0061 */
[----:B------:R-:W2:Y:S04]  /*13ee0*/  LDL R95, [R1+0xa60] ;  /* 0x000a6000015f7983 */ /* 0x000ea80000100800 */
[----:B------:R0:W4:Y:S04]  /*13ef0*/  @!P0 LDG.E.U16 R31, desc[UR60][R218.64] ;  /* 0x0000003cda1f8981 */ /* 0x000128000c1e1500 */
[----:B------:R-:W3:Y:S01]  /*13f00*/  LDL R97, [R1+0xa5c] ;  /* 0x000a5c0001617983 */ /* 0x000ee20000100800 */
[----:B0-----:R-:W-:-:S02]  /*13f10*/  @!P0 IMAD.MOV.U32 R218, RZ, RZ, R93 ;  /* 0x000000ffffda8224 */ /* 0x001fc400078e005d */
[----:B------:R-:W-:Y:S01]  /*13f20*/  @!P0 IMAD.MOV.U32 R219, RZ, RZ, R94 ;  /* 0x000000ffffdb8224 */ /* 0x000fe200078e005e */
[----:B------:R-:W4:Y:S04]  /*13f30*/  LDL R93, [R1+0xa3c] ;  /* 0x000a3c00015d7983 */ /* 0x000f280000100800 */
[----:B------:R0:W4:Y:S04]  /*13f40*/  @!P0 LDG.E.U16 R30, desc[UR60][R218.64] ;  /* 0x0000003cda1e8981 */ /* 0x000128000c1e1500 */
[----:B------:R-:W4:Y:S01]  /*13f50*/  LDL R94, [R1+0xa20] ;  /* 0x000a2000015e7983 */ /* 0x000f220000100800 */
[----:B0-----:R-:W-:-:S03]  /*13f60*/  @!P0 IMAD.MOV.U32 R218, RZ, RZ, R2 ;  /* 0x000000ffffda8224 */ /* 0x001fc600078e0002 */
[----:B------:R-:W4:Y:S01]  /*13f70*/  LDL R2, [R1+0xa40] ;  /* 0x000a400001027983 */ /* 0x000f220000100800 */
[----:B------:R-:W-:Y:S01]  /*13f80*/  PRMT R29, RZ, 0x7610, R29 ;  /* 0x00007610ff1d7816 */ /* 0x000fe2000000001d */
[----:B------:R-:W-:Y:S01]  /*13f90*/  @!P0 IMAD.MOV.U32 R219, RZ, RZ, R92 ;  /* 0x000000ffffdb8224 */ /* 0x000fe200078e005c */
[----:B------:R-:W-:Y:S01]  /*13fa0*/  PRMT R28, RZ, 0x7610, R28 ;  /* 0x00007610ff1c7816 */ /* 0x000fe2000000001c */
[----:B------:R-:W4:Y:S04]  /*13fb0*/  LDL.LU R104, [R1+0xa00] ;  /* 0x000a000001687983 */ /* 0x000f280000300800 */
[----:B------:R0:W4:Y:S01]  /*13fc0*/  @!P0 LDG.E.U16 R29, desc[UR60][R218.64] ;  /* 0x0000003cda1d8981 */ /* 0x000122000c1e1500 */
[----:B------:R-:W-:-:S03]  /*13fd0*/  PRMT R27, RZ, 0x7610, R27 ;  /* 0x00007610ff1b7816 */ /* 0x000fc6000000001b */
[----:B------:R-:W4:Y:S01]  /*13fe0*/  LDL.LU R92, [R1+0x9fc] ;  /* 0x0009fc00015c7983 */ /* 0x000f220000300800 */
[----:B0-----:R-:W-:Y:S02]  /*13ff0*/  @!P0 IMAD.MOV.U32 R218, RZ, RZ, R10 ;  /* 0x000000ffffda8224 */ /* 0x001fe400078e000a */
[----:B------:R-:W-:-:S05]  /*14000*/  @!P0 IMAD.MOV.U32 R219, RZ, RZ, R9 ;  /* 0x000000ffffdb8224 */ /* 0x000fca00078e0009 */
[----:B------:R0:W4:Y:S01]  /*14010*/  @!P0 LDG.E.U16 R28, desc[UR60][R218.64] ;  /* 0x0000003cda1c8981 */ /* 0x000122000c1e1500 */
[----:B------:R-:W-:Y:S01]  /*14020*/  PRMT R26, RZ, 0x7610, R26 ;  /* 0x00007610ff1a7816 */ /* 0x000fe2000000001a */
[----:B0-----:R-:W-:Y:S02]  /*14030*/  @!P0 IMAD.MOV.U32 R218, RZ, RZ, R6 ;  /* 0x000000ffffda8224 */ /* 0x001fe400078e0006 */
[----:B------:R-:W-:-:S05]  /*14040*/  @!P0 IMAD.MOV.U32 R219, RZ, RZ, R220 ;  /* 0x000000ffffdb8224 */ /* 0x000fca00078e00dc */
[----:B------:R0:W4:Y:S01]  /*14050*/  @!P0 LDG.E.U16 R27, desc[UR60][R218.64] ;  /* 0x0000003cda1b8981 */ /* 0x000122000c1e1500 */
[----:B------:R-:W-:-:S03]  /*14060*/  PRMT R25, RZ, 0x7610, R25 ;  /* 0x00007610ff197816 */ /* 0x000fc60000000019 */
[----:B------:R-:W-:Y:S01]  /*14070*/  STL [R1+0x12dc], R10 ;  /* 0x0012dc0a01007387 */ /* 0x000fe20000100800 */
[----:B0-----:R-:W-:Y:S02]  /*14080*/  @!P0 IMAD.MOV.U32 R218, RZ, RZ, R107 ;  /* 0x000000ffffda8224 */ /* 0x001fe400078e006b */
[----:B------:R-:W-:Y:S01]  /*14090*/  @!P0 IMAD.MOV.U32 R219, RZ, RZ, R110 ;  /* 0x000000ffffdb8224 */ /* 0x000fe200078e006e */
[----:B------:R0:W-:Y:S04]  /*140a0*/  STL [R1+0x12d0], R9 ;  /* 0x0012d00901007387 */ /* 0x0001e80000100800 */
[----:B------:R2:W4:Y:S01]  /*140b0*/  @!P0 LDG.E.U16 R26, desc[UR60][R218.64] ;  /* 0x0000003cda1a8981 */ /* 0x000522000c1e1500 */
[----:B------:R-:W-:-:S03]  /*140c0*/  PRMT R252, RZ, 0x7610, R252 ;  /* 0x00007610fffc7816 */ /* 0x000fc600000000fc */
[----:B0-----:R-:W4:Y:S04]  /*140d0*/  LDL.LU R9, [R1+0x8c0] ;  /* 0x0008c00001097983 */ /* 0x001f280000300800 */
[----:B------:R0:W-:Y:S04]  /*140e0*/  STL [R1+0x12e0], R6 ;  /* 0x0012e00601007387 */ /* 0x0001e80000100800 */
[----:B0-----:R-:W4:Y:S04]  /*140f0*/  LDL.LU R6, [R1+0x8e0] ;  /* 0x0008e00001067983 */ /* 0x001f280000300800 */
[----:B------:R0:W-:Y:S04]  /*14100*/  STL [R1+0x12d8], R220 ;  /* 0x0012d8dc01007387 */ /* 0x0001e80000100800 */
[----:B0-----:R-:W4:Y:S04]  /*14110*/  LDL.LU R220, [R1+0x8f4] ;  /* 0x0008f40001dc7983 */ /* 0x001f280000300800 */
[----:B------:R-:W4:Y:S04]  /*14120*/  LDL R143, [R1+0x99c] ;  /* 0x00099c00018f7983 */ /* 0x000f280000100800 */
[----:B------:R-:W4:Y:S04]  /*14130*/  LDL R142, [R1+0x980] ;  /* 0x00098000018e7983 */ /* 0x000f280000100800 */
[----:B------:R-:W4:Y:S04]  /*14140*/  LDL R141, [R1+0x93c] ;  /* 0x00093c00018d7983 */ /* 0x000f280000100800 */
[----:B------:R-:W4:Y:S01]  /*14150*/  LDL R10, [R1+0x8fc] ;  /* 0x0008fc00010a7983 */ /* 0x000f220000100800 */
[----:B--2---:R-:W-:-:S03]  /*14160*/  @!P0 IMAD.MOV.U32 R218, RZ, RZ, R95 ;  /* 0x000000ffffda8224 */ /* 0x004fc600078e005f */
[----:B------:R-:W2:Y:S01]  /*14170*/  LDL R95, [R1+0x91c] ;  /* 0x00091c00015f7983 */ /* 0x000ea20000100800 */
[----:B---3--:R-:W-:-:S03]  /*14180*/  @!P0 IMAD.MOV.U32 R219, RZ, RZ, R97 ;  /* 0x000000ffffdb8224 */ /* 0x008fc600078e0061 */
[----:B------:R-:W3:Y:S04]  /*14190*/  LDL R97, [R1+0x940] ;  /* 0x0009400001617983 */ /* 0x000ee80000100800 */
[----:B------:R4:W2:Y:S02]  /*141a0*/  @!P0 LDG.E.U16 R25, desc[UR60][R218.64] ;  /* 0x0000003cda198981 */ /* 0x0008a4000c1e1500 */
[----:B----4-:R-:W-:Y:S02]  /*141b0*/  @!P0 IMAD.MOV.U32 R219, RZ, RZ, R93 ;  /* 0x000000ffffdb8224 */ /* 0x010fe400078e005d */
[----:B------:R-:W4:Y:S01]  /*141c0*/  LDL R93, [R1+0x920] ;  /* 0x00092000015d7983 */ /* 0x000f220000100800 */
[----:B------:R-:W-:-:S03]  /*141d0*/  @!P0 IMAD.MOV.U32 R218, RZ, RZ, R2 ;  /* 0x000000ffffda8224 */ /* 0x000fc600078e0002 */
[----:B------:R-:W2:Y:S04]  /*141e0*/  LDL R2, [R1+0x900] ;  /* 0x0009000001027983 */ /* 0x000ea80000100800 */
[----:B------:R-:W3:Y:S04]  /*141f0*/  LDL.LU R110, [R1+0x9a0] ;  /* 0x0009a000016e7983 */ /* 0x000ee80000300800 */
[----:B------:R0:W2:Y:S04]  /*14200*/  @!P0 LDG.E.U16 R252, desc[UR60][R218.64] ;  /* 0x0000003cdafc8981 */ /* 0x0000a8000c1e1500 */
[----:B------:R-:W4:Y:S01]  /*14210*/  LDL.LU R107, [R1+0x960] ;  /* 0x00096000016b7983 */ /* 0x000f220000300800 */
[----:B0-----:R-:W-:-:S03]  /*14220*/  @!P0 IMAD.MOV.U32 R219, RZ, RZ, R98 ;  /* 0x000000ffffdb8224 */ /* 0x001fc600078e0062 */
[----:B------:R-:W2:Y:S01]  /*14230*/  LDL.LU R98, [R1+0x97c] ;  /* 0x00097c0001627983 */ /* 0x000ea20000300800 */
[----:B------:R-:W-:-:S03]  /*14240*/  @!P0 IMAD.MOV.U32 R218, RZ, RZ, R94 ;  /* 0x000000ffffda8224 */ /* 0x000fc600078e005e */
[----:B------:R-:W4:Y:S01]  /*14250*/  LDL.LU R94, [R1+0x95c] ;  /* 0x00095c00015e7983 */ /* 0x000f220000300800 */
[----:B------:R-:W-:Y:S02]  /*14260*/  PRMT R251, RZ, 0x7610, R251 ;  /* 0x00007610fffb7816 */ /* 0x000fe400000000fb */
        /* <DEDUP_REMOVED lines=9> */
[----:B0-----:R-:W-:Y:S02]  /*14300*/  @!P0 IMAD.MOV.U32 R218, RZ, RZ, R104 ;  /* 0x000000ffffda8224 */ /* 0x001fe400078e0068 */
[----:B------:R-:W-:Y:S01]  /*14310*/  @!P0 IMAD.MOV.U32 R219, RZ, RZ, R92 ;  /* 0x000000ffffdb8224 */ /* 0x000fe200078e005c */
[----:B------:R-:W-:Y:S01]  /*14320*/  PRMT R245, RZ, 0x7610, R245 ;  /* 0x00007610fff57816 */ /* 0x000fe200000000f5 */
[----:B------:R-:W4:Y:S04]  /*14330*/  LDL R148, [R1+0xa14] ;  /* 0x000a140001947983 */ /* 0x000f280000100800 */
[----:B------:R0:W4:Y:S02]  /*14340*/  @!P0 LDG.E.U16 R250, desc[UR60][R218.64] ;  /* 0x0000003cdafa8981 */ /* 0x000124000c1e1500 */
[----:B0-----:R-:W-:-:S02]  /*14350*/  @!P0 IMAD.MOV.U32 R218, RZ, RZ, R146 ;  /* 0x000000ffffda8224 */ /* 0x001fc400078e0092 */
[----:B------:R-:W-:Y:S01]  /*14360*/  @!P0 IMAD.MOV.U32 R219, RZ, RZ, R147 ;  /* 0x000000ffffdb8224 */ /* 0x000fe200078e0093 */
[----:B------:R-:W-:Y:S01]  /*14370*/  PRMT R244, RZ, 0x7610, R244 ;  /* 0x00007610fff47816 */ /* 0x000fe200000000f4 */
[----:B------:R-:W4:Y:S04]  /*14380*/  LDL R147, [R1+0x9f4] ;  /* 0x0009f40001937983 */ /* 0x000f280000100800 */
[----:B------:R0:W4:Y:S01]  /*14390*/  @!P0 LDG.E.U16 R249, desc[UR60][R218.64] ;  /* 0x0000003cdaf98981 */ /* 0x000122000c1e1500 */
[----:B------:R-:W-:-:S03]  /*143a0*/  PRMT R243, RZ, 0x7610, R243 ;  /* 0x00007610fff37816 */ /* 0x000fc600000000f3 */
[----:B------:R-:W4:Y:S01]  /*143b0*/  LDL R146, [R1+0x9f8] ;  /* 0x0009f80001927983 */ /* 0x000f220000100800 */
[----:B0-----:R-:W-:Y:S02]  /*143c0*/  @!P0 IMAD.MOV.U32 R218, RZ, RZ, R144 ;  /* 0x000000ffffda8224 */ /* 0x001fe400078e0090 */
[----:B------:R-:W-:Y:S01]  /*143d0*/  @!P0 IMAD.MOV.U32 R219, RZ, RZ, R145 ;  /* 0x000000ffffdb8224 */ /* 0x000fe200078e0091 */
[----:B------:R-:W4:Y:S04]  /*143e0*/  LDL R144, [R1+0x9b8] ;  /* 0x0009b80001907983 */ /* 0x000f280000100800 */
[----:B------:R0:W4:Y:S04]  /*143f0*/  @!P0 LDG.E.U16 R248, desc[UR60][R218.64] ;  /* 0x0000003cdaf88981 */ /* 0x000128000c1e1500 */
[----:B------:R-:W4:Y:S01]  /*14400*/  LDL R145, [R1+0x9b4] ;  /* 0x0009b40001917983 */ /* 0x000f220000100800 */
[----:B0-----:R-:W-:-:S03]  /*14410*/  @!P0 IMAD.MOV.U32 R219, RZ, RZ, R143 ;  /* 0x000000ffffdb8224 */ /* 0x001fc600078e008f */
[----:B------:R-:W4:Y:S01]  /*14420*/  LDL R143, [R1+0x994] ;  /* 0x00099400018f7983 */ /* 0x000f220000100800 */
[----:B---3--:R-:W-:-:S05]  /*14430*/  @!P0 IMAD.MOV.U32 R218, RZ, RZ, R110 ;  /* 0x000000ffffda8224 */ /* 0x008fca00078e006e */
[----:B------:R0:W3:Y:S02]  /*14440*/  @!P0 LDG.E.U16 R247, desc[UR60][R218.64] ;  /* 0x0000003cdaf78981 */ /* 0x0000e4000c1e1500 */
[----:B0-----:R-:W-:Y:S02]  /*14450*/  @!P0 IMAD.MOV.U32 R218, RZ, RZ, R142 ;  /* 0x000000ffffda8224 */ /* 0x001fe400078e008e */
[----:B--2---:R-:W-:Y:S01]  /*14460*/  @!P0 IMAD.MOV.U32 R219, RZ, RZ, R98 ;  /* 0x000000ffffdb8224 */ /* 0x004fe200078e0062 */
[----:B------:R-:W2:Y:S04]  /*14470*/  LDL R142, [R1+0x998] ;  /* 0x00099800018e7983 */ /* 0x000ea80000100800 */
[----:B------:R4:W3:Y:S02]  /*14480*/  @!P0 LDG.E.U16 R246, desc[UR60][R218.64] ;  /* 0x0000003cdaf68981 */ /* 0x0008e4000c1e1500 */
[----:B----4-:R-:W-:-:S02]  /*14490*/  @!P0 IMAD.MOV.U32 R218, RZ, RZ, R107 ;  /* 0x000000ffffda8224 */ /* 0x010fc400078e006b */
        /* <DEDUP_REMOVED lines=13> */
[----:B------:R-:W3:Y:S01]  /*14570*/  LDL.LU R2, [R1+0xa78] ;  /* 0x000a780001027983 */ /* 0x000ee20000300800 */
[----:B------:R-:W-:Y:S01]  /*14580*/  PRMT R242, RZ, 0x7610, R242 ;  /* 0x00007610fff27816 */ /* 0x000fe200000000f2 */
[----:B------:R-:W-:Y:S01]  /*14590*/  @!P0 IMAD.MOV.U32 R219, RZ, RZ, R10 ;  /* 0x000000ffffdb8224 */ /* 0x000fe200078e000a */
[----:B------:R-:W-:Y:S01]  /*145a0*/  PRMT R241, RZ, 0x7610, R241 ;  /* 0x00007610fff17816 */ /* 0x000fe200000000f1 */
[----:B------:R-:W4:Y:S04]  /*145b0*/  LDL.LU R10, [R1+0x8d8] ;  /* 0x0008d800010a7983 */ /* 0x000f280000300800 */
[----:B------:R0:W4:Y:S01]  /*145c0*/  @!P0 LDG.E.U16 R242, desc[UR60][R218.64] ;  /* 0x0000003cdaf28981 */ /* 0x000122000c1e1500 */
[----:B------:R-:W-:Y:S01]  /*145d0*/  PRMT R240, RZ, 0x7610, R240 ;  /* 0x00007610fff07816 */ /* 0x000fe200000000f0 */
[----:B0-----:R-:W-:-:S02]  /*145e0*/  @!P0 IMAD.MOV.U32 R218, RZ, RZ, R6 ;  /* 0x000000ffffda8224 */ /* 0x001fc400078e0006 */
        /* <DEDUP_REMOVED lines=9> */
[----:B0-----:R-:W4:Y:S01]  /*14680*/  LDL.LU R221, [R1+0x974] ;  /* 0x0009740001dd7983 */ /* 0x001f220000300800 */
[----:B-1----:R-:W-:Y:S02]  /*14690*/  @!P0 IMAD.MOV.U32 R218, RZ, RZ, R8 ;  /* 0x000000ffffda8224 */ /* 0x002fe400078e0008 */
[----:B------:R-:W-:Y:S01]  /*146a0*/  @!P0 IMAD.MOV.U32 R219, RZ, RZ, R217 ;  /* 0x000000ffffdb8224 */ /* 0x000fe200078e00d9 */
[----:B------:R-:W-:Y:S04]  /*146b0*/  STL [R1+0x12f0], R9 ;  /* 0x0012f00901007387 */ /* 0x000fe80000100800 */
[----:B------:R0:W-:Y:S04]  /*146c0*/  STL [R1+0x12ec], R223 ;  /* 0x0012ecdf01007387 */ /* 0x0001e80000100800 */
[----:B------:R2:W4:Y:S04]  /*146d0*/  @!P0 LDG.E.U16 R239, desc[UR60][R218.64] ;  /* 0x0000003cdaef8981 */ /* 0x000528000c1e1500 */
[----:B0-----:R-:W4:Y:S04]  /*146e0*/  LDL.LU R223, [R1+0x8f8] ;  /* 0x0008f80001df7983 */ /* 0x001f280000300800 */
[----:B------:R0:W-:Y:S04]  /*146f0*/  STL [R1+0x12f8], R8 ;  /* 0x0012f80801007387 */ /* 0x0001e80000100800 */
[----:B------:R-:W-:Y:S01]  /*14700*/  STL [R1+0x12f4], R217 ;  /* 0x0012f4d901007387 */ /* 0x000fe20000100800 */
[----:B------:R-:W-:-:S02]  /*14710*/  PRMT R237, RZ, 0x7610, R237 ;  /* 0x00007610ffed7816 */ /* 0x000fc400000000ed */
[----:B------:R-:W-:Y:S02]  /*14720*/  PRMT R236, RZ, 0x7610, R236 ;  /* 0x00007610ffec7816 */ /* 0x000fe400000000ec */
[----:B------:R-:W-:Y:S02]  /*14730*/  PRMT R235, RZ, 0x7610, R235 ;  /* 0x00007610ffeb7816 */ /* 0x000fe400000000eb */
[----:B------:R-:W-:Y:S01]  /*14740*/  PRMT R234, RZ, 0x7610, R234 ;  /* 0x00007610ffea7816 */ /* 0x000fe200000000ea */
[----:B--2---:R-:W-:Y:S02]  /*14750*/  @!P0 IMAD.MOV.U32 R219, RZ, RZ, R97 ;  /* 0x000000ffffdb8224 */ /* 0x004fe400078e0061 */
[----:B------:R-:W2:Y:S01]  /*14760*/  LDL.LU R97, [R1+0x9d4] ;  /* 0x0009d40001617983 */ /* 0x000ea20000300800 */
[----:B---3--:R-:W-:-:S05]  /*14770*/  @!P0 IMAD.MOV.U32 R218, RZ, RZ, R2 ;  /* 0x000000ffffda8224 */ /* 0x008fca00078e0002 */
[----:B------:R1:W3:Y:S02]  /*14780*/  @!P0 LDG.E.U16 R238, desc[UR60][R218.64] ;  /* 0x0000003cdaee8981 */ /* 0x0002e4000c1e1500 */
[----:B-1----:R-:W-:Y:S02]  /*14790*/  @!P0 IMAD.MOV.U32 R218, RZ, RZ, R141 ;  /* 0x000000ffffda8224 */ /* 0x002fe400078e008d */
[----:B------:R-:W-:-:S05]  /*147a0*/  @!P0 IMAD.MOV.U32 R219, RZ, RZ, R154 ;  /* 0x000000ffffdb8224 */ /* 0x000fca00078e009a */
[----:B------:R1:W3:Y:S04]  /*147b0*/  @!P0 LDG.E.U16 R237, desc[UR60][R218.64] ;  /* 0x0000003cdaed8981 */ /* 0x0002e8000c1e1500 */
[----:B------:R0:W-:Y:S04]  /*147c0*/  STL [R1+0x1354], R2 ;  /* 0x0013540201007387 */ /* 0x0001e80000100800 */
[----:B------:R-:W3:Y:S01]  /*147d0*/  LDL R141, [R1+0x954] ;  /* 0x00095400018d7983 */ /* 0x000ee20000100800 */
[----:B-1----:R-:W-:Y:S02]  /*147e0*/  @!P0 IMAD.MOV.U32 R218, RZ, RZ, R152 ;  /* 0x000000ffffda8224 */ /* 0x002fe400078e0098 */
[----:B------:R-:W-:Y:S01]  /*147f0*/  @!P0 IMAD.MOV.U32 R219, RZ, RZ, R153 ;  /* 0x000000ffffdb8224 */ /* 0x000fe200078e0099 */
[----:B------:R-:W3:Y:S04]  /*14800*/  LDL R9, [R1+0x934] ;  /* 0x0009340001097983 */ /* 0x000ee80000100800 */
[----:B------:R4:W3:Y:S04]  /*14810*/  @!P0 LDG.E.U16 R236, desc[UR60][R218.64] ;  /* 0x0000003cdaec8981 */ /* 0x0008e8000c1e1500 */
[----:B0-----:R-:W3:Y:S04]  /*14820*/  LDL R8, [R1+0x914] ;  /* 0x0009140001087983 */ /* 0x001ee80000100800 */
[----:B------:R-:W3:Y:S01]  /*14830*/  LDL R2, [R1+0x918] ;  /* 0x0009180001027983 */ /* 0x000ee20000100800 */
[----:B----4-:R-:W-:-:S02]  /*14840*/  @!P0 IMAD.MOV.U32 R218, RZ, RZ, R95 ;  /* 0x000000ffffda8224 */ /* 0x010fc400078e005f */
[----:B------:R-:W-:Y:S01]  /*14850*/  @!P0 IMAD.MOV.U32 R219, RZ, RZ, R148 ;  /* 0x000000ffffdb8224 */ /* 0x000fe200078e0094 */
[----:B------:R-:W4:Y:S04]  /*14860*/  LDL.LU R95, [R1+0x978] ;  /* 0x00097800015f7983 */ /* 0x000f280000300800 */
[----:B------:R0:W3:Y:S04]  /*14870*/  @!P0 LDG.E.U16 R235, desc[UR60][R218.64] ;  /* 0x0000003cdaeb8981 */ /* 0x0000e8000c1e1500 */
[----:B------:R-:W3:Y:S01]  /*14880*/  LDL.LU R6, [R1+0x958] ;  /* 0x0009580001067983 */ /* 0x000ee20000300800 */
[----:B0-----:R-:W-:-:S02]  /*14890*/  @!P0 IMAD.MOV.U32 R218, RZ, RZ, R146 ;  /* 0x000000ffffda8224 */ /* 0x001fc400078e0092 */
[----:B------:R-:W-:-:S05]  /*148a0*/  @!P0 IMAD.MOV.U32 R219, RZ, RZ, R147 ;  /* 0x000000ffffdb8224 */ /* 0x000fca00078e0093 */
[----:B------:R0:W3:Y:S02]  /*148b0*/  @!P0 LDG.E.U16 R234, desc[UR60][R218.64] ;  /* 0x0000003cdaea8981 */ /* 0x0000e4000c1e1500 */
[----:B0-----:R-:W-:Y:S02]  /*148c0*/  @!P0 IMAD.MOV.U32 R218, RZ, RZ, R93 ;  /* 0x000000ffffda8224 */ /* 0x001fe400078e005d */
[----:B------:R-:W3:Y:S01]  /*148d0*/  LDL.LU R93, [R1+0x938] ;  /* 0x00093800015d7983 */ /* 0x000ee20000300800 */
[----:B------:R-:W-:Y:S02]  /*148e0*/  PRMT R233, RZ, 0x7610, R233 ;  /* 0x00007610ffe97816 */ /* 0x000fe400000000e9 */
[----:B------:R-:W-:Y:S02]  /*148f0*/  PRMT R232, RZ, 0x7610, R232 ;  /* 0x00007610ffe87816 */ /* 0x000fe400000000e8 */
[----:B------:R-:W-:Y:S02]  /*14900*/  PRMT R231, RZ, 0x7610, R231 ;  /* 0x00007610ffe77816 */ /* 0x000fe400000000e7 */
[----:B------:R-:W-:-:S02]  /*14910*/  PRMT R230, RZ, 0x7610, R230 ;  /* 0x00007610ffe67816 */ /* 0x000fc400000000e6 */
[----:B------:R-:W-:Y:S02]  /*14920*/  PRMT R229, RZ, 0x7610, R229 ;  /* 0x00007610ffe57816 */ /* 0x000fe400000000e5 */
[----:B------:R-:W-:Y:S02]  /*14930*/  PRMT R228, RZ, 0x7610, R228 ;  /* 0x00007610ffe47816 */ /* 0x000fe400000000e4 */
[----:B------:R-:W-:Y:S02]  /*14940*/  PRMT R226, RZ, 0x7610, R226 ;  /* 0x00007610ffe27816 */ /* 0x000fe400000000e2 */
[----:B------:R-:W-:Y:S02]  /*14950*/  PRMT R225, RZ, 0x7610, R225 ;  /* 0x00007610ffe17816 */ /* 0x000fe400000000e1 */
[----:B------:R-:W-:Y:S02]  /*14960*/  PRMT R224, RZ, 0x7610, R224 ;  /* 0x00007610ffe07816 */ /* 0x000fe400000000e0 */
[----:B------:R-:W-:Y:S01]  /*14970*/  PRMT R216, RZ, 0x7610, R216 ;  /* 0x00007610ffd87816 */ /* 0x000fe200000000d8 */
        /* <DEDUP_REMOVED lines=12> */
[----:B------:R-:W3:Y:S04]  /*14a40*/  LDL.LU.64 R152, [R1+0x400] ;  /* 0x0004000001987983 */ /* 0x000ee80000300a00 */
        /* <DEDUP_REMOVED lines=27> */
[----:B------:R-:W3:Y:S01]  /*14c00*/  LDL.LU.64 R208, [R1+0x4e0] ;  /* 0x0004e00001d07983 */ /* 0x000ee20000300a00 */
[----:B--2---:R-:W-:-:S03]  /*14c10*/  @!P0 IMAD.MOV.U32 R219, RZ, RZ, R97 ;  /* 0x000000ffffdb8224 */ /* 0x004fc600078e0061 */
[----:B------:R-:W2:Y:S04]  /*14c20*/  LDL.LU.64 R210, [R1+0x4e8] ;  /* 0x0004e80001d27983 */ /* 0x000ea80000300a00 */
[----:B------:R0:W2:Y:S04]  /*14c30*/  @!P0 LDG.E.U16 R233, desc[UR60][R218.64] ;  /* 0x0000003cdae98981 */ /* 0x0000a8000c1e1500 */
[----:B------:R-:W2:Y:S04]  /*14c40*/  LDL.LU.64 R212, [R1+0x4f0] ;  /* 0x0004f00001d47983 */ /* 0x000ea80000300a00 */
[----:B------:R-:W2:Y:S01]  /*14c50*/  LDL.LU.64 R214, [R1+0x4f8] ;  /* 0x0004f80001d67983 */ /* 0x000ea20000300a00 */
[----:B0-----:R-:W-:-:S02]  /*14c60*/  @!P0 IMAD.MOV.U32 R218, RZ, RZ, R144 ;  /* 0x000000ffffda8224 */ /* 0x001fc400078e0090 */
[----:B------:R-:W-:-:S05]  /*14c70*/  @!P0 IMAD.MOV.U32 R219, RZ, RZ, R145 ;  /* 0x000000ffffdb8224 */ /* 0x000fca00078e0091 */
[----:B------:R0:W2:Y:S02]  /*14c80*/  @!P0 LDG.E.U16 R232, desc[UR60][R218.64] ;  /* 0x0000003cdae88981 */ /* 0x0000a4000c1e1500 */
[----:B0-----:R-:W-:Y:S02]  /*14c90*/  @!P0 IMAD.MOV.U32 R218, RZ, RZ, R142 ;  /* 0x000000ffffda8224 */ /* 0x001fe400078e008e */
[----:B------:R-:W-:-:S05]  /*14ca0*/  @!P0 IMAD.MOV.U32 R219, RZ, RZ, R143 ;  /* 0x000000ffffdb8224 */ /* 0x000fca00078e008f */
[----:B------:R0:W2:Y:S02]  /*14cb0*/  @!P0 LDG.E.U16 R231, desc[UR60][R218.64] ;  /* 0x0000003cdae78981 */ /* 0x0000a4000c1e1500 */
[----:B0-----:R-:W-:Y:S02]  /*14cc0*/  @!P0 IMAD.MOV.U32 R219, RZ, RZ, R221 ;  /* 0x000000ffffdb8224 */ /* 0x001fe400078e00dd */
[----:B----4-:R-:W-:-:S05]  /*14cd0*/  @!P0 IMAD.MOV.U32 R218, RZ, RZ, R95 ;  /* 0x000000ffffda8224 */ /* 0x010fca00078e005f */
[----:B------:R3:W4:Y:S02]  /*14ce0*/  @!P0 LDG.E.U16 R230, desc[UR60][R218.64] ;  /* 0x0000003cdae68981 */ /* 0x000724000c1e1500 */
[----:B---3--:R-:W-:Y:S02]  /*14cf0*/  @!P0 IMAD.MOV.U32 R218, RZ, RZ, R6 ;  /* 0x000000ffffda8224 */ /* 0x008fe400078e0006 */
[----:B------:R-:W-:-:S05]  /*14d00*/  @!P0 IMAD.MOV.U32 R219, RZ, RZ, R141 ;  /* 0x000000ffffdb8224 */ /* 0x000fca00078e008d */
[----:B------:R0:W3:Y:S02]  /*14d10*/  @!P0 LDG.E.U16 R229, desc[UR60][R218.64] ;  /* 0x0000003cdae58981 */ /* 0x0000e4000c1e1500 */
[----:B0-----:R-:W-:Y:S02]  /*14d20*/  @!P0 IMAD.MOV.U32 R219, RZ, RZ, R9 ;  /* 0x000000ffffdb8224 */ /* 0x001fe400078e0009 */
        /* <DEDUP_REMOVED lines=13> */
[----:B------:R-:W3:Y:S04]  /*14e00*/  @!P0 LDG.E.U16 R216, desc[UR60][R218.64] ;  /* 0x0000003cdad88981 */ /* 0x000ee8000c1e1500 */
        /* <DEDUP_REMOVED lines=87> */
[----:B------:R-:W-:Y:S01]  /*15380*/  STS.U16 [R16+0x13d00], R27 ;  /* 0x013d001b10007388 */ /* 0x000fe20000000400 */
[----:B0-----:R-:W0:Y:S03]  /*15390*/  S2R R3, SR_CgaCtaId ;  /* 0x0000000000037919 */ /* 0x001e260000008800 */
        /* <DEDUP_REMOVED lines=18> */
[----:B------:R-:W-:Y:S04]  /*154c0*/  STS.U16 [R14+0x10700], R237 ;  /* 0x010700ed0e007388 */ /* 0x000fe80000000400 */
[----:B------:R-:W-:Y:S04]  /*154d0*/  STS.U16 [R14+0x10b00], R236 ;  /* 0x010b00ec0e007388 */ /* 0x000fe80000000400 */
[----:B------:R-:W-:Y:S04]  /*154e0*/  STS.U16 [R14+0x10f00], R235 ;  /* 0x010f00eb0e007388 */ /* 0x000fe80000000400 */
[----:B------:R-:W-:Y:S04]  /*154f0*/  STS.U16 [R14+0x11300], R234 ;  /* 0x011300ea0e007388 */ /* 0x000fe80000000400 */
[----:B--2---:R-:W-:Y:S04]  /*15500*/  STS.U16 [R14+0x11700], R233 ;  /* 0x011700e90e007388 */ /* 0x004fe80000000400 */
[----:B------:R-:W-:Y:S04]  /*15510*/  STS.U16 [R14+0x11b00], R232 ;  /* 0x011b00e80e007388 */ /* 0x000fe80000000400 */
[----:B------:R-:W-:Y:S04]  /*15520*/  STS.U16 [R14+0x11f00], R231 ;  /* 0x011f00e70e007388 */ /* 0x000fe80000000400 */
[----:B----4-:R-:W-:Y:S04]  /*15530*/  STS.U16 [R14+0x12300], R230 ;  /* 0x012300e60e007388 */ /* 0x010fe80000000400 */
[----:B---3--:R-:W-:Y:S04]  /*15540*/  STS.U16 [R14+0x12700], R229 ;  /* 0x012700e50e007388 */ /* 0x008fe80000000400 */
[----:B------:R-:W-:Y:S04]  /*15550*/  STS.U16 [R14+0x12b00], R228 ;  /* 0x012b00e40e007388 */ /* 0x000fe80000000400 */
[----:B------:R-:W-:Y:S04]  /*15560*/  STS.U16 [R14+0x12f00], R226 ;  /* 0x012f00e20e007388 */ /* 0x000fe80000000400 */
[----:B------:R2:W-:Y:S04]  /*15570*/  STS.U16 [R14+0x13300], R225 ;  /* 0x013300e10e007388 */ /* 0x0005e80000000400 */
[----:B------:R-:W-:Y:S04]  /*15580*/  STS.U16 [R14+0x13700], R224 ;  /* 0x013700e00e007388 */ /* 0x000fe80000000400 */
[----:B------:R-:W-:Y:S01]  /*15590*/  STS.U16 [R14+0x13b00], R216 ;  /* 0x013b00d80e007388 */ /* 0x000fe20000000400 */
[----:B------:R3:W-:Y:S06]  /*155a0*/  MEMBAR.ALL.CTA ;  /* 0x0000000000007992 */ /* 0x0007ec0000008000 */
[----:B---3--:R-:W3:Y:S01]  /*155b0*/  FENCE.VIEW.ASYNC.S ;  /* 0x00000000000073c6 */ /* 0x008ee20000000000 */
[----:B------:R-:W-:Y:S01]  /*155c0*/  MOV R2, 0x400 ;  /* 0x0000040000027802 */ /* 0x000fe20000000f00 */
[----:B------:R-:W-:-:S02]  /*155d0*/  UMOV UR17, 0x40000040 ;  /* 0x4000004000117882 */ /* 0x000fc40000000000 */
[----:B-1----:R-:W4:Y:S01]  /*155e0*/  LDL.LU.64 R24, [R1+0x300] ;  /* 0x0003000001187983 */ /* 0x002f220000300a00 */
[----:B0-----:R-:W-:-:S03]  /*155f0*/  LEA R2, R3, R2, 0x18 ;  /* 0x0000000203027211 */ /* 0x001fc600078ec0ff */
[----:B------:R-:W4:Y:S01]  /*15600*/  LDL.LU.64 R26, [R1+0x308] ;  /* 0x00030800011a7983 */ /* 0x000f220000300a00 */
[----:B------:R-:W-:-:S03]  /*15610*/  SHF.R.U32.HI R2, RZ, 0x4, R2 ;  /* 0x00000004ff027819 */ /* 0x000fc60000011602 */
[----:B------:R-:W4:Y:S01]  /*15620*/  LDL.LU.64 R28, [R1+0x310] ;  /* 0x00031000011c7983 */ /* 0x000f220000300a00 */
[----:B---3--:R-:W-:Y:S01]  /*15630*/  BAR.SYNC.DEFER_BLOCKING 0x0 ;  /* 0x0000000000007b1d */ /* 0x008fe20000010000 */
[----:B------:R-:W-:-:S04]  /*15640*/  SGXT.U32 R2, R2, 0xe ;  /* 0x0000000e0202781a */ /* 0x000fc80000000000 */
[----:B------:R-:W-:Y:S01]  /*15650*/  R2UR UR16, R2 ;  /* 0x00000000021072ca */ /* 0x000fe200000e0000 */
[----:B------:R-:W4:Y:S04]  /*15660*/  LDL.LU.64 R30, [R1+0x318] ;  /* 0x00031800011e7983 */ /* 0x000f280000300a00 */
[----:B------:R-:W4:Y:S04]  /*15670*/  LDL.LU.64 R32, [R1+0x320] ;  /* 0x0003200001207983 */ /* 0x000f280000300a00 */
[----:B------:R-:W4:Y:S04]  /*15680*/  LDL.LU.64 R34, [R1+0x328] ;  /* 0x0003280001227983 */ /* 0x000f280000300a00 */
[----:B------:R-:W4:Y:S01]  /*15690*/  LDL.LU.64 R36, [R1+0x330] ;  /* 0x0003300001247983 */ /* 0x000f220000300a00 */
[----:B------:R-:W-:-:S03]  /*156a0*/  WARPGROUP.ARRIVE ;  /* 0x00000000000079c5 */ /* 0x000fc60000000000 */
[----:B------:R-:W4:Y:S04]  /*156b0*/  LDL.LU.64 R38, [R1+0x338] ;  /* 0x0003380001267983 */ /* 0x000f280000300a00 */
[----:B------:R-:W4:Y:S01]  /*156c0*/  LDL.LU.64 R40, [R1+0x340] ;  /* 0x0003400001287983 */ /* 0x000f220000300a00 */
[----:B------:R-:W-:Y:S03]  /*156d0*/  HGMMA.64x128x16.F32 R152, gdesc[UR16].tnspA, R152, gsb0 ;  /* 0x21e00000109879f0 */ /* 0x000fe60008000898 */
[----:B------:R-:W4:Y:S04]  /*156e0*/  LDL.LU.64 R42, [R1+0x348] ;  /* 0x00034800012a7983 */ /* 0x000f280000300a00 */
        /* <DEDUP_REMOVED lines=21> */
[----:B------:R-:W4:Y:S01]  /*15840*/  LDL.LU.64 R86, [R1+0x3f8] ;  /* 0x0003f80001567983 */ /* 0x000f220000300a00 */
[----:B------:R-:W-:-:S02]  /*15850*/  WARPGROUP.DEPBAR.LE gsb0, 0x0 ;  /* 0x00008000000079c5 */ /* 0x000fc40000010000 */
[----:B------:R-:W-:-:S06]  /*15860*/  WARPGROUP.ARRIVE ;  /* 0x00000000000079c5 */ /* 0x000fcc0000000000 */
[----:B------:R-:W-:Y:S03]  /*15870*/  HGMMA.64x128x16.F32 R152, gdesc[UR4].tnspA, R152, gsb0 ;  /* 0x21e00000049879f0 */ /* 0x000fe60008000898 */
[----:B------:R-:W-:Y:S02]  /*15880*/  WARPGROUP.DEPBAR.LE gsb0, 0x0 ;  /* 0x00008000000079c5 */ /* 0x000fe40000010000 */
[----:B------:R-:W-:-:S07]  /*15890*/  WARPGROUP.ARRIVE ;  /* 0x00000000000079c5 */ /* 0x000fce0000000000 */
[----:B------:R-:W-:Y:S01]  /*158a0*/  HGMMA.64x128x16.F32 R152, gdesc[UR8].tnspA, R152, gsb0 ;  /* 0x21e00000089879f0 */ /* 0x000fe20008000898 */
[----:B------:R-:W-:Y:S01]  /*158b0*/  UIADD3.64 UR52, UR4, 0x180, URZ ;  /* 0x0000018004347897 */ /* 0x000fe2000fffe03f */
[----:B------:R-:W-:Y:S01]  /*158c0*/  UMOV UR54, UR18 ;  /* 0x0000001200367c82 */ /* 0x000fe20008000000 */
[----:B------:R-:W-:Y:S01]  /*158d0*/  UMOV UR55, UR19 ;  /* 0x0000001300377c82 */ /* 0x000fe20008000000 */
[----:B------:R-:W-:Y:S02]  /*158e0*/  WARPGROUP.DEPBAR.LE gsb0, 0x0 ;  /* 0x00008000000079c5 */ /* 0x000fe40000010000 */
[----:B------:R-:W-:-:S06]  /*158f0*/  WARPGROUP.ARRIVE ;  /* 0x00000000000079c5 */ /* 0x000fcc0000000000 */
[----:B------:R-:W-:Y:S01]  /*15900*/  HGMMA.64x128x16.F32 R152, gdesc[UR12].tnspA, R152, gsb0 ;  /* 0x21e000000c9879f0 */ /* 0x000fe20008000898 */
[----:B------:R-:W-:Y:S01]  /*15910*/  UIADD3.64 UR48, UR4, 0x200, URZ ;  /* 0x0000020004307897 */ /* 0x000fe2000fffe03f */
[----:B------:R-:W-:Y:S01]  /*15920*/  UMOV UR50, UR6 ;  /* 0x0000000600327c82 */ /* 0x000fe20008000000 */
[----:B------:R-:W-:Y:S01]  /*15930*/  UMOV UR51, UR7 ;  /* 0x0000000700337c82 */ /* 0x000fe20008000000 */
[----:B------:R-:W-:Y:S02]  /*15940*/  WARPGROUP.DEPBAR.LE gsb0, 0x0 ;  /* 0x00008000000079c5 */ /* 0x000fe40000010000 */
[----:B----4-:R-:W-:-:S06]  /*15950*/  WARPGROUP.ARRIVE ;  /* 0x00000000000079c5 */ /* 0x010fcc0000000000 */
        /* <DEDUP_REMOVED lines=11> */
[----:B------:R-:W-:-:S06]  /*15a10*/  WARPGROUP.ARRIVE ;  /* 0x00000000000079c5 */ /* 0x000fcc0000000000 */
[----:B------:R-:W-:Y:S01]  /*15a20*/  HGMMA.64x128x16.F32 R24, gdesc[UR52].tnspA, R24, gsb0 ;  /* 0x21e00000341879f0 */ /* 0x000fe20008000818 */
        /* <DEDUP_REMOVED lines=11> */
[----:B------:R-:W-:Y:S01]  /*15ae0*/  STL.64 [R1+0x450], R172 ;  /* 0x000450ac01007387 */ /* 0x000fe20000100a00 */
[----:B------:R-:W-:-:S02]  /*15af0*/  WARPGROUP.DEPBAR.LE gsb0, 0x0 ;  /* 0x00008000000079c5 */ /* 0x000fc40000010000 */
[----:B------:R-:W-:-:S06]  /*15b00*/  WARPGROUP.ARRIVE ;  /* 0x00000000000079c5 */ /* 0x000fcc0000000000 */
[----:B------:R-:W-:Y:S01]  /*15b10*/  HGMMA.64x128x16.F32 R24, gdesc[UR48].tnspA, R24, gsb0 ;  /* 0x21e00000301879f0 */ /* 0x000fe20008000818 */
        /* <DEDUP_REMOVED lines=13> */
[----:B------:R-:W-:-:S03]  /*15bf0*/  IMAD.MOV.U32 R238, RZ, RZ, R154 ;  /* 0x000000ffffee7224 */ /* 0x000fc600078e009a */
[----:B------:R-:W-:Y:S01]  /*15c00*/  STL.64 [R1+0x4c0], R200 ;  /* 0x0004c0c801007387 */ /* 0x000fe20000100a00 */
[----:B------:R-:W-:-:S03]  /*15c10*/  IMAD.MOV.U32 R250, RZ, RZ, R153 ;  /* 0x000000fffffa7224 */ /* 0x000fc600078e0099 */
[----:B------:R-:W-:Y:S01]  /*15c20*/  STL.64 [R1+0x4c8], R202 ;  /* 0x0004c8ca01007387 */ /* 0x000fe20000100a00 */
[----:B------:R-:W-:-:S03]  /*15c30*/  IMAD.MOV.U32 R252, RZ, RZ, R155 ;  /* 0x000000fffffc7224 */ /* 0x000fc600078e009b */
[----:B------:R-:W-:Y:S01]  /*15c40*/  STL.64 [R1+0x4d0], R204 ;  /* 0x0004d0cc01007387 */ /* 0x000fe20000100a00 */
[----:B--2---:R-:W-:-:S03]  /*15c50*/  IMAD.MOV.U32 R225, RZ, RZ, R198 ;  /* 0x000000ffffe17224 */ /* 0x004fc600078e00c6 */
[----:B------:R-:W-:Y:S01]  /*15c60*/  STL.64 [R1+0x4d8], R206 ;  /* 0x0004d8ce01007387 */ /* 0x000fe20000100a00 */
[----:B------:R-:W-:-:S03]  /*15c70*/  IMAD.MOV.U32 R230, RZ, RZ, R197 ;  /* 0x000000ffffe67224 */ /* 0x000fc600078e00c5 */
[----:B------:R-:W-:Y:S01]  /*15c80*/  STL.64 [R1+0x4e0], R208 ;  /* 0x0004e0d001007387 */ /* 0x000fe20000100a00 */
[----:B------:R-:W-:-:S03]  /*15c90*/  IMAD.MOV.U32 R232, RZ, RZ, R199 ;  /* 0x000000ffffe87224 */ /* 0x000fc600078e00c7 */
[----:B------:R-:W-:Y:S01]  /*15ca0*/  STL.64 [R1+0x4e8], R210 ;  /* 0x0004e8d201007387 */ /* 0x000fe20000100a00 */
[----:B------:R-:W-:-:S03]  /*15cb0*/  IMAD.MOV.U32 R247, RZ, RZ, R200 ;  /* 0x000000fffff77224 */ /* 0x000fc600078e00c8 */
[----:B------:R-:W-:Y:S04]  /*15cc0*/  STL.64 [R1+0x4f0], R212 ;  /* 0x0004f0d401007387 */ /* 0x000fe80000100a00 */
[----:B------:R-:W-:Y:S04]  /*15cd0*/  STL.64 [R1+0x4f8], R214 ;  /* 0x0004f8d601007387 */ /* 0x000fe80000100a00 */
[----:B------:R-:W-:Y:S04]  /*15ce0*/  STL [R1+0x1358], R238 ;  /* 0x001358ee01007387 */ /* 0x000fe80000100800 */
[----:B------:R-:W-:Y:S04]  /*15cf0*/  STL [R1+0x1344], R250 ;  /* 0x001344fa01007387 */ /* 0x000fe80000100800 */
[----:B------:R-:W-:Y:S04]  /*15d00*/  STL [R1+0x1340], R252 ;  /* 0x001340fc01007387 */ /* 0x000fe80000100800 */
[----:B------:R-:W-:Y:S04]  /*15d10*/  STL [R1+0x133c], R225 ;  /* 0x00133ce101007387 */ /* 0x000fe80000100800 */
[----:B------:R-:W-:Y:S04]  /*15d20*/  STL [R1+0x1338], R230 ;  /* 0x001338e601007387 */ /* 0x000fe80000100800 */
[----:B------:R-:W-:Y:S04]  /*15d30*/  STL [R1+0x1334], R232 ;  /* 0x001334e801007387 */ /* 0x000fe80000100800 */
[----:B------:R-:W-:Y:S01]  /*15d40*/  STL [R1+0x1330], R247 ;  /* 0x001330f701007387 */ /* 0x000fe20000100800 */
[----:B------:R-:W-:-:S03]  /*15d50*/  WARPGROUP.DEPBAR.LE gsb0, 0x0 ;  /* 0x00008000000079c5 */ /* 0x000fc60000010000 */
[----:B------:R0:W-:Y:S04]  /*15d60*/  STL.64 [R1+0x300], R24 ;  /* 0x0003001801007387 */ /* 0x0001e80000100a00 */
        /* <DEDUP_REMOVED lines=26> */
[----:B------:R4:W-:Y:S01]  /*15f10*/  STL.64 [R1+0x3d8], R78 ;  /* 0x0003d84e01007387 */ /* 0x0009e20000100a00 */
[----:B------:R-:W-:-:S03]  /*15f20*/  IMAD.MOV.U32 R240, RZ, RZ, R24 ;  /* 0x000000fffff07224 */ /* 0x000fc600078e0018 */
[----:B------:R4:W-:Y:S01]  /*15f30*/  STL.64 [R1+0x3e0], R80 ;  /* 0x0003e05001007387 */ /* 0x0009e20000100a00 */
[----:B------:R-:W-:-:S03]  /*15f40*/  IMAD.MOV.U32 R242, RZ, RZ, R26 ;  /* 0x000000fffff27224 */ /* 0x000fc600078e001a */
[----:B------:R4:W-:Y:S04]  /*15f50*/  STL.64 [R1+0x3e8], R82 ;  /* 0x0003e85201007387 */ /* 0x0009e80000100a00 */
[----:B------:R4:W-:Y:S04]  /*15f60*/  STL.64 [R1+0x3f0], R84 ;  /* 0x0003f05401007387 */ /* 0x0009e80000100a00 */
[----:B------:R4:W-:Y:S04]  /*15f70*/  STL.64 [R1+0x3f8], R86 ;  /* 0x0003f85601007387 */ /* 0x0009e80000100a00 */
[----:B0-----:R-:W4:Y:S04]  /*15f80*/  LDL.LU.64 R24, [R1+0x200] ;  /* 0x0002000001187983 */ /* 0x001f280000300a00 */
[----:B-1----:R-:W4:Y:S04]  /*15f90*/  LDL.LU.64 R26, [R1+0x208] ;  /* 0x00020800011a7983 */ /* 0x002f280000300a00 */
[----:B--2---:R-:W2:Y:S04]  /*15fa0*/  LDL.LU.64 R28, [R1+0x210] ;  /* 0x00021000011c7983 */ /* 0x004ea80000300a00 */
[----:B---3--:R-:W2:Y:S04]  /*15fb0*/  LDL.LU.64 R30, [R1+0x218] ;  /* 0x00021800011e7983 */ /* 0x008ea80000300a00 */
[----:B----4-:R-:W2:Y:S04]  /*15fc0*/  LDL.LU.64 R32, [R1+0x220] ;  /* 0x0002200001207983 */ /* 0x010ea80000300a00 */
[----:B------:R-:W2:Y:S04]  /*15fd0*/  LDL.LU.64 R34, [R1+0x228] ;  /* 0x0002280001227983 */ /* 0x000ea80000300a00 */
        /* <DEDUP_REMOVED lines=11> */
[----:B------:R-:W2:Y:S01]  /*16090*/  LDL.LU.64 R58, [R1+0x288] ;  /* 0x00028800013a7983 */ /* 0x000ea20000300a00 */
[----:B------:R-:W-:-:S03]  /*160a0*/  IMAD.MOV.U32 R234, RZ, RZ, R69 ;  /* 0x000000ffffea7224 */ /* 0x000fc600078e0045 */
[----:B------:R-:W2:Y:S01]  /*160b0*/  LDL.LU.64 R60, [R1+0x290] ;  /* 0x00029000013c7983 */ /* 0x000ea20000300a00 */
[----:B------:R-:W-:-:S03]  /*160c0*/  IMAD.MOV.U32 R226, RZ, RZ, R68 ;  /* 0x000000ffffe27224 */ /* 0x000fc600078e0044 */
[----:B------:R-:W2:Y:S01]  /*160d0*/  LDL.LU.64 R62, [R1+0x298] ;  /* 0x00029800013e7983 */ /* 0x000ea20000300a00 */
[----:B------:R-:W-:-:S03]  /*160e0*/  IMAD.MOV.U32 R235, RZ, RZ, R71 ;  /* 0x000000ffffeb7224 */ /* 0x000fc600078e0047 */
        /* <DEDUP_REMOVED lines=12> */
[----:B------:R-:W-:Y:S01]  /*161b0*/  UIADD3.64 UR52, UR4, 0x380, URZ ;  /* 0x0000038004347897 */ /* 0x000fe2000fffe03f */
[----:B------:R-:W-:Y:S01]  /*161c0*/  UMOV UR54, UR18 ;  /* 0x0000001200367c82 */ /* 0x000fe20008000000 */
[----:B------:R-:W-:Y:S01]  /*161d0*/  UMOV UR55, UR19 ;  /* 0x0000001300377c82 */ /* 0x000fe20008000000 */
[----:B------:R-:W-:Y:S01]  /*161e0*/  UIADD3.64 UR48, UR4, 0x400, URZ ;  /* 0x0000040004307897 */ /* 0x000fe2000fffe03f */
[----:B------:R-:W-:Y:S01]  /*161f0*/  UMOV UR50, UR6 ;  /* 0x0000000600327c82 */ /* 0x000fe20008000000 */
[----:B------:R-:W-:Y:S01]  /*16200*/  UMOV UR51, UR7 ;  /* 0x0000000700337c82 */ /* 0x000fe20008000000 */
[----:B------:R-:W-:-:S02]  /*16210*/  IMAD.MOV.U32 R236, RZ, RZ, R152 ;  /* 0x000000ffffec7224 */ /* 0x000fc400078e0098 */
        /* <DEDUP_REMOVED lines=32> */
[----:B--2---:R-:W-:-:S06]  /*16420*/  WARPGROUP.ARRIVE ;  /* 0x00000000000079c5 */ /* 0x004fcc0000000000 */
        /* <DEDUP_REMOVED lines=23> */
[----:B---3--:R-:W-:-:S06]  /*165a0*/  WARPGROUP.ARRIVE ;  /* 0x00000000000079c5 */ /* 0x008fcc0000000000 */
        /* <DEDUP_REMOVED lines=47> */
[----:B------:R0:W-:Y:S01]  /*168a0*/  STL.64 [R1+0x2f8], R86 ;  /* 0x0002f85601007387 */ /* 0x0001e20000100a00 */
[----:B------:R-:W-:-:S02]  /*168b0*/  IMAD.MOV.U32 R233, RZ, RZ, R71 ;  /* 0x000000ffffe97224 */ /* 0x000fc400078e0047 */
[----:B------:R-:W-:Y:S01]  /*168c0*/  IMAD.MOV.U32 R231, RZ, RZ, R69 ;  /* 0x000000ffffe77224 */ /* 0x000fe200078e0045 */
[----:B0-----:R-:W2:Y:S04]  /*168d0*/  LDL.LU.64 R86, [R1+0x1668] ;  /* 0x0016680001567983 */ /* 0x001ea80000300a00 */
        /* <DEDUP_REMOVED lines=25> */
[----:B------:R-:W-:-:S03]  /*16a70*/  IMAD.MOV.U32 R239, RZ, RZ, R26 ;  /* 0x000000ffffef7224 */ /* 0x000fc600078e001a */
[----:B------:R-:W3:Y:S01]  /*16a80*/  LDL.LU.64 R34, [R1+0x1598] ;  /* 0x0015980001227983 */ /* 0x000ee20000300a00 */
[----:B------:R-:W-:-:S03]  /*16a90*/  IMAD.MOV.U32 R251, RZ, RZ, R25 ;  /* 0x000000fffffb7224 */ /* 0x000fc600078e0019 */
[----:B------:R-:W3:Y:S01]  /*16aa0*/  LDL.LU.64 R32, [R1+0x1590] ;  /* 0x0015900001207983 */ /* 0x000ee20000300a00 */
[----:B------:R-:W-:-:S03]  /*16ab0*/  IMAD.MOV.U32 R237, RZ, RZ, R24 ;  /* 0x000000ffffed7224 */ /* 0x000fc600078e0018 */
[----:B------:R-:W3:Y:S01]  /*16ac0*/  LDL.LU.64 R30, [R1+0x1588] ;  /* 0x00158800011e7983 */ /* 0x000ee20000300a00 */
[----:B------:R-:W-:-:S03]  /*16ad0*/  WARPGROUP.DEPBAR.LE gsb0, 0x0 ;  /* 0x00008000000079c5 */ /* 0x000fc60000010000 */
[----:B------:R-:W3:Y:S04]  /*16ae0*/  LDL.LU.64 R28, [R1+0x1580] ;  /* 0x00158000011c7983 */ /* 0x000ee80000300a00 */
[----:B------:R-:W3:Y:S04]  /*16af0*/  LDL.LU.64 R26, [R1+0x1578] ;  /* 0x00157800011a7983 */ /* 0x000ee80000300a00 */
[----:B------:R-:W3:Y:S04]  /*16b00*/  LDL.LU.64 R24, [R1+0x1570] ;  /* 0x0015700001187983 */ /* 0x000ee80000300a00 */
        /* <DEDUP_REMOVED lines=32> */
[----:B------:R-:W-:-:S03]  /*16d10*/  IMAD.MOV.U32 R246, RZ, RZ, R199 ;  /* 0x000000fffff67224 */ /* 0x000fc600078e00c7 */
[----:B0-----:R-:W4:Y:S04]  /*16d20*/  LDL.LU.64 R214, [R1+0x1568] ;  /* 0x0015680001d67983 */ /* 0x001f280000300a00 */
        /* <DEDUP_REMOVED lines=25> */
[----:B------:R-:W-:-:S03]  /*16ec0*/  IMAD.MOV.U32 R243, RZ, RZ, R154 ;  /* 0x000000fffff37224 */ /* 0x000fc600078e009a */
        /* <DEDUP_REMOVED lines=11> */
[----:B------:R-:W-:Y:S02]  /*16f80*/  IMAD.MOV.U32 R14, RZ, RZ, R93 ;  /* 0x000000ffff0e7224 */ /* 0x000fe400078e005d */
[----:B------:R-:W-:Y:S01]  /*16f90*/  IMAD.MOV.U32 R219, RZ, RZ, R92 ;  /* 0x000000ffffdb7224 */ /* 0x000fe200078e005c */
[----:B------:R-:W2:Y:S01]  /*16fa0*/  LDL.LU.64 R88, [R1] ;  /* 0x0000000001587983 */ /* 0x000ea20000300a00 */
[----:B------:R-:W-:Y:S02]  /*16fb0*/  IMAD.MOV.U32 R5, RZ, RZ, R95 ;  /* 0x000000ffff057224 */ /* 0x000fe400078e005f */
[----:B------:R-:W-:Y:S01]  /*16fc0*/  IMAD.MOV.U32 R3, RZ, RZ, R94 ;  /* 0x000000ffff037224 */ /* 0x000fe200078e005e */
[----:B------:R-:W2:Y:S01]  /*16fd0*/  LDL.LU.64 R90, [R1+0x8] ;  /* 0x00000800015a7983 */ /* 0x000ea20000300a00 */
[----:B------:R-:W-:Y:S02]  /*16fe0*/  IMAD.MOV.U32 R7, RZ, RZ, R6 ;  /* 0x000000ffff077224 */ /* 0x000fe400078e0006 */
[----:B------:R-:W-:Y:S01]  /*16ff0*/  IMAD.MOV.U32 R223, RZ, RZ, R97 ;  /* 0x000000ffffdf7224 */ /* 0x000fe200078e0061 */
[----:B------:R-:W2:Y:S01]  /*17000*/  LDL.LU.64 R92, [R1+0x10] ;  /* 0x00001000015c7983 */ /* 0x000ea20000300a00 */
[----:B------:R-:W-:-:S02]  /*17010*/  IMAD.MOV.U32 R10, RZ, RZ, R96 ;  /* 0x000000ffff0a7224 */ /* 0x000fc400078e0060 */
[----:B------:R-:W-:Y:S01]  /*17020*/  IMAD.MOV.U32 R228, RZ, RZ, R99 ;  /* 0x000000ffffe47224 */ /* 0x000fe200078e0063 */
[----:B------:R-:W2:Y:S01]  /*17030*/  LDL.LU.64 R94, [R1+0x18] ;  /* 0x00001800015e7983 */ /* 0x000ea20000300a00 */
        /* <DEDUP_REMOVED lines=72> */
[----:B------:R-:W-:Y:S02]  /*174c0*/  IMAD.MOV.U32 R225, RZ, RZ, R14 ;  /* 0x000000ffffe17224 */ /* 0x000fe400078e000e */
[----:B------:R-:W-:Y:S02]  /*174d0*/  IMAD.MOV.U32 R252, RZ, RZ, R238 ;  /* 0x000000fffffc7224 */ /* 0x000fe400078e00ee */
[----:B------:R-:W-:Y:S02]  /*174e0*/  IMAD.MOV.U32 R14, RZ, RZ, R229 ;  /* 0x000000ffff0e7224 */ /* 0x000fe400078e00e5 */
[----:B------:R-:W-:Y:S02]  /*174f0*/  IMAD.MOV.U32 R232, RZ, RZ, R245 ;  /* 0x000000ffffe87224 */ /* 0x000fe400078e00f5 */
[----:B------:R-:W-:Y:S02]  /*17500*/  IMAD.MOV.U32 R238, RZ, RZ, R228 ;  /* 0x000000ffffee7224 */ /* 0x000fe400078e00e4 */
[----:B------:R-:W-:Y:S01]  /*17510*/  IMAD.MOV.U32 R230, RZ, RZ, R244 ;  /* 0x000000ffffe67224 */ /* 0x000fe200078e00f4 */
[----:B------:R-:W-:Y:S01]  /*17520*/  UIADD3.64 UR56, UR4, 0xa00, URZ ;  /* 0x00000a0004387897 */ /* 0x000fe2000fffe03f */
[----:B------:R-:W-:Y:S01]  /*17530*/  IMAD.MOV.U32 R247, RZ, RZ, R15 ;  /* 0x000000fffff77224 */ /* 0x000fe200078e000f */
[----:B------:R-:W-:Y:S01]  /*17540*/  UMOV UR58, UR6 ;  /* 0x00000006003a7c82 */ /* 0x000fe20008000000 */
[----:B------:R-:W-:Y:S01]  /*17550*/  IMAD.MOV.U32 R15, RZ, RZ, R249 ;  /* 0x000000ffff0f7224 */ /* 0x000fe200078e00f9 */
[----:B------:R-:W-:-:S02]  /*17560*/  WARPGROUP.DEPBAR.LE gsb0, 0x0 ;  /* 0x00008000000079c5 */ /* 0x000fc40000010000 */
[----:B----4-:R-:W-:-:S06]  /*17570*/  WARPGROUP.ARRIVE ;  /* 0x00000000000079c5 */ /* 0x010fcc0000000000 */
[----:B------:R-:W-:Y:S01]  /*17580*/  HGMMA.64x128x16.F32 R152, gdesc[UR52].tnspA, R152, gsb0 ;  /* 0x21e00000349879f0 */ /* 0x000fe20008000898 */
[----:B------:R-:W-:Y:S04]  /*17590*/  STL.64 [R1], R88 ;  /* 0x0000005801007387 */ /* 0x000fe80000100a00 */
        /* <DEDUP_REMOVED lines=34> */
[----:B------:R-:W2:Y:S04]  /*177c0*/  LDL.LU.64 R148, [R1+0x1460] ;  /* 0x0014600001947983 */ /* 0x000ea80000300a00 */
[----:B------:R-:W2:Y:S04]  /*177d0*/  LDL.LU.64 R146, [R1+0x1458] ;  /* 0x0014580001927983 */ /* 0x000ea80000300a00 */
[----:B------:R-:W2:Y:S04]  /*177e0*/  LDL.LU.64 R144, [R1+0x1450] ;  /* 0x0014500001907983 */ /* 0x000ea80000300a00 */
        /* <DEDUP_REMOVED lines=19> */
[----:B------:R-:W-:-:S03]  /*17920*/  WARPGROUP.DEPBAR.LE gsb0, 0x0 ;  /* 0x00008000000079c5 */ /* 0x000fc60000010000 */
[----:B------:R-:W2:Y:S01]  /*17930*/  LDL.LU.64 R108, [R1+0x13c0] ;  /* 0x0013c000016c7983 */ /* 0x000ea20000300a00 */
[----:B------:R-:W-:-:S03]  /*17940*/  WARPGROUP.ARRIVE ;  /* 0x00000000000079c5 */ /* 0x000fc60000000000 */
[----:B------:R-:W2:Y:S04]  /*17950*/  LDL.LU.64 R106, [R1+0x13b8] ;  /* 0x0013b800016a7983 */ /* 0x000ea80000300a00 */
[----:B------:R-:W2:Y:S04]  /*17960*/  LDL.LU.64 R104, [R1+0x13b0] ;  /* 0x0013b00001687983 */ /* 0x000ea80000300a00 */
[----:B------:R-:W2:Y:S04]  /*17970*/  LDL.LU.64 R102, [R1+0x13a8] ;  /* 0x0013a80001667983 */ /* 0x000ea80000300a00 */
[----:B------:R-:W2:Y:S01]  /*17980*/  LDL.LU.64 R100, [R1+0x13a0] ;  /* 0x0013a00001647983 */ /* 0x000ea20000300a00 */
[----:B------:R-:W-:-:S03]  /*17990*/  IMAD.MOV.U32 R250, RZ, RZ, R248 ;  /* 0x000000fffffa7224 */ /* 0x000fc600078e00f8 */
[----:B------:R-:W2:Y:S01]  /*179a0*/  LDL.LU.64 R98, [R1+0x1398] ;  /* 0x0013980001627983 */ /* 0x000ea20000300a00 */
[----:B------:R-:W-:Y:S01]  /*179b0*/  IMAD.MOV.U32 R249, RZ, RZ, R90 ;  /* 0x000000fffff97224 */ /* 0x000fe200078e005a */
[----:B------:R-:W-:Y:S02]  /*179c0*/  UMOV UR59, UR7 ;  /* 0x00000007003b7c82 */ /* 0x000fe40008000000 */
[----:B------:R-:W2:Y:S01]  /*179d0*/  LDL.LU.64 R96, [R1+0x1390] ;  /* 0x0013900001607983 */ /* 0x000ea20000300a00 */
[----:B------:R-:W-:Y:S01]  /*179e0*/  IMAD.MOV.U32 R248, RZ, RZ, R88 ;  /* 0x000000fffff87224 */ /* 0x000fe200078e0058 */
[----:B------:R-:W-:Y:S01]  /*179f0*/  R2UR UR52, R87 ;  /* 0x00000000573472ca */ /* 0x000fe200000e0000 */
[----:B------:R-:W-:Y:S01]  /*17a00*/  HGMMA.64x128x16.F32 R152, gdesc[UR56].tnspA, R152, gsb0 ;  /* 0x21e00000389879f0 */ /* 0x000fe20008000898 */
[----:B------:R-:W2:Y:S01]  /*17a10*/  LDL.LU.64 R94, [R1+0x1388] ;  /* 0x00138800015e7983 */ /* 0x000ea20000300a00 */
[----:B------:R-:W-:-:S03]  /*17a20*/  R2UR UR57, R0 ;  /* 0x00000000003972ca */ /* 0x000fc600000e0000 */
[----:B------:R-:W2:Y:S04]  /*17a30*/  LDL.LU.64 R92, [R1+0x1380] ;  /* 0x00138000015c7983 */ /* 0x000ea80000300a00 */
[----:B------:R-:W2:Y:S04]  /*17a40*/  LDL.LU.64 R90, [R1+0x1378] ;  /* 0x00137800015a7983 */ /* 0x000ea80000300a00 */
[----:B------:R-:W2:Y:S04]  /*17a50*/  LDL.LU.64 R88, [R1+0x1370] ;  /* 0x0013700001587983 */ /* 0x000ea80000300a00 */
[----:B------:R-:W3:Y:S04]  /*17a60*/  LDL.LU R87, [R1+0x1368] ;  /* 0x0013680001577983 */ /* 0x000ee80000300800 */
[----:B------:R-:W4:Y:S01]  /*17a70*/  LDL.LU R0, [R1+0x1364] ;  /* 0x0013640001007983 */ /* 0x000f220000300800 */
[----:B------:R-:W-:-:S02]  /*17a80*/  R2UR UR56, R11 ;  /* 0x000000000b3872ca */ /* 0x000fc400000e0000 */
[----:B------:R-:W0:Y:S01]  /*17a90*/  LDC R11, c[0x0][0x238] ;  /* 0x00008e00ff0b7b82 */ /* 0x000e220000000800 */
[----:B------:R-:W-:Y:S01]  /*17aa0*/  R2UR UR53, R230 ;  /* 0x00000000e63572ca */ /* 0x000fe200000e0000 */
[----:B------:R-:W-:Y:S02]  /*17ab0*/  IMAD.MOV.U32 R230, RZ, RZ, R225 ;  /* 0x000000ffffe67224 */ /* 0x000fe400078e00e1 */
[----:B------:R-:W-:Y:S01]  /*17ac0*/  IMAD.MOV.U32 R225, RZ, RZ, R216 ;  /* 0x000000ffffe17224 */ /* 0x000fe200078e00d8 */
[----:B------:R-:W-:Y:S01]  /*17ad0*/  R2UR UR48, R232 ;  /* 0x00000000e83072ca */ /* 0x000fe200000e0000 */
[----:B------:R-:W-:Y:S01]  /*17ae0*/  IMAD.MOV.U32 R232, RZ, RZ, R252 ;  /* 0x000000ffffe87224 */ /* 0x000fe200078e00fc */
[----:B------:R-:W-:Y:S01]  /*17af0*/  R2UR UR49, R247 ;  /* 0x00000000f73172ca */ /* 0x000fe200000e0000 */
[----:B------:R-:W-:Y:S02]  /*17b00*/  IMAD.MOV.U32 R252, RZ, RZ, R224 ;  /* 0x000000fffffc7224 */ /* 0x000fe400078e00e0 */
[----:B0-----:R-:W-:-:S04]  /*17b10*/  IMAD.SHL.U32 R11, R11, 0x40, RZ ;  /* 0x000000400b0b7824 */ /* 0x001fc800078e00ff */
[----:B------:R-:W-:-:S05]  /*17b20*/  IMAD.SHL.U32 R11, R11, 0x2, RZ ;  /* 0x000000020b0b7824 */ /* 0x000fca00078e00ff */
[-C--:B------:R-:W-:Y:S01]  /*17b30*/  IADD3 R216, P0, R22, R11.reuse, RZ ;  /* 0x0000000b16d87210 */ /* 0x080fe20007f1e0ff */
[----:B------:R-:W-:Y:S01]  /*17b40*/  IMAD.MOV.U32 R247, RZ, RZ, R218 ;  /* 0x000000fffff77224 */ /* 0x000fe200078e00da */
[-C--:B------:R-:W-:Y:S02]  /*17b50*/  IADD3 R218, P1, R20, R11.reuse, RZ ;  /* 0x0000000b14da7210 */ /* 0x080fe40007f3e0ff */
[-C--:B------:R-:W-:Y:S01]  /*17b60*/  IADD3 R224, P2, R12, R11.reuse, RZ ;  /* 0x0000000b0ce07210 */ /* 0x080fe20007f5e0ff */
[--C-:B----4-:R-:W-:Y:S02]  /*17b70*/  IMAD.X R22, R23, 0x1, R0.reuse, P0 ;  /* 0x0000000117167824 */ /* 0x110fe400000e0600 */
[----:B------:R-:W-:Y:S01]  /*17b80*/  IMAD.MOV.U32 R23, RZ, RZ, R219 ;  /* 0x000000ffff177224 */ /* 0x000fe200078e00db */
[----:B------:R-:W-:Y:S02]  /*17b90*/  IADD3 R219, P0, R18, R11, RZ ;  /* 0x0000000b12db7210 */ /* 0x000fe40007f1e0ff */
[----:B------:R-:W4:Y:S03]  /*17ba0*/  LDL.LU R11, [R1+0x6c4] ;  /* 0x0006c400010b7983 */ /* 0x000f260000300800 */
[----:B------:R-:W-:-:S02]  /*17bb0*/  IMAD.X R18, R19, 0x1, R0, P0 ;  /* 0x0000000113127824 */ /* 0x000fc400000e0600 */
[----:B----4-:R-:W-:-:S05]  /*17bc0*/  VIADD R11, R11, 0x1 ;  /* 0x000000010b0b7836 */ /* 0x010fca0000000000 */
[----:B------:R0:W-:Y:S04]  /*17bd0*/  STL [R1+0x6c4], R11 ;  /* 0x0006c40b01007387 */ /* 0x0001e80000100800 */
[----:B------:R-:W4:Y:S01]  /*17be0*/  LDL R19, [R1+0x1290] ;  /* 0x0012900001137983 */ /* 0x000f220000100800 */
[--C-:B------:R-:W-:Y:S02]  /*17bf0*/  IMAD.X R20, R21, 0x1, R0.reuse, P1 ;  /* 0x0000000115147824 */ /* 0x100fe400008e0600 */
[----:B------:R-:W-:Y:S02]  /*17c00*/  IMAD.MOV.U32 R21, RZ, RZ, R11 ;  /* 0x000000ffff157224 */ /* 0x000fe400078e000b */
[----:B------:R-:W-:Y:S01]  /*17c10*/  IMAD.X R12, R13, 0x1, R0, P2 ;  /* 0x000000010d0c7824 */ /* 0x000fe200010e0600 */
[----:B0-----:R-:W0:Y:S01]  /*17c20*/  LDC R11, c[0x0][0x238] ;  /* 0x00008e00ff0b7b82 */ /* 0x001e220000000800 */
[----:B------:R-:W2:Y:S01]  /*17c30*/  LDL.LU R13, [R1+0x1268] ;  /* 0x00126800010d7983 */ /* 0x000ea20000300800 */
[----:B----4-:R-:W-:Y:S01]  /*17c40*/  ISETP.NE.U32.AND P0, PT, R21, R19, PT ;  /* 0x000000131500720c */ /* 0x010fe20003f05070 */
[----:B------:R-:W-:-:S02]  /*17c50*/  IMAD.MOV.U32 R19, RZ, RZ, R23 ;  /* 0x000000ffff137224 */ /* 0x000fc400078e0017 */
[----:B------:R-:W-:Y:S02]  /*17c60*/  IMAD.MOV.U32 R23, RZ, RZ, R22 ;  /* 0x000000ffff177224 */ /* 0x000fe400078e0016 */
[----:B------:R-:W-:Y:S02]  /*17c70*/  IMAD.MOV.U32 R22, RZ, RZ, R216 ;  /* 0x000000ffff167224 */ /* 0x000fe400078e00d8 */
[----:B------:R-:W4:Y:S01]  /*17c80*/  LDL.LU R216, [R1+0x1270] ;  /* 0x0012700001d87983 */ /* 0x000f220000300800 */
[----:B0-----:R-:W-:-:S04]  /*17c90*/  IMAD.SHL.U32 R11, R11, 0x40, RZ ;  /* 0x000000400b0b7824 */ /* 0x001fc800078e00ff */
[----:B------:R-:W-:Y:S02]  /*17ca0*/  IMAD.SHL.U32 R11, R11, 0x2, RZ ;  /* 0x000000020b0b7824 */ /* 0x000fe400078e00ff */
[----:B------:R-:W-:-:S03]  /*17cb0*/  IMAD.MOV.U32 R21, RZ, RZ, R20 ;  /* 0x000000ffff157224 */ /* 0x000fc600078e0014 */
[-C--:B--2---:R-:W-:Y:S01]  /*17cc0*/  IADD3 R13, P3, R13, R11.reuse, RZ ;  /* 0x0000000b0d0d7210 */ /* 0x084fe20007f7e0ff */
[----:B------:R-:W-:Y:S01]  /*17cd0*/  IMAD.MOV.U32 R20, RZ, RZ, R218 ;  /* 0x000000ffff147224 */ /* 0x000fe200078e00da */
[----:B----4-:R-:W-:-:S05]  /*17ce0*/  IADD3 R216, P2, R216, R11, RZ ;  /* 0x0000000bd8d87210 */ /* 0x010fca0007f5e0ff */
[----:B------:R0:W-:Y:S04]  /*17cf0*/  STL [R1+0x1270], R216 ;  /* 0x001270d801007387 */ /* 0x0001e80000100800 */
[----:B------:R-:W2:Y:S04]  /*17d00*/  LDL.LU R218, [R1+0x1260] ;  /* 0x0012600001da7983 */ /* 0x000ea80000300800 */
[----:B0-----:R-:W4:Y:S04]  /*17d10*/  LDL.LU R216, [R1+0x1258] ;  /* 0x0012580001d87983 */ /* 0x001f280000300800 */
[----:B------:R0:W-:Y:S04]  /*17d20*/  STL [R1+0x1268], R13 ;  /* 0x0012680d01007387 */ /* 0x0001e80000100800 */
[----:B0-----:R-:W3:Y:S01]  /*17d30*/  LDL.LU R13, [R1+0x1250] ;  /* 0x00125000010d7983 */ /* 0x001ee20000300800 */
[----:B--2---:R-:W-:-:S02]  /*17d40*/  IADD3 R218, P4, R218, R11, RZ ;  /* 0x0000000bdada7210 */ /* 0x004fc40007f9e0ff */
[----:B----4-:R-:W-:-:S03]  /*17d50*/  IADD3 R216, P5, R216, R11, RZ ;  /* 0x0000000bd8d87210 */ /* 0x010fc60007fbe0ff */
[----:B------:R-:W-:Y:S04]  /*17d60*/  STL [R1+0x1260], R218 ;  /* 0x001260da01007387 */ /* 0x000fe80000100800 */
[----:B------:R0:W-:Y:S01]  /*17d70*/  STL [R1+0x1258], R216 ;  /* 0x001258d801007387 */ /* 0x0001e20000100800 */
[----:B---3--:R-:W-:-:S03]  /*17d80*/  IADD3 R13, P6, R13, R11, RZ ;  /* 0x0000000b0d0d7210 */ /* 0x008fc60007fde0ff */
[----:B0-----:R-:W2:Y:S04]  /*17d90*/  LDL.LU R216, [R1+0x1248] ;  /* 0x0012480001d87983 */ /* 0x001ea80000300800 */
[----:B------:R0:W-:Y:S04]  /*17da0*/  STL [R1+0x1250], R13 ;  /* 0x0012500d01007387 */ /* 0x0001e80000100800 */
[----:B------:R-:W3:Y:S04]  /*17db0*/  LDL.LU R218, [R1+0x126c] ;  /* 0x00126c0001da7983 */ /* 0x000ee80000300800 */
[----:B0-----:R-:W4:Y:S01]  /*17dc0*/  LDL.LU R13, [R1+0x1240] ;  /* 0x00124000010d7983 */ /* 0x001f220000300800 */
[----:B--2---:R-:W-:-:S05]  /*17dd0*/  IADD3 R216, P1, R216, R11, RZ ;  /* 0x0000000bd8d87210 */ /* 0x004fca0007f3e0ff */
[----:B------:R0:W-:Y:S01]  /*17de0*/  STL [R1+0x1248], R216 ;  /* 0x001248d801007387 */ /* 0x0001e20000100800 */
[--C-:B---3--:R-:W-:Y:S01]  /*17df0*/  IMAD.X R218, R218, 0x1, R0.reuse, P2 ;  /* 0x00000001dada7824 */ /* 0x108fe200010e0600 */
[----:B----4-:R-:W-:Y:S02]  /*17e00*/  IADD3 R13, P2, R13, R11, RZ ;  /* 0x0000000b0d0d7210 */ /* 0x010fe40007f5e0ff */
[----:B0-----:R-:W2:Y:S04]  /*17e10*/  LDL.LU R216, [R1+0x1264] ;  /* 0x0012640001d87983 */ /* 0x001ea80000300800 */
[----:B------:R-:W-:Y:S04]  /*17e20*/  STL [R1+0x126c], R218 ;  /* 0x00126cda01007387 */ /* 0x000fe80000100800 */
[----:B------:R0:W-:Y:S04]  /*17e30*/  STL [R1+0x1240], R13 ;  /* 0x0012400d01007387 */ /* 0x0001e80000100800 */
[----:B0-----:R-:W3:Y:S01]  /*17e40*/  LDL.LU R13, [R1+0x1238] ;  /* 0x00123800010d7983 */ /* 0x001ee20000300800 */
[----:B--2---:R-:W-:-:S05]  /*17e50*/  IMAD.X R216, R216, 0x1, R0, P3 ;  /* 0x00000001d8d87824 */ /* 0x004fca00018e0600 */
[----:B------:R0:W-:Y:S04]  /*17e60*/  STL [R1+0x1264], R216 ;  /* 0x001264d801007387 */ /* 0x0001e80000100800 */
[----:B------:R-:W2:Y:S04]  /*17e70*/  LDL.LU R218, [R1+0x125c] ;  /* 0x00125c0001da7983 */ /* 0x000ea80000300800 */
[----:B0-----:R-:W4:Y:S01]  /*17e80*/  LDL.LU R216, [R1+0x1230] ;  /* 0x0012300001d87983 */ /* 0x001f220000300800 */
[----:B---3--:R-:W-:-:S05]  /*17e90*/  IADD3 R13, P3, R13, R11, RZ ;  /* 0x0000000b0d0d7210 */ /* 0x008fca0007f7e0ff */
[----:B------:R0:W-:Y:S04]  /*17ea0*/  STL [R1+0x1238], R13 ;  /* 0x0012380d01007387 */ /* 0x0001e80000100800 */
[----:B0-----:R-:W3:Y:S01]  /*17eb0*/  LDL.LU R13, [R1+0x1254] ;  /* 0x00125400010d7983 */ /* 0x001ee20000300800 */
[----:B--2---:R-:W-:Y:S01]  /*17ec0*/  IMAD.X R218, R218, 0x1, R0, P4 ;  /* 0x00000001dada7824 */ /* 0x004fe200020e0600 */
[----:B----4-:R-:W-:-:S04]  /*17ed0*/  IADD3 R216, P4, R216, R11, RZ ;  /* 0x0000000bd8d87210 */ /* 0x010fc80007f9e0ff */
[----:B------:R-:W-:Y:S04]  /*17ee0*/  STL [R1+0x125c], R218 ;  /* 0x00125cda01007387 */ /* 0x000fe80000100800 */
[----:B------:R0:W-:Y:S04]  /*17ef0*/  STL [R1+0x1230], R216 ;  /* 0x001230d801007387 */ /* 0x0001e80000100800 */
[----:B0-----:R-:W2:Y:S01]  /*17f00*/  LDL.LU R216, [R1+0x1228] ;  /* 0x0012280001d87983 */ /* 0x001ea20000300800 */
[----:B---3--:R-:W-:-:S05]  /*17f10*/  IMAD.X R13, R13, 0x1, R0, P5 ;  /* 0x000000010d0d7824 */ /* 0x008fca00028e0600 */
[----:B------:R0:W-:Y:S04]  /*17f20*/  STL [R1+0x1254], R13 ;  /* 0x0012540d01007387 */ /* 0x0001e80000100800 */
[----:B------:R-:W3:Y:S04]  /*17f30*/  LDL.LU R218, [R1+0x124c] ;  /* 0x00124c0001da7983 */ /* 0x000ee80000300800 */
[----:B0-----:R-:W4:Y:S01]  /*17f40*/  LDL.LU R13, [R1+0x1220] ;  /* 0x00122000010d7983 */ /* 0x001f220000300800 */
[----:B--2---:R-:W-:-:S05]  /*17f50*/  IADD3 R216, P5, R216, R11, RZ ;  /* 0x0000000bd8d87210 */ /* 0x004fca0007fbe0ff */
[----:B------:R0:W-:Y:S01]  /*17f60*/  STL [R1+0x1228], R216 ;  /* 0x001228d801007387 */ /* 0x0001e20000100800 */
[----:B---3--:R-:W-:-:S03]  /*17f70*/  IMAD.X R218, R218, 0x1, R0, P6 ;  /* 0x00000001dada7824 */ /* 0x008fc600030e0600 */
[----:B0-----:R-:W2:Y:S01]  /*17f80*/  LDL.LU R216, [R1+0x1244] ;  /* 0x0012440001d87983 */ /* 0x001ea20000300800 */
[----:B----4-:R-:W-:-:S03]  /*17f90*/  IADD3 R13, P6, R13, R11, RZ ;  /* 0x0000000b0d0d7210 */ /* 0x010fc60007fde0ff */
        /* <DEDUP_REMOVED lines=178> */
[----:B--2---:R-:W-:-:S05]  /*18ac0*/  IMAD.X R218, R218, 0x1, R0, P6 ;  /* 0x00000001dada7824 */ /* 0x004fca00030e0600 */
[----:B------:R-:W-:Y:S01]  /*18ad0*/  STL [R1+0x115c], R218 ;  /* 0x00115cda01007387 */ /* 0x000fe20000100800 */
[----:B----4-:R-:W-:-:S05]  /*18ae0*/  IADD3 R216, P6, R216, R11, RZ ;  /* 0x0000000bd8d87210 */ /* 0x010fca0007fde0ff */
        /* <DEDUP_REMOVED lines=1246> */
[----:B------:R0:W-:Y:S01]  /*1d8d0*/  STL [R1+0xadc], R218 ;  /* 0x000adcda01007387 */ /* 0x0001e20000100800 */
[----:B----4-:R-:W-:-:S05]  /*1d8e0*/  IADD3 R216, P4, R216, R11, RZ ;  /* 0x0000000bd8d87210 */ /* 0x010fca0007f9e0ff */
[----:B------:R1:W-:Y:S04]  /*1d8f0*/  STL [R1+0xab0], R216 ;  /* 0x000ab0d801007387 */ /* 0x0003e80000100800 */
[----:B0-----:R-:W2:Y:S01]  /*1d900*/  LDL.LU R218, [R1+0xacc] ;  /* 0x000acc0001da7983 */ /* 0x001ea20000300800 */
[----:B---3--:R-:W-:Y:S01]  /*1d910*/  IMAD.X R13, R13, 0x1, R0, P5 ;  /* 0x000000010d0d7824 */ /* 0x008fe200028e0600 */
[----:B------:R-:W-:-:S04]  /*1d920*/  IADD3 R227, P5, R227, R11, RZ ;  /* 0x0000000be3e37210 */ /* 0x000fc80007fbe0ff */
[----:B------:R0:W-:Y:S04]  /*1d930*/  STL [R1+0xad4], R13 ;  /* 0x000ad40d01007387 */ /* 0x0001e80000100800 */
[----:B-1----:R-:W3:Y:S04]  /*1d940*/  LDL.LU R216, [R1+0xac4] ;  /* 0x000ac40001d87983 */ /* 0x002ee80000300800 */
[----:B0-----:R-:W4:Y:S04]  /*1d950*/  LDL.LU R13, [R1+0xa98] ;  /* 0x000a9800010d7983 */ /* 0x001f280000300800 */
[----:B------:R0:W-:Y:S04]  /*1d960*/  STL [R1+0xaa8], R227 ;  /* 0x000aa8e301007387 */ /* 0x0001e80000100800 */
[----:B0-----:R-:W3:Y:S01]  /*1d970*/  LDL.LU R227, [R1+0x1360] ;  /* 0x0013600001e37983 */ /* 0x001ee20000300800 */
[----:B--2---:R-:W-:-:S05]  /*1d980*/  IMAD.X R218, R218, 0x1, R0, P6 ;  /* 0x00000001dada7824 */ /* 0x004fca00030e0600 */
[----:B------:R-:W-:Y:S01]  /*1d990*/  STL [R1+0xacc], R218 ;  /* 0x000accda01007387 */ /* 0x000fe20000100800 */
[----:B---3--:R-:W-:-:S05]  /*1d9a0*/  IADD3 R227, P6, R227, R11, RZ ;  /* 0x0000000be3e37210 */ /* 0x008fca0007fde0ff */
[----:B------:R0:W-:Y:S04]  /*1d9b0*/  STL [R1+0xaa0], R227 ;  /* 0x000aa0e301007387 */ /* 0x0001e80000100800 */
[----:B0-----:R-:W2:Y:S01]  /*1d9c0*/  LDL.LU R227, [R1+0x135c] ;  /* 0x00135c0001e37983 */ /* 0x001ea20000300800 */
[----:B------:R-:W-:Y:S01]  /*1d9d0*/  IMAD.X R216, R216, 0x1, R0, P1 ;  /* 0x00000001d8d87824 */ /* 0x000fe200008e0600 */
[----:B----4-:R-:W-:-:S04]  /*1d9e0*/  IADD3 R13, P1, R13, R11, RZ ;  /* 0x0000000b0d0d7210 */ /* 0x010fc80007f3e0ff */
[----:B------:R-:W-:Y:S04]  /*1d9f0*/  STL [R1+0xac4], R216 ;  /* 0x000ac4d801007387 */ /* 0x000fe80000100800 */
[----:B------:R0:W-:Y:S04]  /*1da00*/  STL [R1+0xa98], R13 ;  /* 0x000a980d01007387 */ /* 0x0001e80000100800 */
[----:B0-----:R-:W3:Y:S01]  /*1da10*/  LDL.LU R13, [R1+0xab4] ;  /* 0x000ab400010d7983 */ /* 0x001ee20000300800 */
[----:B--2---:R-:W-:-:S05]  /*1da20*/  IMAD.X R227, R227, 0x1, R0, P2 ;  /* 0x00000001e3e37824 */ /* 0x004fca00010e0600 */
[----:B------:R0:W-:Y:S04]  /*1da30*/  STL [R1+0xabc], R227 ;  /* 0x000abce301007387 */ /* 0x0001e80000100800 */
[----:B------:R-:W2:Y:S04]  /*1da40*/  LDL.LU R11, [R1+0xaac] ;  /* 0x000aac00010b7983 */ /* 0x000ea80000300800 */
[----:B------:R-:W4:Y:S04]  /*1da50*/  LDL.LU R218, [R1+0xa80] ;  /* 0x000a800001da7983 */ /* 0x000f280000300800 */
[----:B------:R-:W4:Y:S01]  /*1da60*/  LDL.LU R216, [R1+0xaa4] ;  /* 0x000aa40001d87983 */ /* 0x000f220000300800 */
[----:B0-----:R-:W0:Y:S01]  /*1da70*/  LDC R227, c[0x0][0x23c] ;  /* 0x00008f00ffe37b82 */ /* 0x001e220000000800 */
[----:B---3--:R-:W-:-:S02]  /*1da80*/  IMAD.X R13, R13, 0x1, R0, P3 ;  /* 0x000000010d0d7824 */ /* 0x008fc400018e0600 */
[----:B0-----:R-:W-:-:S04]  /*1da90*/  IMAD.SHL.U32 R227, R227, 0x40, RZ ;  /* 0x00000040e3e37824 */ /* 0x001fc800078e00ff */
[----:B------:R-:W-:-:S05]  /*1daa0*/  IMAD.SHL.U32 R227, R227, 0x2, RZ ;  /* 0x00000002e3e37824 */ /* 0x000fca00078e00ff */
[-C--:B------:R-:W-:Y:S02]  /*1dab0*/  IADD3 R238, P2, R238, R227.reuse, RZ ;  /* 0x000000e3eeee7210 */ /* 0x080fe40007f5e0ff */
[----:B------:R-:W-:-:S03]  /*1dac0*/  IADD3 R2, P3, R2, R227, RZ ;  /* 0x000000e302027210 */ /* 0x000fc60007f7e0ff */
[----:B------:R0:W-:Y:S04]  /*1dad0*/  STL [R1+0xa90], R238 ;  /* 0x000a90ee01007387 */ /* 0x0001e80000100800 */
[----:B0-----:R0:W5:Y:S04]  /*1dae0*/  LDL.LU R238, [R1+0x1358] ;  /* 0x0013580001ee7983 */ /* 0x0011680000300800 */
[----:B------:R1:W-:Y:S04]  /*1daf0*/  STL [R1+0xab4], R13 ;  /* 0x000ab40d01007387 */ /* 0x0003e80000100800 */
[----:B-1----:R-:W3:Y:S04]  /*1db00*/  LDL.LU R13, [R1+0xa9c] ;  /* 0x000a9c00010d7983 */ /* 0x002ee80000300800 */
[----:B------:R1:W-:Y:S04]  /*1db10*/  STL [R1+0xa88], R2 ;  /* 0x000a880201007387 */ /* 0x0003e80000100800 */
[----:B-1----:R-:W3:Y:S01]  /*1db20*/  LDL.LU R2, [R1+0x1354] ;  /* 0x0013540001027983 */ /* 0x002ee20000300800 */
[--C-:B--2---:R-:W-:Y:S01]  /*1db30*/  IMAD.X R11, R11, 0x1, R0.reuse, P4 ;  /* 0x000000010b0b7824 */ /* 0x104fe200020e0600 */
[----:B----4-:R-:W-:Y:S01]  /*1db40*/  IADD3 R218, P4, R218, R227, RZ ;  /* 0x000000e3dada7210 */ /* 0x010fe20007f9e0ff */
[----:B------:R-:W-:-:S03]  /*1db50*/  IMAD.X R216, R216, 0x1, R0, P5 ;  /* 0x00000001d8d87824 */ /* 0x000fc600028e0600 */
[----:B------:R-:W-:Y:S04]  /*1db60*/  STL [R1+0xaac], R11 ;  /* 0x000aac0b01007387 */ /* 0x000fe80000100800 */
[----:B------:R-:W-:Y:S01]  /*1db70*/  STL [R1+0xa80], R218 ;  /* 0x000a80da01007387 */ /* 0x000fe20000100800 */
[----:B---3--:R-:W-:-:S05]  /*1db80*/  IADD3 R2, P5, R2, R227, RZ ;  /* 0x000000e302027210 */ /* 0x008fca0007fbe0ff */
[----:B------:R1:W-:Y:S04]  /*1db90*/  STL [R1+0xa78], R2 ;  /* 0x000a780201007387 */ /* 0x0003e80000100800 */
[----:B-1----:R-:W2:Y:S01]  /*1dba0*/  LDL.LU R2, [R1+0x1350] ;  /* 0x0013500001027983 */ /* 0x002ea20000300800 */
[----:B------:R-:W-:-:S03]  /*1dbb0*/  IMAD.X R13, R13, 0x1, R0, P6 ;  /* 0x000000010d0d7824 */ /* 0x000fc600030e0600 */
[----:B------:R1:W-:Y:S04]  /*1dbc0*/  STL [R1+0xaa4], R216 ;  /* 0x000aa4d801007387 */ /* 0x0003e80000100800 */
[----:B-1----:R-:W3:Y:S04]  /*1dbd0*/  LDL.LU R216, [R1+0xa68] ;  /* 0x000a680001d87983 */ /* 0x002ee80000300800 */
[----:B------:R1:W-:Y:S04]  /*1dbe0*/  STL [R1+0xa9c], R13 ;  /* 0x000a9c0d01007387 */ /* 0x0003e80000100800 */
[----:B-1----:R-:W4:Y:S01]  /*1dbf0*/  LDL.LU R13, [R1+0xa8c] ;  /* 0x000a8c00010d7983 */ /* 0x002f220000300800 */
[----:B--2---:R-:W-:-:S05]  /*1dc00*/  IADD3 R2, P6, R2, R227, RZ ;  /* 0x000000e302027210 */ /* 0x004fca0007fde0ff */
[----:B------:R1:W-:Y:S04]  /*1dc10*/  STL [R1+0xa70], R2 ;  /* 0x000a700201007387 */ /* 0x0003e80000100800 */
[----:B-1----:R-:W2:Y:S04]  /*1dc20*/  LDL.LU R2, [R1+0x134c] ;  /* 0x00134c0001027983 */ /* 0x002ea80000300800 */
[----:B------:R-:W4:Y:S01]  /*1dc30*/  LDL.LU R11, [R1+0xa60] ;  /* 0x000a6000010b7983 */ /* 0x000f220000300800 */
[----:B--2---:R-:W-:-:S05]  /*1dc40*/  IMAD.X R2, R2, 0x1, R0, P1 ;  /* 0x0000000102027824 */ /* 0x004fca00008e0600 */
[----:B------:R1:W-:Y:S04]  /*1dc50*/  STL [R1+0xa94], R2 ;  /* 0x000a940201007387 */ /* 0x0003e80000100800 */
[----:B-1----:R-:W4:Y:S01]  /*1dc60*/  LDL.LU R2, [R1+0x1348] ;  /* 0x0013480001027983 */ /* 0x002f220000300800 */
[----:B---3--:R-:W-:-:S03]  /*1dc70*/  IADD3 R216, P1, R216, R227, RZ ;  /* 0x000000e3d8d87210 */ /* 0x008fc60007f3e0ff */
[----:B------:R-:W2:Y:S04]  /*1dc80*/  LDL.LU R218, [R1+0xa84] ;  /* 0x000a840001da7983 */ /* 0x000ea80000300800 */
[----:B------:R1:W-:Y:S04]  /*1dc90*/  STL [R1+0xa68], R216 ;  /* 0x000a68d801007387 */ /* 0x0003e80000100800 */
[----:B-1----:R-:W3:Y:S01]  /*1dca0*/  LDL.LU R216, [R1+0xa58] ;  /* 0x000a580001d87983 */ /* 0x002ee20000300800 */
[----:B----4-:R-:W-:-:S05]  /*1dcb0*/  IMAD.X R13, R13, 0x1, R2, P2 ;  /* 0x000000010d0d7824 */ /* 0x010fca00010e0602 */
[----:B------:R1:W-:Y:S04]  /*1dcc0*/  STL [R1+0xa8c], R13 ;  /* 0x000a8c0d01007387 */ /* 0x0003e80000100800 */
[----:B-1----:R-:W4:Y:S01]  /*1dcd0*/  LDL.LU R13, [R1+0xa7c] ;  /* 0x000a7c00010d7983 */ /* 0x002f220000300800 */
[-C--:B------:R-:W-:Y:S01]  /*1dce0*/  IADD3 R11, P2, R11, R227.reuse, RZ ;  /* 0x000000e30b0b7210 */ /* 0x080fe20007f5e0ff */
[----:B--2---:R-:W-:Y:S01]  /*1dcf0*/  IMAD.X R218, R218, 0x1, R2, P3 ;  /* 0x00000001dada7824 */ /* 0x004fe200018e0602 */
[----:B---3--:R-:W-:-:S03]  /*1dd00*/  IADD3 R216, P3, R216, R227, RZ ;  /* 0x000000e3d8d87210 */ /* 0x008fc60007f7e0ff */
[----:B------:R1:W-:Y:S04]  /*1dd10*/  STL [R1+0xa60], R11 ;  /* 0x000a600b01007387 */ /* 0x0003e80000100800 */
[----:B-1----:R-:W2:Y:S04]  /*1dd20*/  LDL.LU R11, [R1+0xa50] ;  /* 0x000a5000010b7983 */ /* 0x002ea80000300800 */
[----:B------:R1:W-:Y:S04]  /*1dd30*/  STL [R1+0xa84], R218 ;  /* 0x000a84da01007387 */ /* 0x0003e80000100800 */
[----:B-1----:R-:W3:Y:S04]  /*1dd40*/  LDL.LU R218, [R1+0xa74] ;  /* 0x000a740001da7983 */ /* 0x002ee80000300800 */
[----:B------:R1:W-:Y:S04]  /*1dd50*/  STL [R1+0xa58], R216 ;  /* 0x000a58d801007387 */ /* 0x0003e80000100800 */
[----:B-1----:R-:W3:Y:S01]  /*1dd60*/  LDL.LU R216, [R1+0xa48] ;  /* 0x000a480001d87983 */ /* 0x002ee20000300800 */
[----:B----4-:R-:W-:-:S05]  /*1dd70*/  IMAD.X R13, R13, 0x1, R2, P4 ;  /* 0x000000010d0d7824 */ /* 0x010fca00020e0602 */
[----:B------:R1:W-:Y:S02]  /*1dd80*/  STL [R1+0xa7c], R13 ;  /* 0x000a7c0d01007387 */ /* 0x0003e40000100800 */
[----:B-1----:R-:W-:Y:S02]  /*1dd90*/  IMAD.MOV.U32 R13, RZ, RZ, R19 ;  /* 0x000000ffff0d7224 */ /* 0x002fe400078e0013 */
[----:B------:R-:W-:Y:S02]  /*1dda0*/  IMAD.MOV.U32 R19, RZ, RZ, R247 ;  /* 0x000000ffff137224 */ /* 0x000fe400078e00f7 */
[----:B------:R-:W4:Y:S01]  /*1ddb0*/  LDL.LU R247, [R1+0xa6c] ;  /* 0x000a6c0001f77983 */ /* 0x000f220000300800 */
[----:B--2---:R-:W-:-:S05]  /*1ddc0*/  IADD3 R11, P4, R11, R227, RZ ;  /* 0x000000e30b0b7210 */ /* 0x004fca0007f9e0ff */
[----:B------:R1:W-:Y:S01]  /*1ddd0*/  STL [R1+0xa50], R11 ;  /* 0x000a500b01007387 */ /* 0x0003e20000100800 */
[----:B---3--:R-:W-:-:S03]  /*1dde0*/  IMAD.X R218, R218, 0x1, R2, P5 ;  /* 0x00000001dada7824 */ /* 0x008fc600028e0602 */
[----:B-1----:R-:W2:Y:S04]  /*1ddf0*/  LDL.LU R11, [R1+0xa40] ;  /* 0x000a4000010b7983 */ /* 0x002ea80000300800 */
[----:B------:R1:W-:Y:S01]  /*1de00*/  STL [R1+0xa74], R218 ;  /* 0x000a74da01007387 */ /* 0x0003e20000100800 */
[----:B------:R-:W-:-:S03]  /*1de10*/  IADD3 R216, P5, R216, R227, RZ ;  /* 0x000000e3d8d87210 */ /* 0x000fc60007fbe0ff */
[----:B-1----:R-:W3:Y:S04]  /*1de20*/  LDL.LU R218, [R1+0xa64] ;  /* 0x000a640001da7983 */ /* 0x002ee80000300800 */
[----:B------:R1:W-:Y:S04]  /*1de30*/  STL [R1+0xa48], R216 ;  /* 0x000a48d801007387 */ /* 0x0003e80000100800 */
[----:B-1----:R-:W3:Y:S01]  /*1de40*/  LDL.LU R216, [R1+0xa38] ;  /* 0x000a380001d87983 */ /* 0x002ee20000300800 */
[----:B----4-:R-:W-:-:S05]  /*1de50*/  IMAD.X R247, R247, 0x1, R2, P6 ;  /* 0x00000001f7f77824 */ /* 0x010fca00030e0602 */
[----:B------:R1:W-:Y:S02]  /*1de60*/  STL [R1+0xa6c], R247 ;  /* 0x000a6cf701007387 */ /* 0x0003e40000100800 */
[----:B-1----:R-:W-:Y:S02]  /*1de70*/  IMAD.MOV.U32 R247, RZ, RZ, R232 ;  /* 0x000000fffff77224 */ /* 0x002fe400078e00e8 */
        /* <DEDUP_REMOVED lines=8> */
[----:B------:R1:W-:Y:S02]  /*1df00*/  STL [R1+0xa38], R216 ;  /* 0x000a38d801007387 */ /* 0x0003e40000100800 */
[----:B-1----:R-:W-:Y:S02]  /*1df10*/  IMAD.MOV.U32 R216, RZ, RZ, R13 ;  /* 0x000000ffffd87224 */ /* 0x002fe400078e000d */
[----:B------:R-:W-:Y:S02]  /*1df20*/  IMAD.MOV.U32 R13, RZ, RZ, R19 ;  /* 0x000000ffff0d7224 */ /* 0x000fe400078e0013 */
[----:B------:R-:W3:Y:S01]  /*1df30*/  LDL.LU R19, [R1+0xa28] ;  /* 0x000a280001137983 */ /* 0x000ee20000300800 */
[----:B----4-:R-:W-:-:S05]  /*1df40*/  IMAD.X R232, R232, 0x1, R2, P2 ;  /* 0x00000001e8e87824 */ /* 0x010fca00010e0602 */
[----:B------:R1:W-:Y:S04]  /*1df50*/  STL [R1+0xa5c], R232 ;  /* 0x000a5ce801007387 */ /* 0x0003e80000100800 */
[----:B-1----:R-:W4:Y:S01]  /*1df60*/  LDL.LU R232, [R1+0xa4c] ;  /* 0x000a4c0001e87983 */ /* 0x002f220000300800 */
        /* <DEDUP_REMOVED lines=19> */
[----:B------:R-:W-:Y:S01]  /*1e0a0*/  IADD3 R19, P5, R19, R227, RZ ;  /* 0x000000e313137210 */ /* 0x000fe20007fbe0ff */
[----:B-1----:R-:W-:Y:S02]  /*1e0b0*/  IMAD.MOV.U32 R218, RZ, RZ, R216 ;  /* 0x000000ffffda7224 */ /* 0x002fe400078e00d8 */
[----:B------:R-:W-:Y:S02]  /*1e0c0*/  IMAD.MOV.U32 R216, RZ, RZ, R13 ;  /* 0x000000ffffd87224 */ /* 0x000fe400078e000d */
[----:B------:R-:W3:Y:S04]  /*1e0d0*/  LDL.LU R13, [R1+0xa34] ;  /* 0x000a3400010d7983 */ /* 0x000ee80000300800 */
[----:B------:R1:W-:Y:S04]  /*1e0e0*/  STL [R1+0xa18], R19 ;  /* 0x000a181301007387 */ /* 0x0003e80000100800 */
[----:B-1----:R-:W3:Y:S01]  /*1e0f0*/  LDL.LU R19, [R1+0xa08] ;  /* 0x000a080001137983 */ /* 0x002ee20000300800 */
        /* <DEDUP_REMOVED lines=8> */
[----:B------:R-:W-:Y:S01]  /*1e180*/  IADD3 R19, P1, R19, R227, RZ ;  /* 0x000000e313137210 */ /* 0x000fe20007f3e0ff */
[----:B-1----:R-:W-:Y:S02]  /*1e190*/  IMAD.MOV.U32 R13, RZ, RZ, R247 ;  /* 0x000000ffff0d7224 */ /* 0x002fe400078e00f7 */
[----:B------:R-:W3:Y:S04]  /*1e1a0*/  LDL.LU R247, [R1+0x9f8] ;  /* 0x0009f80001f77983 */ /* 0x000ee80000300800 */
[----:B------:R1:W-:Y:S04]  /*1e1b0*/  STL [R1+0xa08], R19 ;  /* 0x000a081301007387 */ /* 0x0003e80000100800 */
[----:B-1----:R-:W3:Y:S01]  /*1e1c0*/  LDL.LU R19, [R1+0xa1c] ;  /* 0x000a1c0001137983 */ /* 0x002ee20000300800 */
[----:B----4-:R-:W-:-:S05]  /*1e1d0*/  IMAD.X R15, R15, 0x1, R2, P2 ;  /* 0x000000010f0f7824 */ /* 0x010fca00010e0602 */
[----:B------:R1:W-:Y:S04]  /*1e1e0*/  STL [R1+0xa2c], R15 ;  /* 0x000a2c0f01007387 */ /* 0x0003e80000100800 */
[----:B-1----:R-:W4:Y:S01]  /*1e1f0*/  LDL.LU R15, [R1+0x9f0] ;  /* 0x0009f000010f7983 */ /* 0x002f220000300800 */
[----:B------:R-:W-:Y:S01]  /*1e200*/  IADD3 R250, P2, R250, R227, RZ ;  /* 0x000000e3fafa7210 */ /* 0x000fe20007f5e0ff */
[----:B--2---:R-:W-:-:S04]  /*1e210*/  IMAD.X R11, R11, 0x1, R2, P3 ;  /* 0x000000010b0b7824 */ /* 0x004fc800018e0602 */
[----:B------:R1:W-:Y:S04]  /*1e220*/  STL [R1+0xa00], R250 ;  /* 0x000a00fa01007387 */ /* 0x0003e80000100800 */
[----:B-1----:R0:W5:Y:S01]  /*1e230*/  LDL.LU R250, [R1+0x1344] ;  /* 0x0013440001fa7983 */ /* 0x0021620000300800 */
[----:B---3--:R-:W-:-:S03]  /*1e240*/  IADD3 R247, P3, R247, R227, RZ ;  /* 0x000000e3f7f77210 */ /* 0x008fc60007f7e0ff */
[----:B------:R1:W-:Y:S02]  /*1e250*/  STL [R1+0xa24], R11 ;  /* 0x000a240b01007387 */ /* 0x0003e40000100800 */
[----:B-1----:R-:W-:Y:S02]  /*1e260*/  IMAD.MOV.U32 R11, RZ, RZ, R218 ;  /* 0x000000ffff0b7224 */ /* 0x002fe400078e00da */
[----:B------:R-:W-:Y:S02]  /*1e270*/  IMAD.X R19, R19, 0x1, R2, P4 ;  /* 0x0000000113137824 */ /* 0x000fe400020e0602 */
[----:B------:R-:W-:Y:S02]  /*1e280*/  IMAD.MOV.U32 R218, RZ, RZ, R216 ;  /* 0x000000ffffda7224 */ /* 0x000fe400078e00d8 */
[----:B------:R-:W2:Y:S04]  /*1e290*/  LDL.LU R216, [R1+0xa0c] ;  /* 0x000a0c0001d87983 */ /* 0x000ea80000300800 */
[----:B------:R1:W-:Y:S04]  /*1e2a0*/  STL [R1+0x9f8], R247 ;  /* 0x0009f8f701007387 */ /* 0x0003e80000100800 */
[----:B-1----:R-:W3:Y:S04]  /*1e2b0*/  LDL.LU R247, [R1+0x9e0] ;  /* 0x0009e00001f77983 */ /* 0x002ee80000300800 */
[----:B------:R1:W-:Y:S04]  /*1e2c0*/  STL [R1+0xa1c], R19 ;  /* 0x000a1c1301007387 */ /* 0x0003e80000100800 */
[----:B-1----:R-:W3:Y:S01]  /*1e2d0*/  LDL.LU R19, [R1+0xa04] ;  /* 0x000a040001137983 */ /* 0x002ee20000300800 */
[----:B----4-:R-:W-:-:S03]  /*1e2e0*/  IADD3 R15, P4, R15, R227, RZ ;  /* 0x000000e30f0f7210 */ /* 0x010fc60007f9e0ff */
[----:B------:R-:W4:Y:S04]  /*1e2f0*/  LDL.LU R227, [R1+0xa14] ;  /* 0x000a140001e37983 */ /* 0x000f280000300800 */
[----:B------:R1:W-:Y:S02]  /*1e300*/  STL [R1+0x9f0], R15 ;  /* 0x0009f00f01007387 */ /* 0x0003e40000100800 */
[----:B-1----:R-:W-:Y:S02]  /*1e310*/  IMAD.MOV.U32 R15, RZ, RZ, R16 ;  /* 0x000000ffff0f7224 */ /* 0x002fe400078e0010 */
[----:B------:R-:W4:Y:S01]  /*1e320*/  LDL.LU R16, [R1+0x9d8] ;  /* 0x0009d80001107983 */ /* 0x000f220000300800 */
[--C-:B------:R-:W-:Y:S02]  /*1e330*/  IMAD.X R11, R11, 0x1, R2.reuse, P2 ;  /* 0x000000010b0b7824 */ /* 0x100fe400010e0602 */
[----:B--2---:R-:W-:-:S02]  /*1e340*/  IMAD.X R216, R216, 0x1, R2, P6 ;  /* 0x00000001d8d87824 */ /* 0x004fc400030e0602 */
[--C-:B---3--:R-:W-:Y:S02]  /*1e350*/  IMAD.X R19, R19, 0x1, R2.reuse, P1 ;  /* 0x0000000113137824 */ /* 0x108fe400008e0602 */
[----:B----4-:R-:W-:-:S05]  /*1e360*/  IMAD.X R227, R227, 0x1, R2, P5 ;  /* 0x00000001e3e37824 */ /* 0x010fca00028e0602 */
[----:B------:R1:W-:Y:S02]  /*1e370*/  STL [R1+0xa14], R227 ;  /* 0x000a14e301007387 */ /* 0x0003e40000100800 */
[----:B-1----:R-:W1:Y:S02]  /*1e380*/  LDC R227, c[0x0][0x23c] ;  /* 0x00008f00ffe37b82 */ /* 0x002e640000000800 */
[----:B-1----:R-:W-:-:S04]  /*1e390*/  IMAD.SHL.U32 R227, R227, 0x40, RZ ;  /* 0x00000040e3e37824 */ /* 0x002fc800078e00ff */
[----:B------:R-:W-:-:S05]  /*1e3a0*/  IMAD.SHL.U32 R227, R227, 0x2, RZ ;  /* 0x00000002e3e37824 */ /* 0x000fca00078e00ff */
[-C--:B------:R-:W-:Y:S02]  /*1e3b0*/  IADD3 R252, P5, R252, R227.reuse, RZ ;  /* 0x000000e3fcfc7210 */ /* 0x080fe40007fbe0ff */
[----:B------:R-:W-:-:S03]  /*1e3c0*/  IADD3 R247, P6, R247, R227, RZ ;  /* 0x000000e3f7f77210 */ /* 0x000fc60007fde0ff */
[----:B------:R1:W-:Y:S01]  /*1e3d0*/  STL [R1+0x9e8], R252 ;  /* 0x0009e8fc01007387 */ /* 0x0003e20000100800 */
[----:B------:R-:W-:-:S03]  /*1e3e0*/  IADD3 R16, P1, R16, R227, RZ ;  /* 0x000000e310107210 */ /* 0x000fc60007f3e0ff */
[----:B-1----:R0:W5:Y:S04]  /*1e3f0*/  LDL.LU R252, [R1+0x1340] ;  /* 0x0013400001fc7983 */ /* 0x0021680000300800 */
[----:B------:R1:W-:Y:S01]  /*1e400*/  STL [R1+0xa0c], R216 ;  /* 0x000a0cd801007387 */ /* 0x0003e20000100800 */
[----:B------:R-:W-:Y:S01]  /*1e410*/  IADD3 R225, P2, R225, R227, RZ ;  /* 0x000000e3e1e17210 */ /* 0x000fe20007f5e0ff */
[----:B-1----:R-:W-:Y:S02]  /*1e420*/  IMAD.MOV.U32 R216, RZ, RZ, R13 ;  /* 0x000000ffffd87224 */ /* 0x002fe400078e000d */
[----:B------:R-:W-:Y:S02]  /*1e430*/  IMAD.MOV.U32 R13, RZ, RZ, R230 ;  /* 0x000000ffff0d7224 */ /* 0x000fe400078e00e6 */
[----:B------:R-:W2:Y:S04]  /*1e440*/  LDL.LU R230, [R1+0x9c8] ;  /* 0x0009c80001e67983 */ /* 0x000ea80000300800 */
[----:B------:R1:W-:Y:S02]  /*1e450*/  STL [R1+0x9e0], R247 ;  /* 0x0009e0f701007387 */ /* 0x0003e40000100800 */
[----:B-1----:R-:W-:-:S02]  /*1e460*/  IMAD.MOV.U32 R247, RZ, RZ, R14 ;  /* 0x000000fffff77224 */ /* 0x002fc400078e000e */
[----:B------:R-:W3:Y:S04]  /*1e470*/  LDL.LU R14, [R1+0x9c0] ;  /* 0x0009c000010e7983 */ /* 0x000ee80000300800 */
[----:B------:R1:W-:Y:S04]  /*1e480*/  STL [R1+0xa04], R19 ;  /* 0x000a041301007387 */ /* 0x0003e80000100800 */
[----:B-1----:R-:W4:Y:S04]  /*1e490*/  LDL.LU R19, [R1+0x9e4] ;  /* 0x0009e40001137983 */ /* 0x002f280000300800 */
[----:B------:R1:W-:Y:S04]  /*1e4a0*/  STL [R1+0x9d8], R16 ;  /* 0x0009d81001007387 */ /* 0x0003e80000100800 */
[----:B-1----:R-:W3:Y:S04]  /*1e4b0*/  LDL.LU R16, [R1+0x9b8] ;  /* 0x0009b80001107983 */ /* 0x002ee80000300800 */
[----:B------:R1:W-:Y:S02]  /*1e4c0*/  STL [R1+0x9fc], R11 ;  /* 0x0009fc0b01007387 */ /* 0x0003e40000100800 */
[----:B-1----:R-:W-:-:S02]  /*1e4d0*/  IMAD.MOV.U32 R11, RZ, RZ, R218 ;  /* 0x000000ffff0b7224 */ /* 0x002fc400078e00da */
[----:B------:R-:W3:Y:S04]  /*1e4e0*/  LDL.LU R218, [R1+0x9dc] ;  /* 0x0009dc0001da7983 */ /* 0x000ee80000300800 */
[----:B------:R1:W-:Y:S04]  /*1e4f0*/  STL [R1+0x9d0], R225 ;  /* 0x0009d0e101007387 */ /* 0x0003e80000100800 */
[----:B-1----:R0:W5:Y:S04]  /*1e500*/  LDL.LU R225, [R1+0x133c] ;  /* 0x00133c0001e17983 */ /* 0x0021680000300800 */
[----:B------:R-:W2:Y:S02]  /*1e510*/  LDL.LU R227, [R1+0x9f4] ;  /* 0x0009f40001e37983 */ /* 0x000ea40000300800 */
[----:B--2---:R-:W-:-:S05]  /*1e520*/  IMAD.X R227, R227, 0x1, R2, P3 ;  /* 0x00000001e3e37824 */ /* 0x004fca00018e0602 */
[----:B------:R1:W-:Y:S02]  /*1e530*/  STL [R1+0x9f4], R227 ;  /* 0x0009f4e301007387 */ /* 0x0003e40000100800 */
[----:B-1----:R-:W1:Y:S02]  /*1e540*/  LDC R227, c[0x0][0x23c] ;  /* 0x00008f00ffe37b82 */ /* 0x002e640000000800 */
[----:B-1----:R-:W-:-:S04]  /*1e550*/  IMAD.SHL.U32 R227, R227, 0x40, RZ ;  /* 0x00000040e3e37824 */ /* 0x002fc800078e00ff */
[----:B------:R-:W-:-:S05]  /*1e560*/  IMAD.SHL.U32 R227, R227, 0x2, RZ ;  /* 0x00000002e3e37824 */ /* 0x000fca00078e00ff */
[----:B------:R-:W-:-:S05]  /*1e570*/  IADD3 R230, P3, R230, R227, RZ ;  /* 0x000000e3e6e67210 */ /* 0x000fca0007f7e0ff */
[----:B------:R1:W-:Y:S04]  /*1e580*/  STL [R1+0x9c8], R230 ;  /* 0x0009c8e601007387 */ /* 0x0003e80000100800 */
[----:B-1----:R0:W5:Y:S04]  /*1e590*/  LDL.LU R230, [R1+0x1338] ;  /* 0x0013380001e67983 */ /* 0x0021680000300800 */
[----:B------:R-:W2:Y:S01]  /*1e5a0*/  LDL.LU R227, [R1+0x9ec] ;  /* 0x0009ec0001e37983 */ /* 0x000ea20000300800 */
[--C-:B----4-:R-:W-:Y:S02]  /*1e5b0*/  IMAD.X R19, R19, 0x1, R2.reuse, P5 ;  /* 0x0000000113137824 */ /* 0x110fe400028e0602 */
[----:B---3--:R-:W-:-:S02]  /*1e5c0*/  IMAD.X R218, R218, 0x1, R2, P6 ;  /* 0x00000001dada7824 */ /* 0x008fc400030e0602 */
[--C-:B------:R-:W-:Y:S02]  /*1e5d0*/  IMAD.X R223, R223, 0x1, R2.reuse, P1 ;  /* 0x00000001dfdf7824 */ /* 0x100fe400008e0602 */
[----:B--2---:R-:W-:-:S05]  /*1e5e0*/  IMAD.X R227, R227, 0x1, R2, P4 ;  /* 0x00000001e3e37824 */ /* 0x004fca00020e0602 */
        /* <DEDUP_REMOVED lines=8> */
[----:B-1----:R-:W2:Y:S04]  /*1e670*/  LDL.LU R14, [R1+0x998] ;  /* 0x00099800010e7983 */ /* 0x002ea80000300800 */
[----:B------:R1:W-:Y:S01]  /*1e680*/  STL [R1+0x9e4], R19 ;  /* 0x0009e41301007387 */ /* 0x0003e20000100800 */
[----:B------:R-:W-:Y:S01]  /*1e690*/  IADD3 R232, P1, R232, R227, RZ ;  /* 0x000000e3e8e87210 */ /* 0x000fe20007f3e0ff */
[----:B------:R-:W-:Y:S02]  /*1e6a0*/  IMAD.MOV.U32 R227, RZ, RZ, R220 ;  /* 0x000000ffffe37224 */ /* 0x000fe400078e00dc */
[----:B-1----:R-:W-:Y:S02]  /*1e6b0*/  IMAD.MOV.U32 R19, RZ, RZ, R15 ;  /* 0x000000ffff137224 */ /* 0x002fe400078e000f */
[----:B------:R-:W3:Y:S04]  /*1e6c0*/  LDL.LU R15, [R1+0x990] ;  /* 0x00099000010f7983 */ /* 0x000ee80000300800 */
[----:B------:R1:W-:Y:S01]  /*1e6d0*/  STL [R1+0x9b8], R16 ;  /* 0x0009b81001007387 */ /* 0x0003e20000100800 */
[----:B------:R-:W-:-:S03]  /*1e6e0*/  IMAD.X R227, R227, 0x1, R2, P2 ;  /* 0x00000001e3e37824 */ /* 0x000fc600010e0602 */
[----:B-1----:R-:W4:Y:S04]  /*1e6f0*/  LDL.LU R16, [R1+0x988] ;  /* 0x0009880001107983 */ /* 0x002f280000300800 */
[----:B------:R1:W-:Y:S02]  /*1e700*/  STL [R1+0x9dc], R218 ;  /* 0x0009dcda01007387 */ /* 0x0003e40000100800 */
[----:B-1----:R-:W-:Y:S02]  /*1e710*/  IMAD.MOV.U32 R218, RZ, RZ, R17 ;  /* 0x000000ffffda7224 */ /* 0x002fe400078e0011 */
[----:B------:R-:W4:Y:S04]  /*1e720*/  LDL.LU R17, [R1+0x980] ;  /* 0x0009800001117983 */ /* 0x000f280000300800 */
[----:B------:R1:W-:Y:S02]  /*1e730*/  STL [R1+0x9b0], R216 ;  /* 0x0009b0d801007387 */ /* 0x0003e40000100800 */
[----:B-1----:R-:W-:-:S02]  /*1e740*/  IMAD.MOV.U32 R216, RZ, RZ, R13 ;  /* 0x000000ffffd87224 */ /* 0x002fc400078e000d */
[----:B------:R-:W-:Y:S02]  /*1e750*/  IMAD.MOV.U32 R13, RZ, RZ, R3 ;  /* 0x000000ffff0d7224 */ /* 0x000fe400078e0003 */
[----:B------:R-:W-:Y:S02]  /*1e760*/  IMAD.MOV.U32 R3, RZ, RZ, R5 ;  /* 0x000000ffff037224 */ /* 0x000fe400078e0005 */
[----:B------:R-:W4:Y:S04]  /*1e770*/  LDL.LU R5, [R1+0x99c] ;  /* 0x00099c0001057983 */ /* 0x000f280000300800 */
[----:B------:R1:W-:Y:S04]  /*1e780*/  STL [R1+0x9d4], R223 ;  /* 0x0009d4df01007387 */ /* 0x0003e80000100800 */
[----:B-1----:R-:W4:Y:S04]  /*1e790*/  LDL.LU R223, [R1+0x970] ;  /* 0x0009700001df7983 */ /* 0x002f280000300800 */
[----:B------:R1:W-:Y:S04]  /*1e7a0*/  STL [R1+0x9a8], R232 ;  /* 0x0009a8e801007387 */ /* 0x0003e80000100800 */
[----:B-1----:R0:W5:Y:S04]  /*1e7b0*/  LDL.LU R232, [R1+0x1334] ;  /* 0x0013340001e87983 */ /* 0x0021680000300800 */
[----:B------:R-:W4:Y:S04]  /*1e7c0*/  LDL.LU R220, [R1+0x994] ;  /* 0x0009940001dc7983 */ /* 0x000f280000300800 */
[----:B------:R1:W-:Y:S02]  /*1e7d0*/  STL [R1+0x9cc], R227 ;  /* 0x0009cce301007387 */ /* 0x0003e40000100800 */
[----:B-1----:R-:W1:Y:S02]  /*1e7e0*/  LDC R227, c[0x0][0x23c] ;  /* 0x00008f00ffe37b82 */ /* 0x002e640000000800 */
[----:B-1----:R-:W-:-:S04]  /*1e7f0*/  IMAD.SHL.U32 R227, R227, 0x40, RZ ;  /* 0x00000040e3e37824 */ /* 0x002fc800078e00ff */
[----:B------:R-:W-:-:S05]  /*1e800*/  IMAD.SHL.U32 R227, R227, 0x2, RZ ;  /* 0x00000002e3e37824 */ /* 0x000fca00078e00ff */
[----:B------:R-:W-:-:S05]  /*1e810*/  IADD3 R247, P2, R247, R227, RZ ;  /* 0x000000e3f7f77210 */ /* 0x000fca0007f5e0ff */
        /* <DEDUP_REMOVED lines=17> */
[----:B---3--:R-:W-:-:S05]  /*1e930*/  IADD3 R15, P4, R15, R227, RZ ;  /* 0x000000e30f0f7210 */ /* 0x008fca0007f9e0ff */
        /* <DEDUP_REMOVED lines=8> */
[----:B----4-:R-:W-:Y:S01]  /*1e9c0*/  IADD3 R16, P5, R16, R227, RZ ;  /* 0x000000e310107210 */ /* 0x010fe20007fbe0ff */
[----:B------:R-:W-:-:S04]  /*1e9d0*/  IMAD.MOV.U32 R227, RZ, RZ, R11 ;  /* 0x000000ffffe37224 */ /* 0x000fc800078e000b */
[----:B------:R-:W-:Y:S01]  /*1e9e0*/  IMAD.X R227, R227, 0x1, R2, P6 ;  /* 0x00000001e3e37824 */ /* 0x000fe200030e0602 */
[----:B------:R1:W-:Y:S04]  /*1e9f0*/  STL [R1+0x988], R16 ;  /* 0x0009881001007387 */ /* 0x0003e80000100800 */
[----:B-1----:R0:W5:Y:S04]  /*1ea00*/  LDL.LU R16, [R1+0x1324] ;  /* 0x0013240001107983 */ /* 0x0021680000300800 */
[----:B------:R-:W2:Y:S04]  /*1ea10*/  LDL.LU R11, [R1+0x940] ;  /* 0x00094000010b7983 */ /* 0x000ea80000300800 */
[----:B------:R1:W-:Y:S02]  /*1ea20*/  STL [R1+0x9ac], R227 ;  /* 0x0009ace301007387 */ /* 0x0003e40000100800 */
[----:B-1----:R-:W1:Y:S02]  /*1ea30*/  LDC R227, c[0x0][0x23c] ;  /* 0x00008f00ffe37b82 */ /* 0x002e640000000800 */
[----:B-1----:R-:W-:-:S04]  /*1ea40*/  IMAD.SHL.U32 R227, R227, 0x40, RZ ;  /* 0x00000040e3e37824 */ /* 0x002fc800078e00ff */
[----:B------:R-:W-:-:S05]  /*1ea50*/  IMAD.SHL.U32 R227, R227, 0x2, RZ ;  /* 0x00000002e3e37824 */ /* 0x000fca00078e00ff */
[----:B------:R-:W-:-:S05]  /*1ea60*/  IADD3 R17, P6, R17, R227, RZ ;  /* 0x000000e311117210 */ /* 0x000fca0007fde0ff */
[----:B------:R1:W-:Y:S04]  /*1ea70*/  STL [R1+0x980], R17 ;  /* 0x0009801101007387 */ /* 0x0003e80000100800 */
[----:B-1----:R0:W5:Y:S04]  /*1ea80*/  LDL.LU R17, [R1+0x1320] ;  /* 0x0013200001117983 */ /* 0x0021680000300800 */
[----:B------:R-:W3:Y:S01]  /*1ea90*/  LDL.LU R227, [R1+0x9a4] ;  /* 0x0009a40001e37983 */ /* 0x000ee20000300800 */
[--C-:B------:R-:W-:Y:S02]  /*1eaa0*/  IMAD.X R5, R5, 0x1, R2.reuse, P2 ;  /* 0x0000000105057824 */ /* 0x100fe400010e0602 */
[----:B------:R-:W-:-:S02]  /*1eab0*/  IMAD.X R220, R220, 0x1, R2, P3 ;  /* 0x00000001dcdc7824 */ /* 0x000fc400018e0602 */
[--C-:B------:R-:W-:Y:S02]  /*1eac0*/  IMAD.X R217, R217, 0x1, R2.reuse, P4 ;  /* 0x00000001d9d97824 */ /* 0x100fe400020e0602 */
[--C-:B------:R-:W-:Y:S02]  /*1ead0*/  IMAD.X R6, R6, 0x1, R2.reuse, P6 ;  /* 0x0000000106067824 */ /* 0x100fe400030e0602 */
[----:B---3--:R-:W-:-:S05]  /*1eae0*/  IMAD.X R227, R227, 0x1, R2, P1 ;  /* 0x00000001e3e37824 */ /* 0x008fca00008e0602 */
[----:B------:R1:W-:Y:S02]  /*1eaf0*/  STL [R1+0x9a4], R227 ;  /* 0x0009a4e301007387 */ /* 0x0003e40000100800 */
[----:B-1----:R-:W1:Y:S02]  /*1eb00*/  LDC R227, c[0x0][0x23c] ;  /* 0x00008f00ffe37b82 */ /* 0x002e640000000800 */
[----:B-1----:R-:W-:-:S04]  /*1eb10*/  IMAD.SHL.U32 R227, R227, 0x40, RZ ;  /* 0x00000040e3e37824 */ /* 0x002fc800078e00ff */
[----:B------:R-:W-:-:S05]  /*1eb20*/  IMAD.SHL.U32 R227, R227, 0x2, RZ ;  /* 0x00000002e3e37824 */ /* 0x000fca00078e00ff */
[-C--:B------:R-:W-:Y:S02]  /*1eb30*/  IADD3 R3, P1, R3, R227.reuse, RZ ;  /* 0x000000e303037210 */ /* 0x080fe40007f3e0ff */
[-C--:B------:R-:W-:Y:S02]  /*1eb40*/  IADD3 R223, P2, R223, R227.reuse, RZ ;  /* 0x000000e3dfdf7210 */ /* 0x080fe40007f5e0ff */
[-C--:B------:R-:W-:Y:S01]  /*1eb50*/  IADD3 R8, P3, R8, R227.reuse, RZ ;  /* 0x000000e308087210 */ /* 0x080fe20007f7e0ff */
[----:B------:R1:W-:Y:S01]  /*1eb60*/  STL [R1+0x978], R3 ;  /* 0x0009780301007387 */ /* 0x0003e20000100800 */
[----:B------:R-:W-:Y:S01]  /*1eb70*/  IADD3 R4, P4, R4, R227, RZ ;  /* 0x000000e304047210 */ /* 0x000fe20007f9e0ff */
[----:B------:R-:W-:Y:S02]  /*1eb80*/  IMAD.MOV.U32 R227, RZ, RZ, R9 ;  /* 0x000000ffffe37224 */ /* 0x000fe400078e0009 */
[----:B-1----:R0:W5:Y:S04]  /*1eb90*/  LDL.LU R3, [R1+0x131c] ;  /* 0x00131c0001037983 */ /* 0x0021680000300800 */
[----:B------:R1:W-:Y:S01]  /*1eba0*/  STL [R1+0x99c], R5 ;  /* 0x00099c0501007387 */ /* 0x0003e20000100800 */
[----:B------:R-:W-:-:S03]  /*1ebb0*/  IMAD.X R227, R227, 0x1, R2, P5 ;  /* 0x00000001e3e37824 */ /* 0x000fc600028e0602 */
[----:B-1----:R-:W3:Y:S04]  /*1ebc0*/  LDL.LU R5, [R1+0x928] ;  /* 0x0009280001057983 */ /* 0x002ee80000300800 */
[----:B------:R1:W-:Y:S04]  /*1ebd0*/  STL [R1+0x970], R223 ;  /* 0x000970df01007387 */ /* 0x0003e80000100800 */
[----:B-1----:R-:W4:Y:S04]  /*1ebe0*/  LDL.LU R223, [R1+0x920] ;  /* 0x0009200001df7983 */ /* 0x002f280000300800 */
[----:B------:R1:W-:Y:S04]  /*1ebf0*/  STL [R1+0x994], R220 ;  /* 0x000994dc01007387 */ /* 0x0003e80000100800 */
[----:B-1----:R-:W4:Y:S04]  /*1ec00*/  LDL.LU R220, [R1+0x918] ;  /* 0x0009180001dc7983 */ /* 0x002f280000300800 */
[----:B------:R1:W-:Y:S04]  /*1ec10*/  STL [R1+0x968], R8 ;  /* 0x0009680801007387 */ /* 0x0003e80000100800 */
[----:B-1----:R-:W4:Y:S04]  /*1ec20*/  LDL.LU R8, [R1+0x910] ;  /* 0x0009100001087983 */ /* 0x002f280000300800 */
        /* <DEDUP_REMOVED lines=9> */
[-C--:B------:R-:W-:Y:S02]  /*1ecc0*/  IADD3 R7, P5, R7, R227.reuse, RZ ;  /* 0x000000e307077210 */ /* 0x080fe40007fbe0ff */
[----:B------:R-:W-:-:S03]  /*1ecd0*/  IADD3 R221, P6, R221, R227, RZ ;  /* 0x000000e3dddd7210 */ /* 0x000fc60007fde0ff */
[----:B------:R1:W-:Y:S04]  /*1ece0*/  STL [R1+0x958], R7 ;  /* 0x0009580701007387 */ /* 0x0003e80000100800 */
[----:B-1----:R-:W4:Y:S04]  /*1ecf0*/  LDL.LU R7, [R1+0x1314] ;  /* 0x0013140001077983 */ /* 0x002f280000300800 */
[----:B------:R1:W-:Y:S04]  /*1ed00*/  STL [R1+0x97c], R6 ;  /* 0x00097c0601007387 */ /* 0x0003e80000100800 */
[----:B-1----:R-:W4:Y:S04]  /*1ed10*/  LDL.LU R6, [R1+0x8f0] ;  /* 0x0008f00001067983 */ /* 0x002f280000300800 */
[----:B------:R1:W-:Y:S04]  /*1ed20*/  STL [R1+0x950], R221 ;  /* 0x000950dd01007387 */ /* 0x0003e80000100800 */
[----:B-1----:R-:W2:Y:S02]  /*1ed30*/  LDL.LU R221, [R1+0x1310] ;  /* 0x0013100001dd7983 */ /* 0x002ea40000300800 */
[----:B--2---:R-:W-:-:S02]  /*1ed40*/  IMAD.MOV.U32 R227, RZ, RZ, R221 ;  /* 0x000000ffffe37224 */ /* 0x004fc400078e00dd */
[----:B------:R-:W2:Y:S02]  /*1ed50*/  LDL.LU R221, [R1+0x8e8] ;  /* 0x0008e80001dd7983 */ /* 0x000ea40000300800 */
[----:B------:R-:W-:-:S05]  /*1ed60*/  IMAD.X R227, R227, 0x1, R2, P1 ;  /* 0x00000001e3e37824 */ /* 0x000fca00008e0602 */
[----:B------:R1:W-:Y:S02]  /*1ed70*/  STL [R1+0x974], R227 ;  /* 0x000974e301007387 */ /* 0x0003e40000100800 */
[----:B-1----:R-:W1:Y:S02]  /*1ed80*/  LDC R227, c[0x0][0x23c] ;  /* 0x00008f00ffe37b82 */ /* 0x002e640000000800 */
[----:B-1----:R-:W-:-:S04]  /*1ed90*/  IMAD.SHL.U32 R227, R227, 0x40, RZ ;  /* 0x00000040e3e37824 */ /* 0x002fc800078e00ff */
[----:B------:R-:W-:-:S05]  /*1eda0*/  IMAD.SHL.U32 R227, R227, 0x2, RZ ;  /* 0x00000002e3e37824 */ /* 0x000fca00078e00ff */
[----:B------:R-:W-:-:S05]  /*1edb0*/  IADD3 R222, P1, R222, R227, RZ ;  /* 0x000000e3dede7210 */ /* 0x000fca0007f3e0ff */
[----:B------:R1:W-:Y:S04]  /*1edc0*/  STL [R1+0x948], R222 ;  /* 0x000948de01007387 */ /* 0x0003e80000100800 */
[----:B-1----:R-:W2:Y:S04]  /*1edd0*/  LDL.LU R222, [R1+0x130c] ;  /* 0x00130c0001de7983 */ /* 0x002ea80000300800 */
[----:B------:R-:W3:Y:S01]  /*1ede0*/  LDL.LU R227, [R1+0x96c] ;  /* 0x00096c0001e37983 */ /* 0x000ee20000300800 */
[--C-:B------:R-:W-:Y:S02]  /*1edf0*/  IMAD.X R13, R13, 0x1, R2.reuse, P4 ;  /* 0x000000010d0d7824 */ /* 0x100fe400020e0602 */
[----:B---3--:R-:W-:-:S05]  /*1ee00*/  IMAD.X R227, R227, 0x1, R2, P2 ;  /* 0x00000001e3e37824 */ /* 0x008fca00010e0602 */
[----:B------:R1:W-:Y:S02]  /*1ee10*/  STL [R1+0x96c], R227 ;  /* 0x00096ce301007387 */ /* 0x0003e40000100800 */
[----:B-1----:R-:W1:Y:S02]  /*1ee20*/  LDC R227, c[0x0][0x23c] ;  /* 0x00008f00ffe37b82 */ /* 0x002e640000000800 */
[----:B-1----:R-:W-:-:S04]  /*1ee30*/  IMAD.SHL.U32 R227, R227, 0x40, RZ ;  /* 0x00000040e3e37824 */ /* 0x002fc800078e00ff */
[----:B------:R-:W-:-:S05]  /*1ee40*/  IMAD.SHL.U32 R227, R227, 0x2, RZ ;  /* 0x00000002e3e37824 */ /* 0x000fca00078e00ff */
[----:B------:R-:W-:Y:S01]  /*1ee50*/  IADD3 R11, P2, R11, R227, RZ ;  /* 0x000000e30b0b7210 */ /* 0x000fe20007f5e0ff */
[----:B------:R-:W-:-:S04]  /*1ee60*/  IMAD.MOV.U32 R227, RZ, RZ, R218 ;  /* 0x000000ffffe37224 */ /* 0x000fc800078e00da */
[----:B------:R-:W-:Y:S01]  /*1ee70*/  IMAD.X R227, R227, 0x1, R2, P3 ;  /* 0x00000001e3e37824 */ /* 0x000fe200018e0602 */
[----:B------:R1:W-:Y:S04]  /*1ee80*/  STL [R1+0x940], R11 ;  /* 0x0009400b01007387 */ /* 0x0003e80000100800 */
[----:B-1----:R-:W3:Y:S04]  /*1ee90*/  LDL.LU R11, [R1+0x8fc] ;  /* 0x0008fc00010b7983 */ /* 0x002ee80000300800 */
[----:B------:R-:W3:Y:S04]  /*1eea0*/  LDL.LU R218, [R1+0x8d0] ;  /* 0x0008d00001da7983 */ /* 0x000ee80000300800 */
[----:B------:R1:W-:Y:S02]  /*1eeb0*/  STL [R1+0x964], R227 ;  /* 0x000964e301007387 */ /* 0x0003e40000100800 */
[----:B-1----:R-:W1:Y:S02]  /*1eec0*/  LDC R227, c[0x0][0x23c] ;  /* 0x00008f00ffe37b82 */ /* 0x002e640000000800 */
[----:B-1----:R-:W-:-:S04]  /*1eed0*/  IMAD.SHL.U32 R227, R227, 0x40, RZ ;  /* 0x00000040e3e37824 */ /* 0x002fc800078e00ff */
[----:B------:R-:W-:-:S05]  /*1eee0*/  IMAD.SHL.U32 R227, R227, 0x2, RZ ;  /* 0x00000002e3e37824 */ /* 0x000fca00078e00ff */
[-C--:B------:R-:W-:Y:S02]  /*1eef0*/  IADD3 R216, P3, R216, R227.reuse, RZ ;  /* 0x000000e3d8d87210 */ /* 0x080fe40007f7e0ff */
[----:B------:R-:W-:-:S03]  /*1ef00*/  IADD3 R10, P4, R10, R227, RZ ;  /* 0x000000e30a0a7210 */ /* 0x000fc60007f9e0ff */
[----:B------:R1:W-:Y:S04]  /*1ef10*/  STL [R1+0x938], R216 ;  /* 0x000938d801007387 */ /* 0x0003e80000100800 */
[----:B-1----:R-:W3:Y:S04]  /*1ef20*/  LDL.LU R216, [R1+0x8ec] ;  /* 0x0008ec0001d87983 */ /* 0x002ee80000300800 */
[----:B------:R1:W-:Y:S04]  /*1ef30*/  STL [R1+0x95c], R13 ;  /* 0x00095c0d01007387 */ /* 0x0003e80000100800 */
[----:B-1----:R-:W3:Y:S04]  /*1ef40*/  LDL.LU R13, [R1+0x8e4] ;  /* 0x0008e400010d7983 */ /* 0x002ee80000300800 */
[----:B------:R1:W-:Y:S04]  /*1ef50*/  STL [R1+0x930], R10 ;  /* 0x0009300a01007387 */ /* 0x0003e80000100800 */
[----:B-1----:R-:W3:Y:S04]  /*1ef60*/  LDL.LU R10, [R1+0x1308] ;  /* 0x00130800010a7983 */ /* 0x002ee80000300800 */
[----:B------:R-:W4:Y:S02]  /*1ef70*/  LDL.LU R227, [R1+0x954] ;  /* 0x0009540001e37983 */ /* 0x000f240000300800 */
[----:B----4-:R-:W-:-:S05]  /*1ef80*/  IMAD.X R227, R227, 0x1, R2, P5 ;  /* 0x00000001e3e37824 */ /* 0x010fca00028e0602 */
[----:B------:R1:W-:Y:S02]  /*1ef90*/  STL [R1+0x954], R227 ;  /* 0x000954e301007387 */ /* 0x0003e40000100800 */
[----:B-1----:R-:W1:Y:S02]  /*1efa0*/  LDC R227, c[0x0][0x23c] ;  /* 0x00008f00ffe37b82 */ /* 0x002e640000000800 */
[----:B-1----:R-:W-:-:S04]  /*1efb0*/  IMAD.SHL.U32 R227, R227, 0x40, RZ ;  /* 0x00000040e3e37824 */ /* 0x002fc800078e00ff */
[----:B------:R-:W-:-:S05]  /*1efc0*/  IMAD.SHL.U32 R227, R227, 0x2, RZ ;  /* 0x00000002e3e37824 */ /* 0x000fca00078e00ff */
[----:B------:R-:W-:-:S05]  /*1efd0*/  IADD3 R5, P5, R5, R227, RZ ;  /* 0x000000e305057210 */ /* 0x000fca0007fbe0ff */
[----:B------:R1:W-:Y:S04]  /*1efe0*/  STL [R1+0x928], R5 ;  /* 0x0009280501007387 */ /* 0x0003e80000100800 */
[----:B-1----:R-:W4:Y:S04]  /*1eff0*/  LDL.LU R5, [R1+0x1304] ;  /* 0x0013040001057983 */ /* 0x002f280000300800 */
        /* <DEDUP_REMOVED lines=8> */
[----:B-1----:R-:W2:Y:S04]  /*1f080*/  LDL.LU R223, [R1+0x1300] ;  /* 0x0013000001df7983 */ /* 0x002ea80000300800 */
[----:B------:R-:W3:Y:S02]  /*1f090*/  LDL.LU R227, [R1+0x944] ;  /* 0x0009440001e37983 */ /* 0x000ee40000300800 */
[----:B---3--:R-:W-:-:S05]  /*1f0a0*/  IMAD.X R227, R227, 0x1, R2, P1 ;  /* 0x00000001e3e37824 */ /* 0x008fca00008e0602 */
[----:B------:R1:W-:Y:S02]  /*1f0b0*/  STL [R1+0x944], R227 ;  /* 0x000944e301007387 */ /* 0x0003e40000100800 */
[----:B-1----:R-:W1:Y:S02]  /*1f0c0*/  LDC R227, c[0x0][0x23c] ;  /* 0x00008f00ffe37b82 */ /* 0x002e640000000800 */
[----:B-1----:R-:W-:-:S04]  /*1f0d0*/  IMAD.SHL.U32 R227, R227, 0x40, RZ ;  /* 0x00000040e3e37824 */ /* 0x002fc800078e00ff */
[----:B------:R-:W-:-:S05]  /*1f0e0*/  IMAD.SHL.U32 R227, R227, 0x2, RZ ;  /* 0x00000002e3e37824 */ /* 0x000fca00078e00ff */
[----:B------:R-:W-:-:S05]  /*1f0f0*/  IADD3 R220, P1, R220, R227, RZ ;  /* 0x000000e3dcdc7210 */ /* 0x000fca0007f3e0ff */
        /* <DEDUP_REMOVED lines=56> */
[----:B------:R-:W4:Y:S01]  /*1f480*/  LDL.LU R227, [R1+0x90c] ;  /* 0x00090c0001e37983 */ /* 0x000f220000300800 */
[----:B------:R-:W-:Y:S02]  /*1f490*/  WARPGROUP.DEPBAR.LE gsb0, 0x0 ;  /* 0x00008000000079c5 */ /* 0x000fe40000010000 */
[----:B------:R-:W-:Y:S01]  /*1f4a0*/  WARPGROUP.ARRIVE ;  /* 0x00000000000079c5 */ /* 0x000fe20000000000 */
[----:B------:R-:W-:Y:S01]  /*1f4b0*/  UMOV UR22, UR10 ;  /* 0x0000000a00167c82 */ /* 0x000fe20008000000 */
[----:B------:R-:W-:-:S04]  /*1f4c0*/  UMOV UR23, UR11 ;  /* 0x0000000b00177c82 */ /* 0x000fc80008000000 */
[----:B------:R-:W-:Y:S01]  /*1f4d0*/  HGMMA.64x128x16.F32 R152, gdesc[UR20].tnspA, R152, gsb0 ;  /* 0x21e00000149879f0 */ /* 0x000fe20008000898 */
[----:B------:R-:W-:Y:S01]  /*1f4e0*/  UMOV UR26, UR14 ;  /* 0x0000000e001a7c82 */ /* 0x000fe20008000000 */
[----:B------:R-:W-:Y:S01]  /*1f4f0*/  UMOV UR27, UR15 ;  /* 0x0000000f001b7c82 */ /* 0x000fe20008000000 */
[----:B----4-:R-:W-:-:S05]  /*1f500*/  IMAD.X R227, R227, 0x1, R2, P2 ;  /* 0x00000001e3e37824 */ /* 0x010fca00010e0602 */
[----:B------:R1:W-:Y:S02]  /*1f510*/  STL [R1+0x90c], R227 ;  /* 0x00090ce301007387 */ /* 0x0003e40000100800 */
[----:B-1----:R-:W1:Y:S02]  /*1f520*/  LDC R227, c[0x0][0x23c] ;  /* 0x00008f00ffe37b82 */ /* 0x002e640000000800 */
[----:B-1----:R-:W-:-:S04]  /*1f530*/  IMAD.SHL.U32 R227, R227, 0x40, RZ ;  /* 0x00000040e3e37824 */ /* 0x002fc800078e00ff */
[----:B------:R-:W-:-:S05]  /*1f540*/  IMAD.SHL.U32 R227, R227, 0x2, RZ ;  /* 0x00000002e3e37824 */ /* 0x000fca00078e00ff */
[----:B--2---:R-:W-:-:S05]  /*1f550*/  IADD3 R6, P2, R6, R227, RZ ;  /* 0x000000e306067210 */ /* 0x004fca0007f5e0ff */
[----:B------:R1:W-:Y:S04]  /*1f560*/  STL [R1+0x8e0], R6 ;  /* 0x0008e00601007387 */ /* 0x0003e80000100800 */
[----:B-1----:R-:W2:Y:S04]  /*1f570*/  LDL.LU R6, [R1+0x12e0] ;  /* 0x0012e00001067983 */ /* 0x002ea80000300800 */
[----:B------:R-:W4:Y:S01]  /*1f580*/  LDL.LU R227, [R1+0x904] ;  /* 0x0009040001e37983 */ /* 0x000f220000300800 */
[----:B------:R-:W-:Y:S02]  /*1f590*/  WARPGROUP.DEPBAR.LE gsb0, 0x0 ;  /* 0x00008000000079c5 */ /* 0x000fe40000010000 */
[----:B------:R-:W-:-:S06]  /*1f5a0*/  WARPGROUP.ARRIVE ;  /* 0x00000000000079c5 */ /* 0x000fcc0000000000 */
[----:B------:R-:W-:Y:S01]  /*1f5b0*/  HGMMA.64x128x16.F32 R152, gdesc[UR24].tnspA, R152, gsb0 ;  /* 0x21e00000189879f0 */ /* 0x000fe20008000898 */
[----:B------:R-:W-:Y:S01]  /*1f5c0*/  UMOV UR30, UR18 ;  /* 0x00000012001e7c82 */ /* 0x000fe20008000000 */
[----:B------:R-:W-:Y:S01]  /*1f5d0*/  UMOV UR31, UR19 ;  /* 0x00000013001f7c82 */ /* 0x000fe20008000000 */
[----:B------:R-:W-:Y:S01]  /*1f5e0*/  UMOV UR34, UR6 ;  /* 0x0000000600227c82 */ /* 0x000fe20008000000 */
[----:B------:R-:W-:Y:S01]  /*1f5f0*/  UMOV UR35, UR7 ;  /* 0x0000000700237c82 */ /* 0x000fe20008000000 */
[----:B------:R-:W-:Y:S02]  /*1f600*/  WARPGROUP.DEPBAR.LE gsb0, 0x0 ;  /* 0x00008000000079c5 */ /* 0x000fe40000010000 */
[----:B------:R-:W-:-:S06]  /*1f610*/  WARPGROUP.ARRIVE ;  /* 0x00000000000079c5 */ /* 0x000fcc0000000000 */
[----:B------:R-:W-:Y:S01]  /*1f620*/  HGMMA.64x128x16.F32 R88, gdesc[UR28].tnspA, R88, gsb0 ;  /* 0x21e000001c5879f0 */ /* 0x000fe20008000858 */
[----:B----4-:R-:W-:-:S05]  /*1f630*/  IMAD.X R227, R227, 0x1, R2, P3 ;  /* 0x00000001e3e37824 */ /* 0x010fca00018e0602 */
[----:B------:R1:W-:Y:S02]  /*1f640*/  STL [R1+0x904], R227 ;  /* 0x000904e301007387 */ /* 0x0003e40000100800 */
[----:B-1----:R-:W1:Y:S02]  /*1f650*/  LDC R227, c[0x0][0x23c] ;  /* 0x00008f00ffe37b82 */ /* 0x002e640000000800 */
[----:B-1----:R-:W-:-:S04]  /*1f660*/  IMAD.SHL.U32 R227, R227, 0x40, RZ ;  /* 0x00000040e3e37824 */ /* 0x002fc800078e00ff */
[----:B------:R-:W-:-:S05]  /*1f670*/  IMAD.SHL.U32 R227, R227, 0x2, RZ ;  /* 0x00000002e3e37824 */ /* 0x000fca00078e00ff */
[----:B------:R-:W-:-:S05]  /*1f680*/  IADD3 R10, P3, R10, R227, RZ ;  /* 0x000000e30a0a7210 */ /* 0x000fca0007f7e0ff */
[----:B------:R1:W-:Y:S04]  /*1f690*/  STL [R1+0x8d8], R10 ;  /* 0x0008d80a01007387 */ /* 0x0003e80000100800 */
[----:B-1----:R-:W4:Y:S01]  /*1f6a0*/  LDL.LU R10, [R1+0x12dc] ;  /* 0x0012dc00010a7983 */ /* 0x002f220000300800 */
[----:B------:R-:W-:Y:S02]  /*1f6b0*/  WARPGROUP.DEPBAR.LE gsb0, 0x0 ;  /* 0x00008000000079c5 */ /* 0x000fe40000010000 */
[----:B------:R-:W-:-:S06]  /*1f6c0*/  WARPGROUP.ARRIVE ;  /* 0x00000000000079c5 */ /* 0x000fcc0000000000 */
[----:B------:R-:W-:Y:S01]  /*1f6d0*/  HGMMA.64x128x16.F32 R88, gdesc[UR32].tnspA, R88, gsb0 ;  /* 0x21e00000205879f0 */ /* 0x000fe20008000858 */
[----:B------:R-:W-:Y:S01]  /*1f6e0*/  UMOV UR38, UR10 ;  /* 0x0000000a00267c82 */ /* 0x000fe20008000000 */
[----:B------:R-:W-:Y:S01]  /*1f6f0*/  UMOV UR39, UR11 ;  /* 0x0000000b00277c82 */ /* 0x000fe20008000000 */
[--C-:B------:R-:W-:Y:S02]  /*1f700*/  IMAD.X R11, R11, 0x1, R2.reuse, P4 ;  /* 0x000000010b0b7824 */ /* 0x100fe400020e0602 */
[--C-:B------:R-:W-:Y:S01]  /*1f710*/  IMAD.X R220, R220, 0x1, R2.reuse, P5 ;  /* 0x00000001dcdc7824 */ /* 0x100fe200028e0602 */
[----:B------:R-:W-:Y:S02]  /*1f720*/  IADD3 R218, P4, R218, R227, RZ ;  /* 0x000000e3dada7210 */ /* 0x000fe40007f9e0ff */
[----:B------:R-:W-:Y:S04]  /*1f730*/  STL [R1+0x8fc], R11 ;  /* 0x0008fc0b01007387 */ /* 0x000fe80000100800 */
[----:B------:R1:W-:Y:S01]  /*1f740*/  STL [R1+0x8f4], R220 ;  /* 0x0008f4dc01007387 */ /* 0x0003e20000100800 */
[----:B------:R-:W-:Y:S01]  /*1f750*/  UMOV UR42, UR14 ;  /* 0x0000000e002a7c82 */ /* 0x000fe20008000000 */
[----:B------:R-:W-:Y:S01]  /*1f760*/  UMOV UR43, UR15 ;  /* 0x0000000f002b7c82 */ /* 0x000fe20008000000 */
[----:B------:R-:W-:Y:S01]  /*1f770*/  UMOV UR46, UR18 ;  /* 0x00000012002e7c82 */ /* 0x000fe20008000000 */
[----:B------:R-:W-:Y:S01]  /*1f780*/  UMOV UR47, UR19 ;  /* 0x00000013002f7c82 */ /* 0x000fe20008000000 */
[----:B------:R-:W-:Y:S01]  /*1f790*/  UMOV UR50, UR6 ;  /* 0x0000000600327c82 */ /* 0x000fe20008000000 */
[----:B------:R-:W-:Y:S01]  /*1f7a0*/  UMOV UR51, UR7 ;  /* 0x0000000700337c82 */ /* 0x000fe20008000000 */
[----:B------:R-:W-:-:S02]  /*1f7b0*/  IMAD.X R216, R216, 0x1, R2, P6 ;  /* 0x00000001d8d87824 */ /* 0x000fc400030e0602 */
[--C-:B------:R-:W-:Y:S02]  /*1f7c0*/  IMAD.X R13, R13, 0x1, R2.reuse, P1 ;  /* 0x000000010d0d7824 */ /* 0x100fe400008e0602 */
[--C-:B---3--:R-:W-:Y:S01]  /*1f7d0*/  IMAD.X R221, R221, 0x1, R2.reuse, P2 ;  /* 0x00000001dddd7824 */ /* 0x108fe200010e0602 */
[----:B-1----:R-:W3:Y:S04]  /*1f7e0*/  LDL.LU R220, [R1+0x12d8] ;  /* 0x0012d80001dc7983 */ /* 0x002ee80000300800 */
[----:B------:R-:W-:Y:S01]  /*1f7f0*/  STL [R1+0x8d0], R218 ;  /* 0x0008d0da01007387 */ /* 0x000fe20000100800 */
[----:B------:R-:W-:Y:S02]  /*1f800*/  WARPGROUP.DEPBAR.LE gsb0, 0x0 ;  /* 0x00008000000079c5 */ /* 0x000fe40000010000 */
[----:B------:R-:W-:Y:S01]  /*1f810*/  WARPGROUP.ARRIVE ;  /* 0x00000000000079c5 */ /* 0x000fe20000000000 */
[----:B------:R-:W-:Y:S01]  /*1f820*/  UMOV UR54, UR10 ;  /* 0x0000000a00367c82 */ /* 0x000fe20008000000 */
[----:B------:R-:W-:Y:S01]  /*1f830*/  UMOV UR55, UR11 ;  /* 0x0000000b00377c82 */ /* 0x000fe20008000000 */
[----:B------:R-:W-:Y:S01]  /*1f840*/  UMOV UR58, UR14 ;  /* 0x0000000e003a7c82 */ /* 0x000fe20008000000 */
[----:B------:R-:W-:Y:S01]  /*1f850*/  UMOV UR59, UR15 ;  /* 0x0000000f003b7c82 */ /* 0x000fe20008000000 */
[----:B------:R-:W-:Y:S01]  /*1f860*/  IMAD.X R5, R5, 0x1, R2, P3 ;  /* 0x0000000105057824 */ /* 0x000fe200018e0602 */
[----:B------:R-:W-:Y:S01]  /*1f870*/  HGMMA.64x128x16.F32 R88, gdesc[UR36].tnspA, R88, gsb0 ;  /* 0x21e00000245879f0 */ /* 0x000fe20008000858 */
[----:B------:R-:W1:Y:S01]  /*1f880*/  LDC R11, c[0x0][0x238] ;  /* 0x00008e00ff0b7b82 */ /* 0x000e620000000800 */
[----:B----4-:R-:W-:-:S05]  /*1f890*/  IADD3 R10, P5, R10, R227, RZ ;  /* 0x000000e30a0a7210 */ /* 0x010fca0007fbe0ff */
[----:B------:R4:W-:Y:S04]  /*1f8a0*/  STL [R1+0x8c8], R10 ;  /* 0x0008c80a01007387 */ /* 0x0009e80000100800 */
[----:B----4-:R-:W4:Y:S01]  /*1f8b0*/  LDL.LU R10, [R1+0x12d4] ;  /* 0x0012d400010a7983 */ /* 0x010f220000300800 */
[----:B------:R-:W-:Y:S02]  /*1f8c0*/  WARPGROUP.DEPBAR.LE gsb0, 0x0 ;  /* 0x00008000000079c5 */ /* 0x000fe40000010000 */
[----:B------:R-:W-:-:S06]  /*1f8d0*/  WARPGROUP.ARRIVE ;  /* 0x00000000000079c5 */ /* 0x000fcc0000000000 */
[----:B------:R-:W-:Y:S01]  /*1f8e0*/  HGMMA.64x128x16.F32 R88, gdesc[UR40].tnspA, R88, gsb0 ;  /* 0x21e00000285879f0 */ /* 0x000fe20008000858 */
[-C--:B------:R-:W-:Y:S02]  /*1f8f0*/  IADD3 R9, P6, R9, R227.reuse, RZ ;  /* 0x000000e309097210 */ /* 0x080fe40007fde0ff */
[----:B------:R-:W-:Y:S01]  /*1f900*/  IADD3 R7, P1, R7, R227, RZ ;  /* 0x000000e307077210 */ /* 0x000fe20007f3e0ff */
[----:B------:R-:W-:Y:S02]  /*1f910*/  WARPGROUP.DEPBAR.LE gsb0, 0x0 ;  /* 0x00008000000079c5 */ /* 0x000fe40000010000 */
[----:B------:R-:W-:-:S06]  /*1f920*/  WARPGROUP.ARRIVE ;  /* 0x00000000000079c5 */ /* 0x000fcc0000000000 */
[----:B------:R-:W-:Y:S01]  /*1f930*/  HGMMA.64x128x16.F32 R24, gdesc[UR44].tnspA, R24, gsb0 ;  /* 0x21e000002c1879f0 */ /* 0x000fe20008000818 */
[----:B------:R0:W-:Y:S04]  /*1f940*/  STL [R1+0x8c0], R9 ;  /* 0x0008c00901007387 */ /* 0x0001e80000100800 */
[----:B0-----:R-:W3:Y:S04]  /*1f950*/  LDL.LU R9, [R1+0x12d0] ;  /* 0x0012d00001097983 */ /* 0x001ee80000300800 */
[----:B------:R-:W-:Y:S04]  /*1f960*/  STL [R1+0x8ec], R216 ;  /* 0x0008ecd801007387 */ /* 0x000fe80000100800 */
[----:B------:R0:W-:Y:S04]  /*1f970*/  STL [R1+0x8b8], R7 ;  /* 0x0008b80701007387 */ /* 0x0001e80000100800 */
[----:B0-----:R-:W3:Y:S04]  /*1f980*/  LDL.LU R7, [R1+0x12cc] ;  /* 0x0012cc0001077983 */ /* 0x001ee80000300800 */
[----:B------:R-:W-:Y:S04]  /*1f990*/  STL [R1+0x8e4], R13 ;  /* 0x0008e40d01007387 */ /* 0x000fe80000100800 */
[----:B------:R0:W-:Y:S04]  /*1f9a0*/  STL [R1+0x8dc], R221 ;  /* 0x0008dcdd01007387 */ /* 0x0001e80000100800 */
[----:B0-----:R-:W3:Y:S01]  /*1f9b0*/  LDL.LU R221, [R1+0x12c8] ;  /* 0x0012c80001dd7983 */ /* 0x001ee20000300800 */
[----:B------:R-:W-:-:S02]  /*1f9c0*/  WARPGROUP.DEPBAR.LE gsb0, 0x0 ;  /* 0x00008000000079c5 */ /* 0x000fc40000010000 */
[----:B------:R-:W-:-:S06]  /*1f9d0*/  WARPGROUP.ARRIVE ;  /* 0x00000000000079c5 */ /* 0x000fcc0000000000 */
[----:B------:R-:W-:Y:S01]  /*1f9e0*/  HGMMA.64x128x16.F32 R24, gdesc[UR48].tnspA, R24, gsb0 ;  /* 0x21e00000301879f0 */ /* 0x000fe20008000818 */
[----:B----4-:R-:W-:-:S05]  /*1f9f0*/  IADD3 R10, P2, R10, R227, RZ ;  /* 0x000000e30a0a7210 */ /* 0x010fca0007f5e0ff */
[----:B------:R0:W-:Y:S04]  /*1fa00*/  STL [R1+0x8b0], R10 ;  /* 0x0008b00a01007387 */ /* 0x0001e80000100800 */
[----:B0-----:R-:W4:Y:S01]  /*1fa10*/  LDL.LU R10, [R1+0x12c4] ;  /* 0x0012c400010a7983 */ /* 0x001f220000300800 */
[----:B------:R-:W-:Y:S02]  /*1fa20*/  WARPGROUP.DEPBAR.LE gsb0, 0x0 ;  /* 0x00008000000079c5 */ /* 0x000fe40000010000 */
[----:B------:R-:W-:-:S06]  /*1fa30*/  WARPGROUP.ARRIVE ;  /* 0x00000000000079c5 */ /* 0x000fcc0000000000 */
[----:B------:R-:W-:Y:S01]  /*1fa40*/  HGMMA.64x128x16.F32 R24, gdesc[UR52].tnspA, R24, gsb0 ;  /* 0x21e00000341879f0 */ /* 0x000fe20008000818 */
[----:B--2---:R-:W-:Y:S01]  /*1fa50*/  IADD3 R6, P3, R6, R227, RZ ;  /* 0x000000e306067210 */ /* 0x004fe20007f7e0ff */
[----:B------:R0:W-:Y:S01]  /*1fa60*/  STL [R1+0x8d4], R5 ;  /* 0x0008d40501007387 */ /* 0x0001e20000100800 */
[--C-:B------:R-:W-:Y:S02]  /*1fa70*/  IMAD.X R223, R223, 0x1, R2.reuse, P6 ;  /* 0x00000001dfdf7824 */ /* 0x100fe400030e0602 */
[--C-:B------:R-:W-:Y:S01]  /*1fa80*/  IMAD.X R222, R222, 0x1, R2.reuse, P1 ;  /* 0x00000001dede7824 */ /* 0x100fe200008e0602 */
[----:B0-----:R0:W5:Y:S04]  /*1fa90*/  LDL.LU R5, [R1+0x12c0] ;  /* 0x0012c00001057983 */ /* 0x0011680000300800 */
[----:B------:R2:W-:Y:S04]  /*1faa0*/  STL [R1+0x8a8], R6 ;  /* 0x0008a80601007387 */ /* 0x0005e80000100800 */
[----:B--2---:R0:W5:Y:S01]  /*1fab0*/  LDL.LU R6, [R1+0x12bc] ;  /* 0x0012bc0001067983 */ /* 0x0041620000300800 */
[----:B---3--:R-:W-:-:S02]  /*1fac0*/  IMAD.X R9, R9, 0x1, R2, P5 ;  /* 0x0000000109097824 */ /* 0x008fc400028e0602 */
[----:B------:R-:W-:Y:S01]  /*1fad0*/  IMAD.X R7, R7, 0x1, R2, P4 ;  /* 0x0000000107077824 */ /* 0x000fe200020e0602 */
[----:B------:R-:W-:Y:S02]  /*1fae0*/  WARPGROUP.DEPBAR.LE gsb0, 0x0 ;  /* 0x00008000000079c5 */ /* 0x000fe40000010000 */
[----:B------:R-:W-:-:S06]  /*1faf0*/  WARPGROUP.ARRIVE ;  /* 0x00000000000079c5 */ /* 0x000fcc0000000000 */
[----:B------:R-:W-:Y:S01]  /*1fb00*/  HGMMA.64x128x16.F32 R24, gdesc[UR56].tnspA, R24, gsb0 ;  /* 0x21e00000381879f0 */ /* 0x000fe20008000818 */
[----:B------:R-:W-:Y:S01]  /*1fb10*/  IADD3 R8, P4, R8, R227, RZ ;  /* 0x000000e308087210 */ /* 0x000fe20007f9e0ff */
[----:B------:R2:W-:Y:S01]  /*1fb20*/  STL [R1+0x8cc], R7 ;  /* 0x0008cc0701007387 */ /* 0x0005e20000100800 */
[--C-:B------:R-:W-:Y:S02]  /*1fb30*/  IMAD.X R221, R221, 0x1, R2.reuse, P2 ;  /* 0x00000001dddd7824 */ /* 0x100fe400010e0602 */
[--C-:B------:R-:W-:Y:S01]  /*1fb40*/  IMAD.X R220, R220, 0x1, R2.reuse, P3 ;  /* 0x00000001dcdc7824 */ /* 0x100fe200018e0602 */
[----:B--2---:R0:W5:Y:S04]  /*1fb50*/  LDL.LU R7, [R1+0x12b8] ;  /* 0x0012b80001077983 */ /* 0x0041680000300800 */
[----:B------:R2:W-:Y:S01]  /*1fb60*/  STL [R1+0x8a0], R8 ;  /* 0x0008a00801007387 */ /* 0x0005e20000100800 */
[----:B------:R-:W-:-:S03]  /*1fb70*/  IMAD.X R217, R217, 0x1, R2, P4 ;  /* 0x00000001d9d97824 */ /* 0x000fc600020e0602 */
[----:B--2---:R0:W5:Y:S04]  /*1fb80*/  LDL.LU R8, [R1+0x12b4] ;  /* 0x0012b40001087983 */ /* 0x0041680000300800 */
[----:B------:R2:W-:Y:S04]  /*1fb90*/  STL [R1+0x8c4], R9 ;  /* 0x0008c40901007387 */ /* 0x0005e80000100800 */
[----:B--2---:R0:W5:Y:S01]  /*1fba0*/  LDL.LU R9, [R1+0x12b0] ;  /* 0x0012b00001097983 */ /* 0x0041620000300800 */
[----:B----4-:R-:W-:-:S05]  /*1fbb0*/  IADD3 R10, P5, R10, R227, RZ ;  /* 0x000000e30a0a7210 */ /* 0x010fca0007fbe0ff */
[----:B------:R2:W-:Y:S01]  /*1fbc0*/  STL [R1+0x898], R10 ;  /* 0x0008980a01007387 */ /* 0x0005e20000100800 */
[----:B------:R-:W-:-:S03]  /*1fbd0*/  IMAD.X R19, R19, 0x1, R2, P5 ;  /* 0x0000000113137824 */ /* 0x000fc600028e0602 */
[----:B--2---:R0:W5:Y:S04]  /*1fbe0*/  LDL.LU R10, [R1+0x12ac] ;  /* 0x0012ac00010a7983 */ /* 0x0041680000300800 */
[----:B------:R2:W-:Y:S01]  /*1fbf0*/  STL [R1+0x8bc], R223 ;  /* 0x0008bcdf01007387 */ /* 0x0005e20000100800 */
[----:B-1----:R-:W-:-:S03]  /*1fc00*/  IMAD.SHL.U32 R11, R11, 0x40, RZ ;  /* 0x000000400b0b7824 */ /* 0x002fc600078e00ff */
[----:B--2---:R0:W5:Y:S04]  /*1fc10*/  LDL.LU R223, [R1+0x12a8] ;  /* 0x0012a80001df7983 */ /* 0x0041680000300800 */
[----:B------:R1:W-:Y:S01]  /*1fc20*/  STL [R1+0x8b4], R222 ;  /* 0x0008b4de01007387 */ /* 0x0003e20000100800 */
[----:B------:R-:W-:-:S03]  /*1fc30*/  IMAD.MOV.U32 R13, RZ, RZ, R12 ;  /* 0x000000ffff0d7224 */ /* 0x000fc600078e000c */
[----:B-1----:R0:W5:Y:S04]  /*1fc40*/  LDL.LU R222, [R1+0x12a4] ;  /* 0x0012a40001de7983 */ /* 0x0021680000300800 */
[----:B------:R1:W-:Y:S01]  /*1fc50*/  STL [R1+0x8ac], R221 ;  /* 0x0008acdd01007387 */ /* 0x0003e20000100800 */
[----:B------:R-:W-:Y:S02]  /*1fc60*/  IMAD.SHL.U32 R11, R11, 0x2, RZ ;  /* 0x000000020b0b7824 */ /* 0x000fe400078e00ff */
[----:B------:R-:W-:Y:S01]  /*1fc70*/  IMAD.MOV.U32 R12, RZ, RZ, R224 ;  /* 0x000000ffff0c7224 */ /* 0x000fe200078e00e0 */
[----:B-1----:R0:W5:Y:S04]  /*1fc80*/  LDL.LU R221, [R1+0x12a0] ;  /* 0x0012a00001dd7983 */ /* 0x0021680000300800 */
[----:B------:R1:W-:Y:S04]  /*1fc90*/  STL [R1+0x8a4], R220 ;  /* 0x0008a4dc01007387 */ /* 0x0003e80000100800 */
[----:B-1----:R0:W5:Y:S04]  /*1fca0*/  LDL.LU R220, [R1+0x129c] ;  /* 0x00129c0001dc7983 */ /* 0x0021680000300800 */
[----:B------:R1:W-:Y:S04]  /*1fcb0*/  STL [R1+0x89c], R217 ;  /* 0x00089cd901007387 */ /* 0x0003e80000100800 */
[----:B-1----:R0:W5:Y:S04]  /*1fcc0*/  LDL.LU R217, [R1+0x1298] ;  /* 0x0012980001d97983 */ /* 0x0021680000300800 */
[----:B------:R1:W-:Y:S02]  /*1fcd0*/  STL [R1+0x894], R19 ;  /* 0x0008941301007387 */ /* 0x0003e40000100800 */
[----:B-1----:R-:W-:-:S02]  /*1fce0*/  IMAD.MOV.U32 R19, RZ, RZ, R18 ;  /* 0x000000ffff137224 */ /* 0x002fc400078e0012 */
[----:B------:R-:W-:Y:S01]  /*1fcf0*/  IMAD.MOV.U32 R18, RZ, RZ, R219 ;  /* 0x000000ffff127224 */ /* 0x000fe200078e00db */
[----:B------:R-:W-:Y:S02]  /*1fd00*/  WARPGROUP.DEPBAR.LE gsb0, 0x0 ;  /* 0x00008000000079c5 */ /* 0x000fe40000010000 */
[----:B0-----:R-:W-:Y:S05]  /*1fd10*/  @P0 BRA `(.L_x_1) ;  /* 0xfffffeb000700947 */ /* 0x001fea000383ffff */
[----:B------:R-:W2:Y:S04]  /*1fd20*/  LDL.LU R22, [R1+0x1f8] ;  /* 0x0001f80001167983 */ /* 0x000ea80000300800 */
[----:B------:R-:W2:Y:S04]  /*1fd30*/  LDL.LU R23, [R1+0x3f8] ;  /* 0x0003f80001177983 */ /* 0x000ea80000300800 */
[----:B------:R-:W3:Y:S04]  /*1fd40*/  LDL.LU R20, [R1+0x1f0] ;  /* 0x0001f00001147983 */ /* 0x000ee80000300800 */
[----:B------:R-:W3:Y:S04]  /*1fd50*/  LDL.LU R21, [R1+0x3f0] ;  /* 0x0003f00001157983 */ /* 0x000ee80000300800 */
[----:B------:R-:W4:Y:S04]  /*1fd60*/  LDL.LU R18, [R1+0x2f8] ;  /* 0x0002f80001127983 */ /* 0x000f280000300800 */
[----:B------:R-:W4:Y:S04]  /*1fd70*/  LDL.LU R19, [R1+0x4f8] ;  /* 0x0004f80001137983 */ /* 0x000f280000300800 */
[----:B------:R-:W4:Y:S04]  /*1fd80*/  LDL.LU R12, [R1+0x2f0] ;  /* 0x0002f000010c7983 */ /* 0x000f280000300800 */
[----:B------:R-:W4:Y:S04]  /*1fd90*/  LDL.LU R13, [R1+0x4f0] ;  /* 0x0004f000010d7983 */ /* 0x000f280000300800 */
[----:B------:R-:W4:Y:S04]  /*1fda0*/  LDL.LU R2, [R1+0xec] ;  /* 0x0000ec0001027983 */ /* 0x000f280000300800 */
[----:B------:R-:W4:Y:S04]  /*1fdb0*/  LDL.LU R227, [R1+0xe4] ;  /* 0x0000e40001e37983 */ /* 0x000f280000300800 */
[----:B------:R-:W4:Y:S04]  /*1fdc0*/  LDL.LU R0, [R1+0x1ec] ;  /* 0x0001ec0001007983 */ /* 0x000f280000300800 */
[----:B------:R-:W4:Y:S04]  /*1fdd0*/  LDL.LU R11, [R1+0x3ec] ;  /* 0x0003ec00010b7983 */ /* 0x000f280000300800 */
[----:B-----5:R-:W4:Y:S04]  /*1fde0*/  LDL.LU R10, [R1+0x1e4] ;  /* 0x0001e400010a7983 */ /* 0x020f280000300800 */
        /* <DEDUP_REMOVED lines=15> */
[----:B------:R0:W-:Y:S04]  /*1fee0*/  STL [R1+0x1328], R93 ;  /* 0x0013285d01007387 */ /* 0x0001e80000100800 */
[----:B0-----:R-:W4:Y:S04]  /*1fef0*/  LDL.LU R93, [R1+0xf0] ;  /* 0x0000f000015d7983 */ /* 0x001f280000300800 */
        /* <DEDUP_REMOVED lines=21> */
[----:B0-----:R-:W4:Y:S01]  /*20050*/  LDL.LU R91, [R1+0xfc] ;  /* 0x0000fc00015b7983 */ /* 0x001f220000300800 */
[----:B------:R-:W-:-:S03]  /*20060*/  F2FP.F16.F32.PACK_AB R85, R85, R213 ;  /* 0x000000d55555723e */ /* 0x000fc600000000ff */
[----:B------:R-:W-:Y:S04]  /*20070*/  STL [R1+0x12f8], R89 ;  /* 0x0012f85901007387 */ /* 0x000fe80000100800 */
[----:B------:R-:W-:Y:S04]  /*20080*/  STL [R1+0x12f4], R252 ;  /* 0x0012f4fc01007387 */ /* 0x000fe80000100800 */
[----:B------:R-:W-:Y:S04]  /*20090*/  STL [R1+0x12f0], R250 ;  /* 0x0012f0fa01007387 */ /* 0x000fe80000100800 */
[----:B------:R-:W-:Y:S04]  /*200a0*/  STL [R1+0x12ec], R251 ;  /* 0x0012ecfb01007387 */ /* 0x000fe80000100800 */
[----:B------:R-:W-:Y:S04]  /*200b0*/  STL [R1+0x12e8], R154 ;  /* 0x0012e89a01007387 */ /* 0x000fe80000100800 */
[----:B------:R0:W-:Y:S04]  /*200c0*/  STL [R1+0x12e4], R26 ;  /* 0x0012e41a01007387 */ /* 0x0001e80000100800 */
[----:B------:R-:W-:Y:S01]  /*200d0*/  STL [R1+0x12e0], R152 ;  /* 0x0012e09801007387 */ /* 0x000fe20000100800 */
[----:B--2---:R-:W-:-:S03]  /*200e0*/  F2FP.F16.F32.PACK_AB R22, R22, R23 ;  /* 0x000000171616723e */ /* 0x004fc600000000ff */
[----:B------:R-:W-:Y:S01]  /*200f0*/  STL [R1+0x12dc], R24 ;  /* 0x0012dc1801007387 */ /* 0x000fe20000100800 */
[----:B0-----:R-:W-:-:S03]  /*20100*/  F2FP.F16.F32.PACK_AB R26, R87, R215 ;  /* 0x000000d7571a723e */ /* 0x001fc600000000ff */
[----:B------:R-:W-:Y:S01]  /*20110*/  STL [R1+0x12d8], R249 ;  /* 0x0012d8f901007387 */ /* 0x000fe20000100800 */
[----:B---3--:R-:W-:-:S03]  /*20120*/  F2FP.F16.F32.PACK_AB R20, R20, R21 ;  /* 0x000000151414723e */ /* 0x008fc600000000ff */
[----:B------:R-:W-:Y:S04]  /*20130*/  STL [R1+0x12d4], R90 ;  /* 0x0012d45a01007387 */ /* 0x000fe80000100800 */
[----:B------:R-:W-:Y:S01]  /*20140*/  STL [R1+0x12d0], R248 ;  /* 0x0012d0f801007387 */ /* 0x000fe20000100800 */
[----:B----4-:R-:W-:-:S03]  /*20150*/  F2FP.F16.F32.PACK_AB R19, R18, R19 ;  /* 0x000000131213723e */ /* 0x010fc600000000ff */
[----:B------:R-:W-:Y:S04]  /*20160*/  STL [R1+0x12cc], R88 ;  /* 0x0012cc5801007387 */ /* 0x000fe80000100800 */
[----:B------:R-:W-:Y:S01]  /*20170*/  STL [R1+0x12c8], R242 ;  /* 0x0012c8f201007387 */ /* 0x000fe20000100800 */
[----:B------:R-:W-:Y:S02]  /*20180*/  F2FP.F16.F32.PACK_AB R18, R12, R13 ;  /* 0x0000000d0c12723e */ /* 0x000fe400000000ff */
[----:B------:R-:W-:Y:S01]  /*20190*/  F2FP.F16.F32.PACK_AB R12, R83, R211 ;  /* 0x000000d3530c723e */ /* 0x000fe200000000ff */
[----:B------:R-:W-:Y:S01]  /*201a0*/  STL [R1+0x12c4], R243 ;  /* 0x0012c4f301007387 */ /* 0x000fe20000100800 */
[----:B------:R-:W-:Y:S02]  /*201b0*/  F2FP.F16.F32.PACK_AB R13, R81, R209 ;  /* 0x000000d1510d723e */ /* 0x000fe400000000ff */
[----:B------:R-:W-:Y:S01]  /*201c0*/  F2FP.F16.F32.PACK_AB R2, R147, R2 ;  /* 0x000000029302723e */ /* 0x000fe200000000ff */
[----:B------:R-:W-:Y:S04]  /*201d0*/  STL [R1+0x12c0], R240 ;  /* 0x0012c0f001007387 */ /* 0x000fe80000100800 */
[----:B------:R-:W-:Y:S04]  /*201e0*/  STL [R1+0x12bc], R241 ;  /* 0x0012bcf101007387 */ /* 0x000fe80000100800 */
[----:B------:R-:W-:Y:S01]  /*201f0*/  STL [R1+0x12b8], R238 ;  /* 0x0012b8ee01007387 */ /* 0x000fe20000100800 */
[----:B------:R-:W-:-:S03]  /*20200*/  F2FP.F16.F32.PACK_AB R11, R0, R11 ;  /* 0x0000000b000b723e */ /* 0x000fc600000000ff */
[----:B------:R-:W-:Y:S04]  /*20210*/  STL [R1+0x12b4], R239 ;  /* 0x0012b4ef01007387 */ /* 0x000fe80000100800 */
[----:B------:R-:W-:Y:S04]  /*20220*/  STL [R1+0x12b0], R236 ;  /* 0x0012b0ec01007387 */ /* 0x000fe80000100800 */
[----:B------:R-:W-:Y:S04]  /*20230*/  STL [R1+0x12ac], R237 ;  /* 0x0012aced01007387 */ /* 0x000fe80000100800 */
[----:B------:R-:W-:Y:S01]  /*20240*/  STL [R1+0x12a8], R223 ;  /* 0x0012a8df01007387 */ /* 0x000fe20000100800 */
[----:B------:R-:W-:-:S03]  /*20250*/  F2FP.F16.F32.PACK_AB R0, R9, R8 ;  /* 0x000000080900723e */ /* 0x000fc600000000ff */
[----:B------:R-:W-:Y:S04]  /*20260*/  STL [R1+0x12a4], R222 ;  /* 0x0012a4de01007387 */ /* 0x000fe80000100800 */
[----:B------:R-:W-:Y:S01]  /*20270*/  STL [R1+0x12a0], R221 ;  /* 0x0012a0dd01007387 */ /* 0x000fe20000100800 */
[----:B------:R-:W-:-:S03]  /*20280*/  F2FP.F16.F32.PACK_AB R6, R7, R6 ;  /* 0x000000060706723e */ /* 0x000fc600000000ff */
[----:B------:R-:W-:Y:S01]  /*20290*/  STL [R1+0x129c], R220 ;  /* 0x00129cdc01007387 */ /* 0x000fe20000100800 */
[----:B------:R-:W-:-:S03]  /*202a0*/  F2FP.F16.F32.PACK_AB R5, R146, R5 ;  /* 0x000000059205723e */ /* 0x000fc600000000ff */
[----:B------:R-:W-:Y:S04]  /*202b0*/  STL [R1+0x1298], R217 ;  /* 0x001298d901007387 */ /* 0x000fe80000100800 */
[----:B------:R0:W-:Y:S04]  /*202c0*/  STL [R1+0x54c], R26 ;  /* 0x00054c1a01007387 */ /* 0x0001e80000100800 */
[----:B------:R-:W-:Y:S01]  /*202d0*/  STL [R1+0x548], R85 ;  /* 0x0005485501007387 */ /* 0x000fe20000100800 */
[----:B0-----:R-:W-:Y:S02]  /*202e0*/  F2FP.F16.F32.PACK_AB R26, R149, R25 ;  /* 0x00000019951a723e */ /* 0x001fe400000000ff */
[----:B------:R-:W-:-:S02]  /*202f0*/  F2FP.F16.F32.PACK_AB R25, R153, R27 ;  /* 0x0000001b9919723e */ /* 0x000fc400000000ff */
[----:B------:R-:W-:-:S05]  /*20300*/  F2FP.F16.F32.PACK_AB R24, R151, R91 ;  /* 0x0000005b9718723e */ /* 0x000fca00000000ff */
[----:B------:R0:W-:Y:S04]  /*20310*/  STL [R1+0x544], R24 ;  /* 0x0005441801007387 */ /* 0x0001e80000100800 */
[----:B------:R1:W-:Y:S04]  /*20320*/  STL [R1+0x540], R26 ;  /* 0x0005401a01007387 */ /* 0x0003e80000100800 */
[----:B------:R2:W-:Y:S01]  /*20330*/  STL [R1+0x53c], R25 ;  /* 0x00053c1901007387 */ /* 0x0005e20000100800 */
[----:B0-----:R-:W-:Y:S02]  /*20340*/  F2FP.F16.F32.PACK_AB R24, R155, R92 ;  /* 0x0000005c9b18723e */ /* 0x001fe400000000ff */
[----:B-1----:R-:W-:-:S03]  /*20350*/  F2FP.F16.F32.PACK_AB R26, R94, R28 ;  /* 0x0000001c5e1a723e */ /* 0x002fc600000000ff */
[----:B------:R0:W-:Y:S01]  /*20360*/  STL [R1+0x538], R24 ;  /* 0x0005381801007387 */ /* 0x0001e20000100800 */
[----:B--2---:R-:W-:-:S03]  /*20370*/  F2FP.F16.F32.PACK_AB R25, R156, R30 ;  /* 0x0000001e9c19723e */ /* 0x004fc600000000ff */
[----:B------:R1:W-:Y:S04]  /*20380*/  STL [R1+0x534], R26 ;  /* 0x0005341a01007387 */ /* 0x0003e80000100800 */
[----:B------:R2:W-:Y:S01]  /*20390*/  STL [R1+0x530], R25 ;  /* 0x0005301901007387 */ /* 0x0005e20000100800 */
[----:B0-----:R-:W-:Y:S02]  /*203a0*/  F2FP.F16.F32.PACK_AB R24, R86, R214 ;  /* 0x000000d65618723e */ /* 0x001fe400000000ff */
[----:B-1----:R-:W-:-:S03]  /*203b0*/  F2FP.F16.F32.PACK_AB R26, R84, R212 ;  /* 0x000000d4541a723e */ /* 0x002fc600000000ff */
[----:B------:R0:W-:Y:S01]  /*203c0*/  STL [R1+0x52c], R24 ;  /* 0x00052c1801007387 */ /* 0x0001e20000100800 */
[----:B--2---:R-:W-:-:S03]  /*203d0*/  F2FP.F16.F32.PACK_AB R25, R150, R158 ;  /* 0x0000009e9619723e */ /* 0x004fc600000000ff */
[----:B------:R-:W-:Y:S04]  /*203e0*/  STL [R1+0x528], R26 ;  /* 0x0005281a01007387 */ /* 0x000fe80000100800 */
[----:B------:R-:W-:Y:S01]  /*203f0*/  STL [R1+0x524], R25 ;  /* 0x0005241901007387 */ /* 0x000fe20000100800 */
[----:B0-----:R-:W-:-:S05]  /*20400*/  F2FP.F16.F32.PACK_AB R24, R148, R93 ;  /* 0x0000005d9418723e */ /* 0x001fca00000000ff */
[----:B------:R-:W-:Y:S04]  /*20410*/  STL [R1+0x520], R24 ;  /* 0x0005201801007387 */ /* 0x000fe80000100800 */
[----:B------:R-:W-:Y:S04]  /*20420*/  STL [R1+0x51c], R22 ;  /* 0x00051c1601007387 */ /* 0x000fe80000100800 */
[----:B------:R-:W-:Y:S04]  /*20430*/  STL [R1+0x518], R20 ;  /* 0x0005181401007387 */ /* 0x000fe80000100800 */
[----:B------:R-:W-:Y:S04]  /*20440*/  STL [R1+0x514], R19 ;  /* 0x0005141301007387 */ /* 0x000fe80000100800 */
[----:B------:R-:W-:Y:S04]  /*20450*/  STL [R1+0x510], R18 ;  /* 0x0005101201007387 */ /* 0x000fe80000100800 */
[----:B------:R0:W-:Y:S04]  /*20460*/  STL [R1+0x50c], R12 ;  /* 0x00050c0c01007387 */ /* 0x0001e80000100800 */
[----:B------:R-:W-:Y:S04]  /*20470*/  STL [R1+0x508], R13 ;  /* 0x0005080d01007387 */ /* 0x000fe80000100800 */
[----:B------:R1:W-:Y:S01]  /*20480*/  STL [R1+0x504], R2 ;  /* 0x0005040201007387 */ /* 0x0003e20000100800 */
[----:B0-----:R-:W-:-:S05]  /*20490*/  F2FP.F16.F32.PACK_AB R12, R145, R227 ;  /* 0x000000e3910c723e */ /* 0x001fca00000000ff */
[----:B------:R-:W-:Y:S01]  /*204a0*/  STL [R1+0x500], R12 ;  /* 0x0005000c01007387 */ /* 0x000fe20000100800 */
[----:B-1----:R-:W-:-:S03]  /*204b0*/  F2FP.F16.F32.PACK_AB R2, R10, R17 ;  /* 0x000000110a02723e */ /* 0x002fc600000000ff */
[----:B------:R-:W-:Y:S04]  /*204c0*/  STL [R1+0x4fc], R11 ;  /* 0x0004fc0b01007387 */ /* 0x000fe80000100800 */
[----:B------:R0:W-:Y:S04]  /*204d0*/  STL [R1+0x4f8], R2 ;  /* 0x0004f80201007387 */ /* 0x0001e80000100800 */
[----:B------:R1:W-:Y:S04]  /*204e0*/  STL [R1+0x4f4], R0 ;  /* 0x0004f40001007387 */ /* 0x0003e80000100800 */
[----:B------:R-:W-:Y:S01]  /*204f0*/  STL [R1+0x4f0], R6 ;  /* 0x0004f00601007387 */ /* 0x000fe20000100800 */
[----:B0-----:R-:W-:-:S02]  /*20500*/  F2FP.F16.F32.PACK_AB R2, R82, R210 ;  /* 0x000000d25202723e */ /* 0x001fc400000000ff */
[----:B-1----:R-:W-:-:S03]  /*20510*/  F2FP.F16.F32.PACK_AB R0, R80, R208 ;  /* 0x000000d05000723e */ /* 0x002fc600000000ff */
[----:B------:R0:W-:Y:S04]  /*20520*/  STL [R1+0x3fc], R2 ;  /* 0x0003fc0201007387 */ /* 0x0001e80000100800 */
[----:B------:R1:W-:Y:S04]  /*20530*/  STL [R1+0x3f8], R0 ;  /* 0x0003f80001007387 */ /* 0x0003e80000100800 */
[----:B------:R-:W-:Y:S01]  /*20540*/  STL [R1+0x3f4], R5 ;  /* 0x0003f40501007387 */ /* 0x000fe20000100800 */
[----:B0-----:R-:W-:Y:S02]  /*20550*/  F2FP.F16.F32.PACK_AB R2, R144, R4 ;  /* 0x000000049002723e */ /* 0x001fe400000000ff */
[----:B-1----:R-:W-:-:S03]  /*20560*/  F2FP.F16.F32.PACK_AB R0, R3, R16 ;  /* 0x000000100300723e */ /* 0x002fc600000000ff */
[----:B------:R0:W-:Y:S01]  /*20570*/  STL [R1+0x3f0], R2 ;  /* 0x0003f00201007387 */ /* 0x0001e20000100800 */
[----:B------:R-:W-:-:S03]  /*20580*/  F2FP.F16.F32.PACK_AB R3, R15, R14 ;  /* 0x0000000e0f03723e */ /* 0x000fc600000000ff */
[----:B------:R1:W-:Y:S04]  /*20590*/  STL [R1+0x2fc], R0 ;  /* 0x0002fc0001007387 */ /* 0x0003e80000100800 */
[----:B------:R-:W-:Y:S01]  /*205a0*/  STL [R1+0x2f8], R3 ;  /* 0x0002f80301007387 */ /* 0x000fe20000100800 */
[----:B0-----:R-:W-:-:S03]  /*205b0*/  F2FP.F16.F32.PACK_AB R2, R224, R219 ;  /* 0x000000dbe002723e */ /* 0x001fc600000000ff */
[----:B------:R-:W2:Y:S01]  /*205c0*/  LDL.LU R25, [R1+0xdc] ;  /* 0x0000dc0001197983 */ /* 0x000ea20000300800 */
[----:B-1----:R-:W-:-:S03]  /*205d0*/  F2FP.F16.F32.PACK_AB R0, R218, R216 ;  /* 0x000000d8da00723e */ /* 0x002fc600000000ff */
[----:B------:R0:W-:Y:S04]  /*205e0*/  STL [R1+0x2f4], R2 ;  /* 0x0002f40201007387 */ /* 0x0001e80000100800 */
[----:B------:R-:W3:Y:S04]  /*205f0*/  LDL.LU R153, [R1+0xd4] ;  /* 0x0000d40001997983 */ /* 0x000ee80000300800 */
[----:B------:R1:W-:Y:S04]  /*20600*/  STL [R1+0x2f0], R0 ;  /* 0x0002f00001007387 */ /* 0x0003e80000100800 */
        /* <DEDUP_REMOVED lines=17> */
[----:B0-----:R-:W4:Y:S04]  /*20720*/  LDL.LU R2, [R1+0x4d0] ;  /* 0x0004d00001027983 */ /* 0x001f280000300800 */
[----:B------:R-:W4:Y:S04]  /*20730*/  LDL.LU R227, [R1+0xcc] ;  /* 0x0000cc0001e37983 */ /* 0x000f280000300800 */
[----:B-1----:R-:W4:Y:S04]  /*20740*/  LDL.LU R0, [R1+0xc4] ;  /* 0x0000c40001007983 */ /* 0x002f280000300800 */
        /* <DEDUP_REMOVED lines=16> */
[----:B------:R-:W4:Y:S01]  /*20850*/  LDL.LU R216, [R1+0x2c0] ;  /* 0x0002c00001d87983 */ /* 0x000f220000300800 */
[----:B------:R-:W-:-:S02]  /*20860*/  F2FP.F16.F32.PACK_AB R79, R79, R207 ;  /* 0x000000cf4f4f723e */ /* 0x000fc400000000ff */
[----:B------:R-:W-:-:S03]  /*20870*/  F2FP.F16.F32.PACK_AB R24, R77, R205 ;  /* 0x000000cd4d18723e */ /* 0x000fc600000000ff */
[----:B------:R-:W-:Y:S04]  /*20880*/  STL [R1+0x2ec], R79 ;  /* 0x0002ec4f01007387 */ /* 0x000fe80000100800 */
[----:B------:R4:W-:Y:S01]  /*20890*/  STL [R1+0x2e8], R24 ;  /* 0x0002e81801007387 */ /* 0x0009e20000100800 */
[----:B--2---:R-:W-:Y:S02]  /*208a0*/  F2FP.F16.F32.PACK_AB R26, R143, R25 ;  /* 0x000000198f1a723e */ /* 0x004fe400000000ff */
[----:B---3--:R-:W-:-:S03]  /*208b0*/  F2FP.F16.F32.PACK_AB R25, R141, R153 ;  /* 0x000000998d19723e */ /* 0x008fc600000000ff */
[----:B------:R0:W-:Y:S04]  /*208c0*/  STL [R1+0x2e4], R26 ;  /* 0x0002e41a01007387 */ /* 0x0001e80000100800 */
[----:B------:R1:W-:Y:S01]  /*208d0*/  STL [R1+0x2e0], R25 ;  /* 0x0002e01901007387 */ /* 0x0003e20000100800 */
[----:B----4-:R-:W-:-:S05]  /*208e0*/  F2FP.F16.F32.PACK_AB R24, R27, R155 ;  /* 0x0000009b1b18723e */ /* 0x010fca00000000ff */
[----:B------:R2:W-:Y:S01]  /*208f0*/  STL [R1+0x1fc], R24 ;  /* 0x0001fc1801007387 */ /* 0x0005e20000100800 */
[----:B0-----:R-:W-:Y:S02]  /*20900*/  F2FP.F16.F32.PACK_AB R26, R92, R94 ;  /* 0x0000005e5c1a723e */ /* 0x001fe400000000ff */
[----:B-1----:R-:W-:-:S03]  /*20910*/  F2FP.F16.F32.PACK_AB R25, R28, R156 ;  /* 0x0000009c1c19723e */ /* 0x002fc600000000ff */
[----:B------:R0:W-:Y:S01]  /*20920*/  STL [R1+0x1f8], R26 ;  /* 0x0001f81a01007387 */ /* 0x0001e20000100800 */
[----:B--2---:R-:W-:-:S03]  /*20930*/  F2FP.F16.F32.PACK_AB R24, R30, R158 ;  /* 0x0000009e1e18723e */ /* 0x004fc600000000ff */
[----:B------:R1:W-:Y:S01]  /*20940*/  STL [R1+0x1f4], R25 ;  /* 0x0001f41901007387 */ /* 0x0003e20000100800 */
[----:B0-----:R-:W-:-:S03]  /*20950*/  F2FP.F16.F32.PACK_AB R26, R78, R206 ;  /* 0x000000ce4e1a723e */ /* 0x001fc600000000ff */
[----:B------:R0:W-:Y:S01]  /*20960*/  STL [R1+0x1f0], R24 ;  /* 0x0001f01801007387 */ /* 0x0001e20000100800 */
[----:B------:R-:W-:Y:S02]  /*20970*/  F2FP.F16.F32.PACK_AB R22, R140, R22 ;  /* 0x000000168c16723e */ /* 0x000fe400000000ff */
[----:B-1----:R-:W-:Y:S01]  /*20980*/  F2FP.F16.F32.PACK_AB R25, R76, R204 ;  /* 0x000000cc4c19723e */ /* 0x002fe200000000ff */
[----:B------:R-:W-:Y:S01]  /*20990*/  STL [R1+0x1ec], R26 ;  /* 0x0001ec1a01007387 */ /* 0x000fe20000100800 */
[----:B0-----:R-:W-:Y:S02]  /*209a0*/  F2FP.F16.F32.PACK_AB R24, R142, R93 ;  /* 0x0000005d8e18723e */ /* 0x001fe400000000ff */
[----:B------:R-:W-:Y:S01]  /*209b0*/  F2FP.F16.F32.PACK_AB R20, R23, R20 ;  /* 0x000000141714723e */ /* 0x000fe200000000ff */
[----:B------:R-:W-:Y:S04]  /*209c0*/  STL [R1+0x1e8], R25 ;  /* 0x0001e81901007387 */ /* 0x000fe80000100800 */
[----:B------:R-:W-:Y:S01]  /*209d0*/  STL [R1+0x1e4], R24 ;  /* 0x0001e41801007387 */ /* 0x000fe20000100800 */
[----:B------:R-:W-:-:S03]  /*209e0*/  F2FP.F16.F32.PACK_AB R18, R21, R18 ;  /* 0x000000121512723e */ /* 0x000fc600000000ff */
[----:B------:R-:W-:Y:S01]  /*209f0*/  STL [R1+0x1e0], R22 ;  /* 0x0001e01601007387 */ /* 0x000fe20000100800 */
[----:B------:R-:W-:-:S03]  /*20a00*/  F2FP.F16.F32.PACK_AB R12, R19, R12 ;  /* 0x0000000c130c723e */ /* 0x000fc600000000ff */
[----:B------:R-:W-:Y:S04]  /*20a10*/  STL [R1+0x1dc], R20 ;  /* 0x0001dc1401007387 */ /* 0x000fe80000100800 */
[----:B------:R-:W-:Y:S01]  /*20a20*/  STL [R1+0x1d8], R18 ;  /* 0x0001d81201007387 */ /* 0x000fe20000100800 */
[----:B------:R-:W-:-:S03]  /*20a30*/  F2FP.F16.F32.PACK_AB R2, R13, R2 ;  /* 0x000000020d02723e */ /* 0x000fc600000000ff */
[----:B------:R0:W-:Y:S01]  /*20a40*/  STL [R1+0x1d4], R12 ;  /* 0x0001d40c01007387 */ /* 0x0001e20000100800 */
[----:B------:R-:W-:-:S03]  /*20a50*/  F2FP.F16.F32.PACK_AB R13, R75, R203 ;  /* 0x000000cb4b0d723e */ /* 0x000fc600000000ff */
[----:B------:R1:W-:Y:S01]  /*20a60*/  STL [R1+0x1d0], R2 ;  /* 0x0001d00201007387 */ /* 0x0003e20000100800 */
[----:B------:R-:W-:Y:S02]  /*20a70*/  F2FP.F16.F32.PACK_AB R0, R137, R0 ;  /* 0x000000008900723e */ /* 0x000fe400000000ff */
[----:B0-----:R-:W-:Y:S01]  /*20a80*/  F2FP.F16.F32.PACK_AB R12, R73, R201 ;  /* 0x000000c9490c723e */ /* 0x001fe200000000ff */
[----:B------:R-:W-:Y:S01]  /*20a90*/  STL [R1+0xfc], R13 ;  /* 0x0000fc0d01007387 */ /* 0x000fe20000100800 */
[----:B-1----:R-:W-:-:S03]  /*20aa0*/  F2FP.F16.F32.PACK_AB R2, R139, R227 ;  /* 0x000000e38b02723e */ /* 0x002fc600000000ff */
[----:B------:R-:W-:Y:S01]  /*20ab0*/  STL [R1+0xf8], R12 ;  /* 0x0000f80c01007387 */ /* 0x000fe20000100800 */
[----:B------:R-:W-:-:S03]  /*20ac0*/  F2FP.F16.F32.PACK_AB R10, R11, R10 ;  /* 0x0000000a0b0a723e */ /* 0x000fc600000000ff */
[----:B------:R0:W-:Y:S04]  /*20ad0*/  STL [R1+0xf4], R2 ;  /* 0x0000f40201007387 */ /* 0x0001e80000100800 */
[----:B------:R1:W-:Y:S01]  /*20ae0*/  STL [R1+0xf0], R0 ;  /* 0x0000f00001007387 */ /* 0x0003e20000100800 */
[----:B0-----:R-:W-:-:S03]  /*20af0*/  F2FP.F16.F32.PACK_AB R2, R17, R9 ;  /* 0x000000091102723e */ /* 0x001fc600000000ff */
[----:B------:R-:W-:Y:S01]  /*20b00*/  STL [R1+0xec], R10 ;  /* 0x0000ec0a01007387 */ /* 0x000fe20000100800 */
[----:B-1----:R-:W-:-:S03]  /*20b10*/  F2FP.F16.F32.PACK_AB R0, R8, R7 ;  /* 0x000000070800723e */ /* 0x002fc600000000ff */
[----:B------:R0:W-:Y:S01]  /*20b20*/  STL [R1+0xe8], R2 ;  /* 0x0000e80201007387 */ /* 0x0001e20000100800 */
[----:B------:R-:W-:-:S03]  /*20b30*/  F2FP.F16.F32.PACK_AB R5, R6, R5 ;  /* 0x000000050605723e */ /* 0x000fc600000000ff */
[----:B------:R1:W-:Y:S01]  /*20b40*/  STL [R1+0xe4], R0 ;  /* 0x0000e40001007387 */ /* 0x0003e20000100800 */
[----:B0-----:R-:W-:-:S03]  /*20b50*/  F2FP.F16.F32.PACK_AB R2, R74, R202 ;  /* 0x000000ca4a02723e */ /* 0x001fc600000000ff */
[----:B------:R-:W-:Y:S01]  /*20b60*/  STL [R1+0xe0], R5 ;  /* 0x0000e00501007387 */ /* 0x000fe20000100800 */
[----:B------:R-:W-:Y:S02]  /*20b70*/  F2FP.F16.F32.PACK_AB R4, R138, R4 ;  /* 0x000000048a04723e */ /* 0x000fe400000000ff */
[----:B-1----:R-:W-:Y:S01]  /*20b80*/  F2FP.F16.F32.PACK_AB R0, R72, R200 ;  /* 0x000000c84800723e */ /* 0x002fe200000000ff */
        /* <DEDUP_REMOVED lines=10> */
[----:B-1----:R-:W-:-:S03]  /*20c30*/  F2FP.F16.F32.PACK_AB R0, R216, R247 ;  /* 0x000000f7d800723e */ /* 0x002fc600000000ff */
[----:B------:R0:W-:Y:S04]  /*20c40*/  STL [R1+0xc4], R2 ;  /* 0x0000c40201007387 */ /* 0x0001e80000100800 */
[----:B------:R-:W2:Y:S04]  /*20c50*/  LDL.LU R158, [R1+0x1b4] ;  /* 0x0001b400019e7983 */ /* 0x000ea80000300800 */
[----:B------:R1:W-:Y:S04]  /*20c60*/  STL [R1+0xc0], R0 ;  /* 0x0000c00001007387 */ /* 0x0003e80000100800 */
        /* <DEDUP_REMOVED lines=106> */
[----:B-1----:R-:W4:Y:S01]  /*21310*/  LDL.LU R0, [R1+0x10c] ;  /* 0x00010c0001007983 */ /* 0x002f220000300800 */
[----:B------:R-:W-:-:S03]  /*21320*/  F2FP.F16.F32.PACK_AB R247, R71, R199 ;  /* 0x000000c747f7723e */ /* 0x000fc600000000ff */
[----:B------:R-:W4:Y:S04]  /*21330*/  LDL.LU R3, [R1+0x30c] ;  /* 0x00030c0001037983 */ /* 0x000f280000300800 */
[----:B------:R-:W4:Y:S04]  /*21340*/  LDL.LU R219, [R1+0x104] ;  /* 0x0001040001db7983 */ /* 0x000f280000300800 */
[----:B------:R-:W4:Y:S04]  /*21350*/  LDL.LU R218, [R1+0x304] ;  /* 0x0003040001da7983 */ /* 0x000f280000300800 */
[----:B------:R-:W4:Y:S04]  /*21360*/  LDL.LU R216, [R1+0x20c] ;  /* 0x00020c0001d87983 */ /* 0x000f280000300800 */
[----:B------:R-:W4:Y:S01]  /*21370*/  LDL.LU R199, [R1+0x2a0] ;  /* 0x0002a00001c77983 */ /* 0x000f220000300800 */
[----:B------:R-:W-:Y:S01]  /*21380*/  IMAD.MOV.U32 R93, RZ, RZ, R246 ;  /* 0x000000ffff5d7224 */ /* 0x000fe200078e00f6 */
[----:B------:R-:W-:-:S02]  /*21390*/  F2FP.F16.F32.PACK_AB R246, R69, R197 ;  /* 0x000000c545f6723e */ /* 0x000fc400000000ff */
[----:B------:R-:W4:Y:S01]  /*213a0*/  LDL.LU R71, [R1+0x348] ;  /* 0x0003480001477983 */ /* 0x000f220000300800 */
[----:B------:R-:W-:-:S03]  /*213b0*/  F2FP.F16.F32.PACK_AB R245, R135, R245 ;  /* 0x000000f587f5723e */ /* 0x000fc600000000ff */
[----:B------:R-:W4:Y:S01]  /*213c0*/  LDL.LU R197, [R1+0x9c] ;  /* 0x00009c0001c57983 */ /* 0x000f220000300800 */
[----:B------:R-:W-:-:S03]  /*213d0*/  F2FP.F16.F32.PACK_AB R244, R133, R244 ;  /* 0x000000f485f4723e */ /* 0x000fc600000000ff */
[----:B------:R-:W4:Y:S01]  /*213e0*/  LDL.LU R69, [R1+0x448] ;  /* 0x0004480001457983 */ /* 0x000f220000300800 */
[----:B------:R-:W-:Y:S02]  /*213f0*/  F2FP.F16.F32.PACK_AB R235, R93, R235 ;  /* 0x000000eb5deb723e */ /* 0x000fe400000000ff */
[----:B------:R-:W-:Y:S01]  /*21400*/  F2FP.F16.F32.PACK_AB R233, R233, R232 ;  /* 0x000000e8e9e9723e */ /* 0x000fe200000000ff */
[----:B------:R-:W4:Y:S01]  /*21410*/  LDL.LU R135, [R1+0x388] ;  /* 0x0003880001877983 */ /* 0x000f220000300800 */
[----:B--2---:R-:W-:Y:S02]  /*21420*/  F2FP.F16.F32.PACK_AB R234, R158, R234 ;  /* 0x000000ea9eea723e */ /* 0x004fe400000000ff */
[----:B------:R-:W-:Y:S01]  /*21430*/  F2FP.F16.F32.PACK_AB R232, R231, R230 ;  /* 0x000000e6e7e8723e */ /* 0x000fe200000000ff */
[----:B------:R-:W2:Y:S01]  /*21440*/  LDL.LU R133, [R1+0x488] ;  /* 0x0004880001857983 */ /* 0x000ea20000300800 */
[----:B------:R-:W-:-:S03]  /*21450*/  F2FP.F16.F32.PACK_AB R231, R70, R198 ;  /* 0x000000c646e7723e */ /* 0x000fc600000000ff */
[----:B------:R-:W2:Y:S01]  /*21460*/  LDL.LU R93, [R1+0x1328] ;  /* 0x00132800015d7983 */ /* 0x000ea20000300800 */
[----:B------:R-:W-:-:S03]  /*21470*/  F2FP.F16.F32.PACK_AB R230, R68, R196 ;  /* 0x000000c444e6723e */ /* 0x000fc600000000ff */
[----:B------:R-:W2:Y:S01]  /*21480*/  LDL.LU R158, [R1+0x1324] ;  /* 0x00132400019e7983 */ /* 0x000ea20000300800 */
[----:B------:R-:W-:-:S03]  /*21490*/  F2FP.F16.F32.PACK_AB R229, R134, R229 ;  /* 0x000000e586e5723e */ /* 0x000fc600000000ff */
[----:B------:R-:W2:Y:S01]  /*214a0*/  LDL.LU R198, [R1+0x2a8] ;  /* 0x0002a80001c67983 */ /* 0x000ea20000300800 */
[----:B------:R-:W-:-:S03]  /*214b0*/  F2FP.F16.F32.PACK_AB R228, R132, R228 ;  /* 0x000000e484e4723e */ /* 0x000fc600000000ff */
[----:B------:R-:W2:Y:S01]  /*214c0*/  LDL.LU R70, [R1+0x340] ;  /* 0x0003400001467983 */ /* 0x000ea20000300800 */
[----:B---3--:R-:W-:-:S03]  /*214d0*/  F2FP.F16.F32.PACK_AB R227, R30, R227 ;  /* 0x000000e31ee3723e */ /* 0x008fc600000000ff */
[----:B------:R-:W3:Y:S01]  /*214e0*/  LDL.LU R196, [R1+0x94] ;  /* 0x0000940001c47983 */ /* 0x000ee20000300800 */
[----:B----4-:R-:W-:-:S03]  /*214f0*/  F2FP.F16.F32.PACK_AB R226, R156, R226 ;  /* 0x000000e29ce2723e */ /* 0x010fc600000000ff */
[----:B------:R-:W4:Y:S01]  /*21500*/  LDL.LU R68, [R1+0x440] ;  /* 0x0004400001447983 */ /* 0x000f220000300800 */
[----:B------:R-:W-:-:S03]  /*21510*/  F2FP.F16.F32.PACK_AB R224, R215, R224 ;  /* 0x000000e0d7e0723e */ /* 0x000fc600000000ff */
        /* <DEDUP_REMOVED lines=30> */
[----:B------:R-:W4:Y:S04]  /*21700*/  LDL.LU R64, [R1+0x44] ;  /* 0x0000440001407983 */ /* 0x000f280000300800 */
[----:B------:R-:W4:Y:S04]  /*21710*/  LDL.LU R130, [R1+0x288] ;  /* 0x0002880001827983 */ /* 0x000f280000300800 */
[----:B------:R-:W4:Y:S04]  /*21720*/  LDL.LU R128, [R1+0x74] ;  /* 0x0000740001807983 */ /* 0x000f280000300800 */
[----:B------:R-:W4:Y:S04]  /*21730*/  LDL.LU R92, [R1+0x1310] ;  /* 0x00131000015c7983 */ /* 0x000f280000300800 */
[----:B------:R-:W4:Y:S01]  /*21740*/  LDL.LU R155, [R1+0x130c] ;  /* 0x00130c00019b7983 */ /* 0x000f220000300800 */
[----:B------:R-:W-:-:S02]  /*21750*/  F2FP.F16.F32.PACK_AB R200, R199, R200 ;  /* 0x000000c8c7c8723e */ /* 0x000fc400000000ff */
[----:B------:R-:W-:Y:S02]  /*21760*/  F2FP.F16.F32.PACK_AB R199, R63, R191 ;  /* 0x000000bf3fc7723e */ /* 0x000fe400000000ff */
[----:B------:R-:W4:Y:S04]  /*21770*/  LDL.LU R191, [R1+0x294] ;  /* 0x0002940001bf7983 */ /* 0x000f280000300800 */
[----:B------:R-:W4:Y:S01]  /*21780*/  LDL.LU R63, [R1+0x34c] ;  /* 0x00034c00013f7983 */ /* 0x000f220000300800 */
[----:B------:R-:W-:Y:S02]  /*21790*/  F2FP.F16.F32.PACK_AB R197, R127, R197 ;  /* 0x000000c57fc5723e */ /* 0x000fe400000000ff */
[----:B--2---:R-:W-:Y:S02]  /*217a0*/  F2FP.F16.F32.PACK_AB R201, R198, R201 ;  /* 0x000000c9c6c9723e */ /* 0x004fe400000000ff */
[----:B------:R-:W-:-:S02]  /*217b0*/  F2FP.F16.F32.PACK_AB R198, R61, R189 ;  /* 0x000000bd3dc6723e */ /* 0x000fc400000000ff */
[----:B------:R-:W2:Y:S04]  /*217c0*/  LDL.LU R189, [R1+0x98] ;  /* 0x0000980001bd7983 */ /* 0x000ea80000300800 */
[----:B------:R-:W2:Y:S01]  /*217d0*/  LDL.LU R61, [R1+0x44c] ;  /* 0x00044c00013d7983 */ /* 0x000ea20000300800 */
[----:B---3--:R-:W-:-:S03]  /*217e0*/  F2FP.F16.F32.PACK_AB R196, R125, R196 ;  /* 0x000000c47dc4723e */ /* 0x008fc600000000ff */
[----:B------:R-:W3:Y:S04]  /*217f0*/  LDL.LU R127, [R1+0x37c] ;  /* 0x00037c00017f7983 */ /* 0x000ee80000300800 */
[----:B------:R-:W3:Y:S01]  /*21800*/  LDL.LU R125, [R1+0x47c] ;  /* 0x00047c00017d7983 */ /* 0x000ee20000300800 */
[----:B----4-:R-:W-:-:S03]  /*21810*/  F2FP.F16.F32.PACK_AB R195, R27, R195 ;  /* 0x000000c31bc3723e */ /* 0x010fc600000000ff */
[----:B------:R-:W4:Y:S01]  /*21820*/  LDL.LU R27, [R1+0x1308] ;  /* 0x00130800011b7983 */ /* 0x000f220000300800 */
[----:B------:R-:W-:Y:S02]  /*21830*/  F2FP.F16.F32.PACK_AB R193, R25, R193 ;  /* 0x000000c119c1723e */ /* 0x000fe400000000ff */
[----:B------:R-:W-:Y:S02]  /*21840*/  F2FP.F16.F32.PACK_AB R194, R153, R194 ;  /* 0x000000c299c2723e */ /* 0x000fe400000000ff */
[----:B------:R-:W4:Y:S04]  /*21850*/  LDL.LU R153, [R1+0x1304] ;  /* 0x0013040001997983 */ /* 0x000f280000300800 */
[----:B------:R-:W4:Y:S01]  /*21860*/  LDL.LU R25, [R1+0x1300] ;  /* 0x0013000001197983 */ /* 0x000f220000300800 */
[----:B------:R-:W-:-:S02]  /*21870*/  F2FP.F16.F32.PACK_AB R192, R191, R192 ;  /* 0x000000c0bfc0723e */ /* 0x000fc400000000ff */
[----:B------:R-:W-:Y:S02]  /*21880*/  F2FP.F16.F32.PACK_AB R191, R62, R190 ;  /* 0x000000be3ebf723e */ /* 0x000fe400000000ff */
[----:B------:R-:W4:Y:S01]  /*21890*/  LDL.LU R62, [R1+0x344] ;  /* 0x00034400013e7983 */ /* 0x000f220000300800 */
[----:B------:R-:W-:-:S03]  /*218a0*/  F2FP.F16.F32.PACK_AB R190, R60, R188 ;  /* 0x000000bc3cbe723e */ /* 0x000fc600000000ff */
[----:B------:R-:W3:Y:S01]  /*218b0*/  LDL.LU R188, [R1+0x90] ;  /* 0x0000900001bc7983 */ /* 0x000ee20000300800 */
[----:B------:R-:W-:-:S03]  /*218c0*/  F2FP.F16.F32.PACK_AB R151, R91, R151 ;  /* 0x000000975b97723e */ /* 0x000fc600000000ff */
[----:B------:R-:W4:Y:S01]  /*218d0*/  LDL.LU R60, [R1+0x444] ;  /* 0x00044400013c7983 */ /* 0x000f220000300800 */
[----:B------:R-:W-:Y:S02]  /*218e0*/  F2FP.F16.F32.PACK_AB R150, R89, R150 ;  /* 0x000000965996723e */ /* 0x000fe400000000ff */
[----:B------:R-:W-:Y:S02]  /*218f0*/  F2FP.F16.F32.PACK_AB R148, R147, R148 ;  /* 0x000000949394723e */ /* 0x000fe400000000ff */
[----:B------:R-:W-:Y:S02]  /*21900*/  F2FP.F16.F32.PACK_AB R147, R59, R187 ;  /* 0x000000bb3b93723e */ /* 0x000fe400000000ff */
[----:B------:R-:W-:Y:S02]  /*21910*/  F2FP.F16.F32.PACK_AB R149, R146, R149 ;  /* 0x000000959295723e */ /* 0x000fe400000000ff */
[----:B------:R-:W-:Y:S02]  /*21920*/  F2FP.F16.F32.PACK_AB R146, R57, R185 ;  /* 0x000000b93992723e */ /* 0x000fe400000000ff */
[----:B------:R-:W-:-:S02]  /*21930*/  F2FP.F16.F32.PACK_AB R145, R123, R145 ;  /* 0x000000917b91723e */ /* 0x000fc400000000ff */
[----:B--2---:R-:W-:Y:S02]  /*21940*/  F2FP.F16.F32.PACK_AB R189, R126, R189 ;  /* 0x000000bd7ebd723e */ /* 0x004fe400000000ff */
[----:B------:R-:W2:Y:S01]  /*21950*/  LDL.LU R126, [R1+0x374] ;  /* 0x00037400017e7983 */ /* 0x000ea20000300800 */
[----:B------:R-:W-:Y:S02]  /*21960*/  F2FP.F16.F32.PACK_AB R144, R121, R144 ;  /* 0x000000907990723e */ /* 0x000fe400000000ff */
[----:B------:R-:W-:Y:S02]  /*21970*/  F2FP.F16.F32.PACK_AB R143, R252, R143 ;  /* 0x0000008ffc8f723e */ /* 0x000fe400000000ff */
[----:B------:R-:W-:Y:S02]  /*21980*/  F2FP.F16.F32.PACK_AB R142, R250, R142 ;  /* 0x0000008efa8e723e */ /* 0x000fe400000000ff */
[----:B------:R-:W-:Y:S02]  /*21990*/  F2FP.F16.F32.PACK_AB R140, R139, R140 ;  /* 0x0000008c8b8c723e */ /* 0x000fe400000000ff */
[----:B------:R-:W-:-:S02]  /*219a0*/  F2FP.F16.F32.PACK_AB R139, R58, R186 ;  /* 0x000000ba3a8b723e */ /* 0x000fc400000000ff */
[----:B------:R-:W-:Y:S02]  /*219b0*/  F2FP.F16.F32.PACK_AB R141, R138, R141 ;  /* 0x0000008d8a8d723e */ /* 0x000fe400000000ff */
[----:B------:R-:W-:Y:S02]  /*219c0*/  F2FP.F16.F32.PACK_AB R138, R56, R184 ;  /* 0x000000b8388a723e */ /* 0x000fe400000000ff */
[----:B------:R-:W-:Y:S02]  /*219d0*/  F2FP.F16.F32.PACK_AB R137, R122, R137 ;  /* 0x000000897a89723e */ /* 0x000fe400000000ff */
[----:B------:R-:W-:Y:S02]  /*219e0*/  F2FP.F16.F32.PACK_AB R136, R120, R136 ;  /* 0x000000887888723e */ /* 0x000fe400000000ff */
[----:B------:R-:W-:Y:S02]  /*219f0*/  F2FP.F16.F32.PACK_AB R135, R251, R135 ;  /* 0x00000087fb87723e */ /* 0x000fe400000000ff */
[----:B------:R-:W-:-:S02]  /*21a00*/  F2FP.F16.F32.PACK_AB R134, R154, R134 ;  /* 0x000000869a86723e */ /* 0x000fc400000000ff */
[----:B------:R-:W-:Y:S02]  /*21a10*/  F2FP.F16.F32.PACK_AB R132, R131, R132 ;  /* 0x000000848384723e */ /* 0x000fe400000000ff */
[----:B------:R-:W-:Y:S02]  /*21a20*/  F2FP.F16.F32.PACK_AB R131, R55, R183 ;  /* 0x000000b73783723e */ /* 0x000fe400000000ff */
[----:B---3--:R-:W-:Y:S02]  /*21a30*/  F2FP.F16.F32.PACK_AB R188, R124, R188 ;  /* 0x000000bc7cbc723e */ /* 0x008fe400000000ff */
[----:B------:R-:W3:Y:S04]  /*21a40*/  LDL.LU R124, [R1+0x474] ;  /* 0x00047400017c7983 */ /* 0x000ee80000300800 */
[----:B------:R-:W4:Y:S04]  /*21a50*/  LDL.LU R91, [R1+0x12fc] ;  /* 0x0012fc00015b7983 */ /* 0x000f280000300800 */
[----:B------:R-:W4:Y:S04]  /*21a60*/  LDL.LU R89, [R1+0x12f8] ;  /* 0x0012f80001597983 */ /* 0x000f280000300800 */
[----:B------:R-:W4:Y:S04]  /*21a70*/  LDL.LU R59, [R1+0x358] ;  /* 0x00035800013b7983 */ /* 0x000f280000300800 */
[----:B------:R-:W4:Y:S04]  /*21a80*/  LDL.LU R187, [R1+0xc] ;  /* 0x00000c0001bb7983 */ /* 0x000f280000300800 */
[----:B------:R-:W4:Y:S04]  /*21a90*/  LDL.LU R57, [R1+0x458] ;  /* 0x0004580001397983 */ /* 0x000f280000300800 */
[----:B------:R-:W4:Y:S04]  /*21aa0*/  LDL.LU R185, [R1+0x410] ;  /* 0x0004100001b97983 */ /* 0x000f280000300800 */
        /* <DEDUP_REMOVED lines=14> */
[----:B------:R-:W-:Y:S01]  /*21b90*/  F2FP.F16.F32.PACK_AB R130, R53, R181 ;  /* 0x000000b53582723e */ /* 0x000fe200000000ff */
[----:B------:R-:W4:Y:S01]  /*21ba0*/  LDL.LU R183, [R1+0x218] ;  /* 0x0002180001b77983 */ /* 0x000f220000300800 */
[----:B------:R-:W-:-:S03]  /*21bb0*/  F2FP.F16.F32.PACK_AB R129, R119, R129 ;  /* 0x000000817781723e */ /* 0x000fc600000000ff */
[----:B------:R-:W4:Y:S01]  /*21bc0*/  LDL.LU R53, [R1+0x5c] ;  /* 0x00005c0001357983 */ /* 0x000f220000300800 */
[----:B------:R-:W-:-:S03]  /*21bd0*/  F2FP.F16.F32.PACK_AB R128, R117, R128 ;  /* 0x000000807580723e */ /* 0x000fc600000000ff */
[----:B------:R-:W4:Y:S01]  /*21be0*/  LDL.LU R181, [R1+0x310] ;  /* 0x0003100001b57983 */ /* 0x000f220000300800 */
[----:B------:R-:W-:-:S03]  /*21bf0*/  F2FP.F16.F32.PACK_AB R127, R26, R127 ;  /* 0x0000007f1a7f723e */ /* 0x000fc600000000ff */
[----:B------:R-:W4:Y:S01]  /*21c00*/  LDL.LU R119, [R1+0x110] ;  /* 0x0001100001777983 */ /* 0x000f220000300800 */
[----:B--2---:R-:W-:-:S03]  /*21c10*/  F2FP.F16.F32.PACK_AB R126, R152, R126 ;  /* 0x0000007e987e723e */ /* 0x004fc600000000ff */
[----:B------:R-:W2:Y:S04]  /*21c20*/  LDL.LU R117, [R1+0x318] ;  /* 0x0003180001757983 */ /* 0x000ea80000300800 */
[----:B------:R-:W2:Y:S04]  /*21c30*/  LDL.LU R26, [R1+0x12e4] ;  /* 0x0012e400011a7983 */ /* 0x000ea80000300800 */
[----:B------:R-:W2:Y:S01]  /*21c40*/  LDL.LU R152, [R1+0x12e0] ;  /* 0x0012e00001987983 */ /* 0x000ea20000300800 */
        /* <DEDUP_REMOVED lines=18> */
[----:B---3--:R-:W-:Y:S02]  /*21d70*/  F2FP.F16.F32.PACK_AB R124, R123, R124 ;  /* 0x0000007c7b7c723e */ /* 0x008fe400000000ff */
[----:B------:R-:W-:-:S02]  /*21d80*/  F2FP.F16.F32.PACK_AB R123, R54, R182 ;  /* 0x000000b6367b723e */ /* 0x000fc400000000ff */
[----:B------:R-:W3:Y:S01]  /*21d90*/  LDL.LU R54, [R1+0x268] ;  /* 0x0002680001367983 */ /* 0x000ee20000300800 */
[----:B----4-:R-:W-:-:S03]  /*21da0*/  F2FP.F16.F32.PACK_AB R121, R118, R121 ;  /* 0x000000797679723e */ /* 0x010fc600000000ff */
[----:B------:R-:W4:Y:S01]  /*21db0*/  LDL.LU R182, [R1+0x118] ;  /* 0x0001180001b67983 */ /* 0x000f220000300800 */
[----:B------:R-:W-:Y:S02]  /*21dc0*/  F2FP.F16.F32.PACK_AB R125, R122, R125 ;  /* 0x0000007d7a7d723e */ /* 0x000fe400000000ff */
[----:B------:R-:W-:Y:S02]  /*21dd0*/  F2FP.F16.F32.PACK_AB R122, R52, R180 ;  /* 0x000000b4347a723e */ /* 0x000fe400000000ff */
[----:B------:R-:W2:Y:S01]  /*21de0*/  LDL.LU R52, [R1+0x54] ;  /* 0x0000540001347983 */ /* 0x000ea20000300800 */
[----:B------:R-:W-:-:S03]  /*21df0*/  F2FP.F16.F32.PACK_AB R120, R116, R120 ;  /* 0x000000787478723e */ /* 0x000fc600000000ff */
        /* <DEDUP_REMOVED lines=24> */
[----:B------:R-:W-:-:S03]  /*21f80*/  F2FP.F16.F32.PACK_AB R53, R111, R53 ;  /* 0x000000356f35723e */ /* 0x000fc600000000ff */
[----:B------:R-:W4:Y:S01]  /*21f90*/  LDL.LU R175, [R1+0x114] ;  /* 0x0001140001af7983 */ /* 0x000f220000300800 */
[----:B---3--:R-:W-:Y:S02]  /*21fa0*/  F2FP.F16.F32.PACK_AB R21, R54, R21 ;  /* 0x000000153615723e */ /* 0x008fe400000000ff */
[----:B------:R-:W-:Y:S02]  /*21fb0*/  F2FP.F16.F32.PACK_AB R54, R45, R173 ;  /* 0x000000ad2d36723e */ /* 0x000fe400000000ff */
[----:B------:R-:W3:Y:S04]  /*21fc0*/  LDL.LU R45, [R1+0x58] ;  /* 0x00005800012d7983 */ /* 0x000ee80000300800 */
[----:B------:R-:W3:Y:S04]  /*21fd0*/  LDL.LU R173, [R1+0x31c] ;  /* 0x00031c0001ad7983 */ /* 0x000ee80000300800 */
[----:B------:R-:W3:Y:S01]  /*21fe0*/  LDL.LU R111, [R1+0x33c] ;  /* 0x00033c00016f7983 */ /* 0x000ee20000300800 */
[----:B--2---:R-:W-:-:S03]  /*21ff0*/  F2FP.F16.F32.PACK_AB R52, R109, R52 ;  /* 0x000000346d34723e */ /* 0x004fc600000000ff */
[----:B------:R-:W2:Y:S01]  /*22000*/  LDL.LU R109, [R1+0x43c] ;  /* 0x00043c00016d7983 */ /* 0x000ea20000300800 */
        /* <DEDUP_REMOVED lines=10> */
[----:B------:R-:W2:Y:S01]  /*220b0*/  LDL.LU R44, [R1+0x50] ;  /* 0x00005000012c7983 */ /* 0x000ea20000300800 */
[----:B------:R-:W-:-:S03]  /*220c0*/  F2FP.F16.F32.PACK_AB R59, R238, R59 ;  /* 0x0000003bee3b723e */ /* 0x000fc600000000ff */
[----:B------:R-:W4:Y:S01]  /*220d0*/  LDL.LU R172, [R1+0x120] ;  /* 0x0001200001ac7983 */ /* 0x000f220000300800 */
[----:B------:R-:W-:Y:S02]  /*220e0*/  F2FP.F16.F32.PACK_AB R57, R56, R57 ;  /* 0x000000393839723e */ /* 0x000fe400000000ff */
[----:B------:R-:W-:Y:S02]  /*220f0*/  F2FP.F16.F32.PACK_AB R58, R239, R58 ;  /* 0x0000003aef3a723e */ /* 0x000fe400000000ff */
[----:B------:R-:W-:Y:S02]  /*22100*/  F2FP.F16.F32.PACK_AB R56, R66, R67 ;  /* 0x000000434238723e */ /* 0x000fe400000000ff */
[----:B------:R-:W-:Y:S02]  /*22110*/  F2FP.F16.F32.PACK_AB R67, R43, R171 ;  /* 0x000000ab2b43723e */ /* 0x000fe400000000ff */
[----:B---3--:R-:W-:Y:S02]  /*22120*/  F2FP.F16.F32.PACK_AB R45, R110, R45 ;  /* 0x0000002d6e2d723e */ /* 0x008fe400000000ff */
[----:B------:R-:W3:Y:S01]  /*22130*/  LDL.LU R110, [R1+0x334] ;  /* 0x00033400016e7983 */ /* 0x000ee20000300800 */
[----:B--2---:R-:W-:-:S03]  /*22140*/  F2FP.F16.F32.PACK_AB R44, R108, R44 ;  /* 0x0000002c6c2c723e */ /* 0x004fc600000000ff */
[----:B------:R-:W2:Y:S04]  /*22150*/  LDL.LU R108, [R1+0x23c] ;  /* 0x00023c00016c7983 */ /* 0x000ea80000300800 */
[----:B------:R-:W4:Y:S04]  /*22160*/  LDL.LU R238, [R1+0x12b8] ;  /* 0x0012b80001ee7983 */ /* 0x000f280000300800 */
[----:B------:R-:W4:Y:S04]  /*22170*/  LDL.LU R239, [R1+0x12b4] ;  /* 0x0012b40001ef7983 */ /* 0x000f280000300800 */
[----:B------:R-:W3:Y:S01]  /*22180*/  LDL.LU R43, [R1+0x244] ;  /* 0x00024400012b7983 */ /* 0x000ee20000300800 */
[----:B------:R-:W-:-:S03]  /*22190*/  F2FP.F16.F32.PACK_AB R66, R41, R169 ;  /* 0x000000a92942723e */ /* 0x000fc600000000ff */
[----:B------:R-:W4:Y:S01]  /*221a0*/  LDL.LU R171, [R1+0x128] ;  /* 0x0001280001ab7983 */ /* 0x000f220000300800 */
[----:B------:R-:W-:-:S03]  /*221b0*/  F2FP.F16.F32.PACK_AB R65, R107, R65 ;  /* 0x000000416b41723e */ /* 0x000fc600000000ff */
[----:B------:R-:W2:Y:S01]  /*221c0*/  LDL.LU R41, [R1+0x48] ;  /* 0x0000480001297983 */ /* 0x000ea20000300800 */
        /* <DEDUP_REMOVED lines=9> */
[----:B------:R0:W5:Y:S01]  /*22260*/  LDL.LU R223, [R1+0x12a8] ;  /* 0x0012a80001df7983 */ /* 0x0001620000300800 */
[----:B---3--:R-:W-:Y:S02]  /*22270*/  F2FP.F16.F32.PACK_AB R60, R43, R60 ;  /* 0x0000003c2b3c723e */ /* 0x008fe400000000ff */
[----:B------:R-:W-:-:S02]  /*22280*/  F2FP.F16.F32.PACK_AB R43, R42, R170 ;  /* 0x000000aa2a2b723e */ /* 0x000fc400000000ff */
[----:B------:R-:W3:Y:S01]  /*22290*/  LDL.LU R170, [R1+0x28] ;  /* 0x0000280001aa7983 */ /* 0x000ee20000300800 */
[----:B------:R-:W-:-:S03]  /*222a0*/  F2FP.F16.F32.PACK_AB R42, R40, R168 ;  /* 0x000000a8282a723e */ /* 0x000fc600000000ff */
[----:B------:R-:W4:Y:S01]  /*222b0*/  LDL.LU R40, [R1+0x40] ;  /* 0x0000400001287983 */ /* 0x000f220000300800 */
[----:B--2---:R-:W-:-:S03]  /*222c0*/  F2FP.F16.F32.PACK_AB R41, R106, R41 ;  /* 0x000000296a29723e */ /* 0x004fc600000000ff */
[----:B------:R-:W2:Y:S04]  /*222d0*/  LDL.LU R168, [R1+0x224] ;  /* 0x0002240001a87983 */ /* 0x000ea80000300800 */
[----:B------:R-:W3:Y:S01]  /*222e0*/  LDL.LU R106, [R1+0x248] ;  /* 0x00024800016a7983 */ /* 0x000ee20000300800 */
[----:B----4-:R-:W-:-:S03]  /*222f0*/  F2FP.F16.F32.PACK_AB R40, R104, R40 ;  /* 0x000000286828723e */ /* 0x010fc600000000ff */
[----:B------:R-:W4:Y:S01]  /*22300*/  LDL.LU R104, [R1+0x34] ;  /* 0x0000340001687983 */ /* 0x000f220000300800 */
[----:B------:R-:W-:Y:S02]  /*22310*/  F2FP.F16.F32.PACK_AB R71, R222, R71 ;  /* 0x00000047de47723e */ /* 0x000fe400000000ff */
[----:B------:R-:W-:Y:S01]  /*22320*/  F2FP.F16.F32.PACK_AB R70, R221, R70 ;  /* 0x00000046dd46723e */ /* 0x000fe200000000ff */
[----:B------:R0:W5:Y:S01]  /*22330*/  LDL.LU R222, [R1+0x12a4] ;  /* 0x0012a40001de7983 */ /* 0x0001620000300800 */
[----:B------:R-:W-:Y:S02]  /*22340*/  F2FP.F16.F32.PACK_AB R68, R107, R68 ;  /* 0x000000446b44723e */ /* 0x000fe400000000ff */
[----:B------:R-:W-:Y:S01]  /*22350*/  F2FP.F16.F32.PACK_AB R107, R39, R167 ;  /* 0x000000a7276b723e */ /* 0x000fe200000000ff */
[----:B------:R0:W5:Y:S01]  /*22360*/  LDL.LU R221, [R1+0x12a0] ;  /* 0x0012a00001dd7983 */ /* 0x0001620000300800 */
[----:B---3--:R-:W-:Y:S02]  /*22370*/  F2FP.F16.F32.PACK_AB R69, R106, R69 ;  /* 0x000000456a45723e */ /* 0x008fe400000000ff */
[----:B------:R-:W-:Y:S01]  /*22380*/  F2FP.F16.F32.PACK_AB R106, R37, R165 ;  /* 0x000000a5256a723e */ /* 0x000fe200000000ff */
[----:B------:R-:W3:Y:S01]  /*22390*/  LDL.LU R39, [R1+0x338] ;  /* 0x0003380001277983 */ /* 0x000ee20000300800 */
[----:B------:R-:W-:-:S03]  /*223a0*/  F2FP.F16.F32.PACK_AB R105, R103, R105 ;  /* 0x000000696769723e */ /* 0x000fc600000000ff */
[----:B------:R-:W2:Y:S01]  /*223b0*/  LDL.LU R167, [R1+0x22c] ;  /* 0x00022c0001a77983 */ /* 0x000ea20000300800 */
[----:B------:R-:W-:-:S03]  /*223c0*/  F2FP.F16.F32.PACK_AB R111, R220, R111 ;  /* 0x0000006fdc6f723e */ /* 0x000fc600000000ff */
[----:B------:R-:W3:Y:S01]  /*223d0*/  LDL.LU R37, [R1+0x438] ;  /* 0x0004380001257983 */ /* 0x000ee20000300800 */
[----:B------:R-:W-:-:S03]  /*223e0*/  F2FP.F16.F32.PACK_AB R109, R108, R109 ;  /* 0x0000006d6c6d723e */ /* 0x000fc600000000ff */
[----:B------:R-:W2:Y:S01]  /*223f0*/  LDL.LU R165, [R1+0x124] ;  /* 0x0001240001a57983 */ /* 0x000ea20000300800 */
[----:B------:R-:W-:-:S03]  /*22400*/  F2FP.F16.F32.PACK_AB R110, R217, R110 ;  /* 0x0000006ed96e723e */ /* 0x000fc600000000ff */
[----:B------:R-:W3:Y:S01]  /*22410*/  LDL.LU R103, [R1+0x12c] ;  /* 0x00012c0001677983 */ /* 0x000ee20000300800 */
[----:B------:R-:W-:Y:S02]  /*22420*/  F2FP.F16.F32.PACK_AB R108, R114, R115 ;  /* 0x00000073726c723e */ /* 0x000fe400000000ff */
[----:B------:R-:W-:Y:S02]  /*22430*/  F2FP.F16.F32.PACK_AB R115, R38, R166 ;  /* 0x000000a62673723e */ /* 0x000fe400000000ff */
[----:B------:R-:W-:Y:S02]  /*22440*/  F2FP.F16.F32.PACK_AB R114, R36, R164 ;  /* 0x000000a42472723e */ /* 0x000fe400000000ff */
[----:B----4-:R-:W-:Y:S02]  /*22450*/  F2FP.F16.F32.PACK_AB R104, R101, R104 ;  /* 0x000000686568723e */ /* 0x010fe400000000ff */
[----:B------:R-:W4:Y:S04]  /*22460*/  LDL.LU R101, [R1+0x238] ;  /* 0x0002380001657983 */ /* 0x000f280000300800 */
[----:B------:R0:W5:Y:S04]  /*22470*/  LDL.LU R220, [R1+0x129c] ;  /* 0x00129c0001dc7983 */ /* 0x0001680000300800 */
[----:B------:R0:W5:Y:S04]  /*22480*/  LDL.LU R217, [R1+0x1298] ;  /* 0x0012980001d97983 */ /* 0x0001680000300800 */
[----:B------:R-:W4:Y:S04]  /*22490*/  LDL.LU R166, [R1+0x130] ;  /* 0x0001300001a67983 */ /* 0x000f280000300800 */
[----:B------:R-:W4:Y:S04]  /*224a0*/  LDL.LU R38, [R1+0x330] ;  /* 0x0003300001267983 */ /* 0x000f280000300800 */
[----:B------:R-:W4:Y:S01]  /*224b0*/  LDL.LU R36, [R1+0x138] ;  /* 0x0001380001247983 */ /* 0x000f220000300800 */
[----:B------:R-:W-:-:S02]  /*224c0*/  F2FP.F16.F32.PACK_AB R77, R76, R77 ;  /* 0x0000004d4c4d723e */ /* 0x000fc400000000ff */
[----:B------:R-:W-:Y:S02]  /*224d0*/  F2FP.F16.F32.PACK_AB R76, R86, R87 ;  /* 0x00000057564c723e */ /* 0x000fe400000000ff */
[----:B------:R-:W-:Y:S02]  /*224e0*/  F2FP.F16.F32.PACK_AB R87, R31, R159 ;  /* 0x0000009f1f57723e */ /* 0x000fe400000000ff */
[----:B---3--:R-:W-:Y:S02]  /*224f0*/  F2FP.F16.F32.PACK_AB R83, R103, R83 ;  /* 0x000000536753723e */ /* 0x008fe400000000ff */
        /* <DEDUP_REMOVED lines=20> */
[----:B--2---:R-:W-:-:S02]  /*22640*/  F2FP.F16.F32.PACK_AB R82, R165, R82 ;  /* 0x00000052a552723e */ /* 0x004fc400000000ff */
        /* <DEDUP_REMOVED lines=14> */
[----:B----4-:R-:W-:Y:S02]  /*22730*/  F2FP.F16.F32.PACK_AB R37, R101, R37 ;  /* 0x000000256525723e */ /* 0x010fe400000000ff */
        /* <DEDUP_REMOVED lines=13> */
[----:B0-----:R-:W-:-:S07]  /*22810*/  F2FP.F16.F32.PACK_AB R116, R251, R250 ;  /* 0x000000fafb74723e */ /* 0x001fce00000000ff */
.L_x_0:
[----:B------:R-:W0:Y:S01]  /*22820*/  S2R R2, SR_TID.X ;  /* 0x0000000000027919 */ /* 0x000e220000002100 */
[----:B------:R-:W-:Y:S01]  /*22830*/  MOV R152, 0x400 ;  /* 0x0000040000987802 */ /* 0x000fe20000000f00 */
[----:B------:R-:W1:Y:S01]  /*22840*/  LDC R216, c[0x0][0x244] ;  /* 0x00009100ffd87b82 */ /* 0x000e620000000800 */
[----:B------:R-:W2:Y:S01]  /*22850*/  S2R R153, SR_CgaCtaId ;  /* 0x0000000000997919 */ /* 0x000ea20000008800 */
[----:B-----5:R-:W-:Y:S06]  /*22860*/  STL [R1+0x12e4], R221 ;  /* 0x0012e4dd01007387 */ /* 0x020fec0000100800 */
[----:B------:R-:W3:Y:S01]  /*22870*/  LDC.64 R218, c[0x0][0x220] ;  /* 0x00008800ffda7b82 */ /* 0x000ee20000000a00 */
[C---:B0-----:R-:W-:Y:S01]  /*22880*/  IMAD.SHL.U32 R3, R2.reuse, 0x10, RZ ;  /* 0x0000001002037824 */ /* 0x041fe200078e00ff */
[C---:B------:R-:W-:Y:S01]  /*22890*/  LOP3.LUT R252, R2.reuse, 0x7f, RZ, 0xc0, !PT ;  /* 0x0000007f02fc7812 */ /* 0x040fe200078ec0ff */
[----:B------:R-:W-:Y:S01]  /*228a0*/  IMAD.SHL.U32 R0, R2, 0x40, RZ ;  /* 0x0000004002007824 */ /* 0x000fe200078e00ff */
[----:B--2---:R-:W-:-:S02]  /*228b0*/  LEA R152, R153, R152, 0x18 ;  /* 0x0000009899987211 */ /* 0x004fc400078ec0ff */
[----:B------:R-:W-:Y:S02]  /*228c0*/  LOP3.LUT R3, R3, 0xf0, RZ, 0xc0, !PT ;  /* 0x000000f003037812 */ /* 0x000fe400078ec0ff */
[----:B------:R-:W-:Y:S01]  /*228d0*/  LOP3.LUT R0, R0, 0x400, RZ, 0xc0, !PT ;  /* 0x0000040000007812 */ /* 0x000fe200078ec0ff */
[----:B------:R-:W-:Y:S01]  /*228e0*/  IMAD R252, R252, 0x10, R152 ;  /* 0x00000010fcfc7824 */ /* 0x000fe200078e0298 */
[----:B------:R-:W-:Y:S02]  /*228f0*/  BAR.SYNC.DEFER_BLOCKING 0x0 ;  /* 0x0000000000007b1d */ /* 0x000fe40000010000 */
[----:B------:R-:W-:Y:S01]  /*22900*/  IADD3 R0, R0, R152, R3 ;  /* 0x0000009800007210 */ /* 0x000fe20007ffe003 */
[----:B------:R-:W-:-:S05]  /*22910*/  IMAD.SHL.U32 R3, R2, 0x8, RZ ;  /* 0x0000000802037824 */ /* 0x000fca00078e00ff */
[----:B------:R-:W-:-:S05]  /*22920*/  LOP3.LUT R3, R3, 0x300, RZ, 0xc0, !PT ;  /* 0x0000030003037812 */ /* 0x000fca00078ec0ff */
[----:B------:R-:W-:Y:S02]  /*22930*/  IMAD.IADD R0, R0, 0x1, R3 ;  /* 0x0000000100007824 */ /* 0x000fe400078e0203 */
[----:B------:R-:W0:Y:S03]  /*22940*/  LDC.64 R2, c[0x0][0x228] ;  /* 0x00008a00ff027b82 */ /* 0x000e260000000a00 */
[----:B------:R-:W-:Y:S05]  /*22950*/  STSM.16.M88.4 [R0], R88 ;  /* 0x0000005800007844 */ /* 0x000fea0000000200 */
[----:B------:R-:W-:Y:S06]  /*22960*/  BAR.SYNC.DEFER_BLOCKING 0x0 ;  /* 0x0000000000007b1d */ /* 0x000fec0000010000 */
[----:B------:R-:W2:Y:S02]  /*22970*/  LDS.128 R88, [R252] ;  /* 0x00000000fc587984 */ /* 0x000ea40000000c00 */
[----:B------:R-:W-:Y:S06]  /*22980*/  BAR.SYNC.DEFER_BLOCKING 0x0 ;  /* 0x0000000000007b1d */ /* 0x000fec0000010000 */
[----:B------:R-:W-:Y:S02]  /*22990*/  STSM.16.M88.4 [R0], R24 ;  /* 0x0000001800007844 */ /* 0x000fe40000000200 */
[----:B------:R-:W-:Y:S06]  /*229a0*/  BAR.SYNC.DEFER_BLOCKING 0x0 ;  /* 0x0000000000007b1d */ /* 0x000fec0000010000 */
[----:B--2---:R-:W-:Y:S01]  /*229b0*/  STL [R1+0x34], R89 ;  /* 0x0000345901007387 */ /* 0x004fe20000100800 */
[----:B------:R-:W-:-:S03]  /*229c0*/  IMAD.MOV.U32 R221, RZ, RZ, R88 ;  /* 0x000000ffffdd7224 */ /* 0x000fc600078e0058 */
[----:B------:R-:W-:Y:S04]  /*229d0*/  STL.64 [R1+0x38], R90 ;  /* 0x0000385a01007387 */ /* 0x000fe80000100a00 */
[----:B------:R-:W2:Y:S01]  /*229e0*/  LDS.128 R24, [R252] ;  /* 0x00000000fc187984 */ /* 0x000ea20000000c00 */
[----:B------:R-:W-:Y:S06]  /*229f0*/  BAR.SYNC.DEFER_BLOCKING 0x0 ;  /* 0x0000000000007b1d */ /* 0x000fec0000010000 */
[----:B------:R-:W-:Y:S02]  /*22a00*/  STSM.16.M88.4 [R0], R116 ;  /* 0x0000007400007844 */ /* 0x000fe40000000200 */
[----:B------:R-:W-:Y:S06]  /*22a10*/  BAR.SYNC.DEFER_BLOCKING 0x0 ;  /* 0x0000000000007b1d */ /* 0x000fec0000010000 */
[----:B--2---:R-:W-:Y:S04]  /*22a20*/  STL.64 [R1+0x20], R24 ;  /* 0x0000201801007387 */ /* 0x004fe80000100a00 */
[----:B------:R-:W-:Y:S04]  /*22a30*/  STL.64 [R1+0x28], R26 ;  /* 0x0000281a01007387 */ /* 0x000fe80000100a00 */
[----:B------:R-:W2:Y:S01]  /*22a40*/  LDS.128 R24, [R252] ;  /* 0x00000000fc187984 */ /* 0x000ea20000000c00 */
[----:B------:R-:W-:Y:S06]  /*22a50*/  BAR.SYNC.DEFER_BLOCKING 0x0 ;  /* 0x0000000000007b1d */ /* 0x000fec0000010000 */
[----:B------:R-:W-:Y:S02]  /*22a60*/  STSM.16.M88.4 [R0], R100 ;  /* 0x0000006400007844 */ /* 0x000fe40000000200 */
[----:B------:R-:W-:Y:S06]  /*22a70*/  BAR.SYNC.DEFER_BLOCKING 0x0 ;  /* 0x0000000000007b1d */ /* 0x000fec0000010000 */
[----:B--2---:R-:W-:Y:S04]  /*22a80*/  STL.64 [R1+0x10], R24 ;  /* 0x0000101801007387 */ /* 0x004fe80000100a00 */
[----:B------:R-:W-:Y:S04]  /*22a90*/  STL.64 [R1+0x18], R26 ;  /* 0x0000181a01007387 */ /* 0x000fe80000100a00 */
[----:B------:R-:W2:Y:S04]  /*22aa0*/  LDL.LU R176, [R1+0xe0] ;  /* 0x0000e00001b07983 */ /* 0x000ea80000300800 */
[----:B------:R-:W4:Y:S01]  /*22ab0*/  LDS.128 R24, [R252] ;  /* 0x00000000fc187984 */ /* 0x000f220000000c00 */
[----:B------:R-:W-:Y:S06]  /*22ac0*/  BAR.SYNC.DEFER_BLOCKING 0x0 ;  /* 0x0000000000007b1d */ /* 0x000fec0000010000 */
[----:B------:R-:W-:Y:S02]  /*22ad0*/  STSM.16.M88.4 [R0], R92 ;  /* 0x0000005c00007844 */ /* 0x000fe40000000200 */
[----:B------:R-:W-:Y:S06]  /*22ae0*/  BAR.SYNC.DEFER_BLOCKING 0x0 ;  /* 0x0000000000007b1d */ /* 0x000fec0000010000 */
[----:B------:R-:W1:Y:S02]  /*22af0*/  LDS.128 R248, [R252] ;  /* 0x00000000fcf87984 */ /* 0x000e640000000c00 */
[----:B------:R-:W-:Y:S06]  /*22b00*/  BAR.SYNC.DEFER_BLOCKING 0x0 ;  /* 0x0000000000007b1d */ /* 0x000fec0000010000 */
[----:B------:R-:W-:Y:S02]  /*22b10*/  STSM.16.M88.4 [R0], R28 ;  /* 0x0000001c00007844 */ /* 0x000fe40000000200 */
[----:B------:R-:W-:Y:S06]  /*22b20*/  BAR.SYNC.DEFER_BLOCKING 0x0 ;  /* 0x0000000000007b1d */ /* 0x000fec0000010000 */
[----:B------:R-:W3:Y:S02]  /*22b30*/  LDS.128 R240, [R252] ;  /* 0x00000000fcf07984 */ /* 0x000ee40000000c00 */
[----:B------:R-:W-:Y:S06]  /*22b40*/  BAR.SYNC.DEFER_BLOCKING 0x0 ;  /* 0x0000000000007b1d */ /* 0x000fec0000010000 */
[----:B------:R-:W-:Y:S02]  /*22b50*/  STSM.16.M88.4 [R0], R96 ;  /* 0x0000006000007844 */ /* 0x000fe40000000200 */
[----:B------:R-:W-:Y:S06]  /*22b60*/  BAR.SYNC.DEFER_BLOCKING 0x0 ;  /* 0x0000000000007b1d */ /* 0x000fec0000010000 */
[----:B------:R-:W-:Y:S02]  /*22b70*/  LDS.128 R236, [R252] ;  /* 0x00000000fcec7984 */ /* 0x000fe40000000c00 */
        /* <DEDUP_REMOVED lines=35> */
[----:B----4-:R-:W-:Y:S04]  /*22db0*/  STL.64 [R1], R24 ;  /* 0x0000001801007387 */ /* 0x010fe80000100a00 */
[----:B------:R-:W-:Y:S04]  /*22dc0*/  STL.64 [R1+0x8], R26 ;  /* 0x0000081a01007387 */ /* 0x000fe80000100a00 */
[----:B------:R-:W2:Y:S04]  /*22dd0*/  LDL.LU R177, [R1+0xe4] ;  /* 0x0000e40001b17983 */ /* 0x000ea80000300800 */
[----:B------:R-:W2:Y:S04]  /*22de0*/  LDL.LU R178, [R1+0xe8] ;  /* 0x0000e80001b27983 */ /* 0x000ea80000300800 */
[----:B------:R-:W-:Y:S01]  /*22df0*/  LDS.128 R24, [R252] ;  /* 0x00000000fc187984 */ /* 0x000fe20000000c00 */
[----:B------:R-:W-:Y:S06]  /*22e00*/  BAR.SYNC.DEFER_BLOCKING 0x0 ;  /* 0x0000000000007b1d */ /* 0x000fec0000010000 */
[----:B------:R-:W2:Y:S04]  /*22e10*/  LDL.LU R179, [R1+0xec] ;  /* 0x0000ec0001b37983 */ /* 0x000ea80000300800 */
[----:B------:R-:W4:Y:S04]  /*22e20*/  LDL.LU R172, [R1+0xd0] ;  /* 0x0000d00001ac7983 */ /* 0x000f280000300800 */
[----:B------:R-:W4:Y:S04]  /*22e30*/  LDL.LU R173, [R1+0xd4] ;  /* 0x0000d40001ad7983 */ /* 0x000f280000300800 */
[----:B------:R-:W4:Y:S04]  /*22e40*/  LDL.LU R174, [R1+0xd8] ;  /* 0x0000d80001ae7983 */ /* 0x000f280000300800 */
[----:B------:R-:W-:Y:S01]  /*22e50*/  STSM.16.M88.4 [R0], R68 ;  /* 0x0000004400007844 */ /* 0x000fe20000000200 */
[----:B------:R-:W-:Y:S06]  /*22e60*/  BAR.SYNC.DEFER_BLOCKING 0x0 ;  /* 0x0000000000007b1d */ /* 0x000fec0000010000 */
[----:B------:R-:W4:Y:S04]  /*22e70*/  LDL.LU R175, [R1+0xdc] ;  /* 0x0000dc0001af7983 */ /* 0x000f280000300800 */
[----:B------:R-:W2:Y:S04]  /*22e80*/  LDL.LU R168, [R1+0xc0] ;  /* 0x0000c00001a87983 */ /* 0x000ea80000300800 */
[----:B------:R-:W2:Y:S04]  /*22e90*/  LDL.LU R169, [R1+0xc4] ;  /* 0x0000c40001a97983 */ /* 0x000ea80000300800 */
[----:B------:R-:W2:Y:S04]  /*22ea0*/  LDL.LU R170, [R1+0xc8] ;  /* 0x0000c80001aa7983 */ /* 0x000ea80000300800 */
[----:B------:R-:W-:Y:S01]  /*22eb0*/  LDS.128 R68, [R252] ;  /* 0x00000000fc447984 */ /* 0x000fe20000000c00 */
[----:B------:R-:W-:Y:S06]  /*22ec0*/  BAR.SYNC.DEFER_BLOCKING 0x0 ;  /* 0x0000000000007b1d */ /* 0x000fec0000010000 */
[----:B------:R-:W2:Y:S04]  /*22ed0*/  LDL.LU R171, [R1+0xcc] ;  /* 0x0000cc0001ab7983 */ /* 0x000ea80000300800 */
[----:B------:R-:W-:Y:S01]  /*22ee0*/  STSM.16.M88.4 [R0], R40 ;  /* 0x0000002800007844 */ /* 0x000fe20000000200 */
        /* <DEDUP_REMOVED lines=111> */
[----:B-1----:R1:W-:Y:S04]  /*235e0*/  STL.64 [R1+0x12d0], R248 ;  /* 0x0012d0f801007387 */ /* 0x0023e80000100a00 */
[----:B------:R0:W-:Y:S04]  /*235f0*/  STL.64 [R1+0x12c0], R250 ;  /* 0x0012c0fa01007387 */ /* 0x0001e80000100a00 */
[----:B---3--:R-:W-:Y:S04]  /*23600*/  STL.64 [R1+0x12d8], R240 ;  /* 0x0012d8f001007387 */ /* 0x008fe80000100a00 */
[----:B------:R-:W-:Y:S04]  /*23610*/  STL.64 [R1+0x12c8], R242 ;  /* 0x0012c8f201007387 */ /* 0x000fe80000100a00 */
[----:B------:R-:W-:Y:S04]  /*23620*/  STL [R1+0x12e0], R242 ;  /* 0x0012e0f201007387 */ /* 0x000fe80000100800 */
[----:B------:R-:W3:Y:S04]  /*23630*/  LDL.LU R180, [R1+0xf0] ;  /* 0x0000f00001b47983 */ /* 0x000ee80000300800 */
[----:B------:R-:W3:Y:S04]  /*23640*/  LDL.LU R181, [R1+0xf4] ;  /* 0x0000f40001b57983 */ /* 0x000ee80000300800 */
[----:B------:R-:W3:Y:S04]  /*23650*/  LDL.LU R182, [R1+0xf8] ;  /* 0x0000f80001b67983 */ /* 0x000ee80000300800 */
[----:B------:R-:W-:Y:S04]  /*23660*/  STSM.16.M88.4 [R0], R228 ;  /* 0x000000e400007844 */ /* 0x000fe80000000200 */
[----:B------:R-:W3:Y:S01]  /*23670*/  LDL.LU R183, [R1+0xfc] ;  /* 0x0000fc0001b77983 */ /* 0x000ee20000300800 */
[----:B------:R-:W-:Y:S06]  /*23680*/  BAR.SYNC.DEFER_BLOCKING 0x0 ;  /* 0x0000000000007b1d */ /* 0x000fec0000010000 */
[----:B------:R-:W3:Y:S04]  /*23690*/  LDL.LU R184, [R1+0x1d0] ;  /* 0x0001d00001b87983 */ /* 0x000ee80000300800 */
[----:B------:R-:W3:Y:S04]  /*236a0*/  LDL.LU R185, [R1+0x1d4] ;  /* 0x0001d40001b97983 */ /* 0x000ee80000300800 */
[----:B------:R-:W3:Y:S04]  /*236b0*/  LDL.LU R186, [R1+0x1d8] ;  /* 0x0001d80001ba7983 */ /* 0x000ee80000300800 */
[----:B------:R-:W3:Y:S04]  /*236c0*/  LDL.LU R187, [R1+0x1dc] ;  /* 0x0001dc0001bb7983 */ /* 0x000ee80000300800 */
[----:B------:R-:W-:Y:S01]  /*236d0*/  LDS.128 R156, [R252] ;  /* 0x00000000fc9c7984 */ /* 0x000fe20000000c00 */
[----:B------:R-:W-:Y:S06]  /*236e0*/  BAR.SYNC.DEFER_BLOCKING 0x0 ;  /* 0x0000000000007b1d */ /* 0x000fec0000010000 */
[----:B-1----:R-:W3:Y:S04]  /*236f0*/  LDL.LU R248, [R1+0x1e0] ;  /* 0x0001e00001f87983 */ /* 0x002ee80000300800 */
[----:B------:R-:W3:Y:S04]  /*23700*/  LDL.LU R249, [R1+0x1e4] ;  /* 0x0001e40001f97983 */ /* 0x000ee80000300800 */
[----:B0-----:R-:W3:Y:S04]  /*23710*/  LDL.LU R250, [R1+0x1e8] ;  /* 0x0001e80001fa7983 */ /* 0x001ee80000300800 */
[----:B------:R-:W3:Y:S04]  /*23720*/  LDL.LU R251, [R1+0x1ec] ;  /* 0x0001ec0001fb7983 */ /* 0x000ee80000300800 */
[----:B------:R-:W-:Y:S01]  /*23730*/  STSM.16.M88.4 [R0], R232 ;  /* 0x000000e800007844 */ /* 0x000fe20000000200 */
[----:B------:R-:W-:Y:S06]  /*23740*/  BAR.SYNC.DEFER_BLOCKING 0x0 ;  /* 0x0000000000007b1d */ /* 0x000fec0000010000 */
[----:B------:R-:W3:Y:S04]  /*23750*/  LDL.LU R192, [R1+0x1f0] ;  /* 0x0001f00001c07983 */ /* 0x000ee80000300800 */
[----:B------:R-:W3:Y:S04]  /*23760*/  LDL.LU R193, [R1+0x1f4] ;  /* 0x0001f40001c17983 */ /* 0x000ee80000300800 */
[----:B------:R-:W3:Y:S04]  /*23770*/  LDL.LU R194, [R1+0x1f8] ;  /* 0x0001f80001c27983 */ /* 0x000ee80000300800 */
[----:B------:R-:W3:Y:S04]  /*23780*/  LDL.LU R195, [R1+0x1fc] ;  /* 0x0001fc0001c37983 */ /* 0x000ee80000300800 */
[----:B------:R-:W-:Y:S01]  /*23790*/  LDS.128 R160, [R252] ;  /* 0x00000000fca07984 */ /* 0x000fe20000000c00 */
[----:B------:R-:W-:Y:S06]  /*237a0*/  BAR.SYNC.DEFER_BLOCKING 0x0 ;  /* 0x0000000000007b1d */ /* 0x000fec0000010000 */
[----:B------:R-:W3:Y:S04]  /*237b0*/  LDL.LU R196, [R1+0x2e0] ;  /* 0x0002e00001c47983 */ /* 0x000ee80000300800 */
[----:B------:R-:W3:Y:S04]  /*237c0*/  LDL.LU R197, [R1+0x2e4] ;  /* 0x0002e40001c57983 */ /* 0x000ee80000300800 */
[----:B------:R-:W3:Y:S04]  /*237d0*/  LDL.LU R198, [R1+0x2e8] ;  /* 0x0002e80001c67983 */ /* 0x000ee80000300800 */
[----:B------:R-:W3:Y:S04]  /*237e0*/  LDL.LU R199, [R1+0x2ec] ;  /* 0x0002ec0001c77983 */ /* 0x000ee80000300800 */
[----:B------:R0:W-:Y:S01]  /*237f0*/  STSM.16.M88.4 [R0], R244 ;  /* 0x000000f400007844 */ /* 0x0001e20000000200 */
[----:B------:R-:W-:Y:S06]  /*23800*/  BAR.SYNC.DEFER_BLOCKING 0x0 ;  /* 0x0000000000007b1d */ /* 0x000fec0000010000 */
[----:B------:R-:W3:Y:S04]  /*23810*/  LDL.LU R200, [R1+0x2f0] ;  /* 0x0002f00001c87983 */ /* 0x000ee80000300800 */
[----:B------:R-:W3:Y:S01]  /*23820*/  LDL.LU R201, [R1+0x2f4] ;  /* 0x0002f40001c97983 */ /* 0x000ee20000300800 */
[----:B0-----:R-:W0:Y:S03]  /*23830*/  LDC R246, c[0x0][0x248] ;  /* 0x00009200fff67b82 */ /* 0x001e260000000800 */
[----:B------:R-:W3:Y:S04]  /*23840*/  LDL.LU R202, [R1+0x2f8] ;  /* 0x0002f80001ca7983 */ /* 0x000ee80000300800 */
[----:B------:R-:W3:Y:S01]  /*23850*/  LDL.LU R203, [R1+0x2fc] ;  /* 0x0002fc0001cb7983 */ /* 0x000ee20000300800 */
[----:B------:R-:W1:Y:S03]  /*23860*/  LDC R247, c[0x0][0x244] ;  /* 0x00009100fff77b82 */ /* 0x000e660000000800 */
[----:B------:R-:W-:Y:S05]  /*23870*/  LDS.128 R164, [R252] ;  /* 0x00000000fca47984 */ /* 0x000fea0000000c00 */
[----:B------:R-:W-:Y:S08]  /*23880*/  BAR.SYNC.DEFER_BLOCKING 0x0 ;  /* 0x0000000000007b1d */ /* 0x000ff00000010000 */
[----:B------:R-:W1:Y:S01]  /*23890*/  LDC.64 R244, c[0x0][0x220] ;  /* 0x00008800fff47b82 */ /* 0x000e620000000a00 */
[----:B--2---:R-:W-:Y:S07]  /*238a0*/  STSM.16.M88.4 [R0], R168 ;  /* 0x000000a800007844 */ /* 0x004fee0000000200 */
[----:B------:R-:W-:Y:S06]  /*238b0*/  BAR.SYNC.DEFER_BLOCKING 0x0 ;  /* 0x0000000000007b1d */ /* 0x000fec0000010000 */
[----:B------:R-:W-:Y:S02]  /*238c0*/  LDS.128 R168, [R252] ;  /* 0x00000000fca87984 */ /* 0x000fe40000000c00 */
[----:B------:R-:W-:Y:S06]  /*238d0*/  BAR.SYNC.DEFER_BLOCKING 0x0 ;  /* 0x0000000000007b1d */ /* 0x000fec0000010000 */
[----:B----4-:R-:W-:Y:S02]  /*238e0*/  STSM.16.M88.4 [R0], R172 ;  /* 0x000000ac00007844 */ /* 0x010fe40000000200 */
[----:B------:R-:W-:Y:S06]  /*238f0*/  BAR.SYNC.DEFER_BLOCKING 0x0 ;  /* 0x0000000000007b1d */ /* 0x000fec0000010000 */
[----:B------:R-:W-:Y:S02]  /*23900*/  LDS.128 R172, [R252] ;  /* 0x00000000fcac7984 */ /* 0x000fe40000000c00 */
[----:B------:R-:W-:Y:S06]  /*23910*/  BAR.SYNC.DEFER_BLOCKING 0x0 ;  /* 0x0000000000007b1d */ /* 0x000fec0000010000 */
[----:B------:R-:W-:Y:S02]  /*23920*/  STSM.16.M88.4 [R0], R176 ;  /* 0x000000b000007844 */ /* 0x000fe40000000200 */
[----:B------:R-:W-:Y:S06]  /*23930*/  BAR.SYNC.DEFER_BLOCKING 0x0 ;  /* 0x0000000000007b1d */ /* 0x000fec0000010000 */
[----:B------:R-:W-:Y:S02]  /*23940*/  LDS.128 R176, [R252] ;  /* 0x00000000fcb07984 */ /* 0x000fe40000000c00 */
[----:B------:R-:W-:Y:S06]  /*23950*/  BAR.SYNC.DEFER_BLOCKING 0x0 ;  /* 0x0000000000007b1d */ /* 0x000fec0000010000 */
[----:B---3--:R-:W-:Y:S02]  /*23960*/  STSM.16.M88.4 [R0], R180 ;  /* 0x000000b400007844 */ /* 0x008fe40000000200 */
[----:B------:R-:W-:Y:S06]  /*23970*/  BAR.SYNC.DEFER_BLOCKING 0x0 ;  /* 0x0000000000007b1d */ /* 0x000fec0000010000 */
[----:B------:R-:W-:Y:S02]  /*23980*/  LDS.128 R180, [R252] ;  /* 0x00000000fcb47984 */ /* 0x000fe40000000c00 */
[----:B------:R-:W-:Y:S06]  /*23990*/  BAR.SYNC.DEFER_BLOCKING 0x0 ;  /* 0x0000000000007b1d */ /* 0x000fec0000010000 */
[----:B------:R-:W-:Y:S02]  /*239a0*/  STSM.16.M88.4 [R0], R184 ;  /* 0x000000b800007844 */ /* 0x000fe40000000200 */
[----:B------:R-:W-:Y:S06]  /*239b0*/  BAR.SYNC.DEFER_BLOCKING 0x0 ;  /* 0x0000000000007b1d */ /* 0x000fec0000010000 */
[----:B------:R-:W-:Y:S02]  /*239c0*/  LDS.128 R184, [R252] ;  /* 0x00000000fcb87984 */ /* 0x000fe40000000c00 */
[----:B------:R-:W-:Y:S06]  /*239d0*/  BAR.SYNC.DEFER_BLOCKING 0x0 ;  /* 0x0000000000007b1d */ /* 0x000fec0000010000 */
[----:B------:R2:W-:Y:S02]  /*239e0*/  STSM.16.M88.4 [R0], R248 ;  /* 0x000000f800007844 */ /* 0x0005e40000000200 */
[----:B------:R-:W-:Y:S06]  /*239f0*/  BAR.SYNC.DEFER_BLOCKING 0x0 ;  /* 0x0000000000007b1d */ /* 0x000fec0000010000 */
[----:B--2---:R-:W2:Y:S04]  /*23a00*/  LDL.LU R248, [R1+0x3f0] ;  /* 0x0003f00001f87983 */ /* 0x004ea80000300800 */
[----:B------:R-:W2:Y:S04]  /*23a10*/  LDL.LU R249, [R1+0x3f4] ;  /* 0x0003f40001f97983 */ /* 0x000ea80000300800 */
[----:B------:R-:W2:Y:S04]  /*23a20*/  LDL.LU R250, [R1+0x3f8] ;  /* 0x0003f80001fa7983 */ /* 0x000ea80000300800 */
[----:B------:R-:W2:Y:S04]  /*23a30*/  LDL.LU R251, [R1+0x3fc] ;  /* 0x0003fc0001fb7983 */ /* 0x000ea80000300800 */
[----:B------:R-:W3:Y:S04]  /*23a40*/  LDL.LU R208, [R1+0x4f0] ;  /* 0x0004f00001d07983 */ /* 0x000ee80000300800 */
[----:B------:R-:W3:Y:S04]  /*23a50*/  LDL.LU R209, [R1+0x4f4] ;  /* 0x0004f40001d17983 */ /* 0x000ee80000300800 */
[----:B------:R-:W3:Y:S04]  /*23a60*/  LDL.LU R210, [R1+0x4f8] ;  /* 0x0004f80001d27983 */ /* 0x000ee80000300800 */
[----:B------:R-:W3:Y:S04]  /*23a70*/  LDL.LU R211, [R1+0x4fc] ;  /* 0x0004fc0001d37983 */ /* 0x000ee80000300800 */
[----:B------:R-:W-:Y:S01]  /*23a80*/  LDS.128 R188, [R252] ;  /* 0x00000000fcbc7984 */ /* 0x000fe20000000c00 */
[----:B------:R-:W-:Y:S06]  /*23a90*/  BAR.SYNC.DEFER_BLOCKING 0x0 ;  /* 0x0000000000007b1d */ /* 0x000fec0000010000 */
[----:B------:R-:W4:Y:S04]  /*23aa0*/  LDL.LU R212, [R1+0x500] ;  /* 0x0005000001d47983 */ /* 0x000f280000300800 */
[----:B------:R-:W4:Y:S04]  /*23ab0*/  LDL.LU R213, [R1+0x504] ;  /* 0x0005040001d57983 */ /* 0x000f280000300800 */
[----:B------:R-:W4:Y:S04]  /*23ac0*/  LDL.LU R214, [R1+0x508] ;  /* 0x0005080001d67983 */ /* 0x000f280000300800 */
[----:B------:R-:W4:Y:S04]  /*23ad0*/  LDL.LU R215, [R1+0x50c] ;  /* 0x00050c0001d77983 */ /* 0x000f280000300800 */
[----:B------:R-:W-:Y:S01]  /*23ae0*/  STSM.16.M88.4 [R0], R192 ;  /* 0x000000c000007844 */ /* 0x000fe20000000200 */
[----:B------:R-:W-:Y:S06]  /*23af0*/  BAR.SYNC.DEFER_BLOCKING 0x0 ;  /* 0x0000000000007b1d */ /* 0x000fec0000010000 */
[----:B------:R-:W4:Y:S04]  /*23b00*/  LDL.LU R224, [R1+0x510] ;  /* 0x0005100001e07983 */ /* 0x000f280000300800 */
[----:B------:R-:W4:Y:S04]  /*23b10*/  LDL.LU R225, [R1+0x514] ;  /* 0x0005140001e17983 */ /* 0x000f280000300800 */
[----:B------:R-:W4:Y:S04]  /*23b20*/  LDL.LU R226, [R1+0x518] ;  /* 0x0005180001e27983 */ /* 0x000f280000300800 */
[----:B------:R-:W4:Y:S04]  /*23b30*/  LDL.LU R227, [R1+0x51c] ;  /* 0x00051c0001e37983 */ /* 0x000f280000300800 */
        /* <DEDUP_REMOVED lines=8> */
[----:B------:R-:W-:Y:S02]  /*23bc0*/  LDS.128 R196, [R252] ;  /* 0x00000000fcc47984 */ /* 0x000fe40000000c00 */
[----:B------:R-:W-:Y:S06]  /*23bd0*/  BAR.SYNC.DEFER_BLOCKING 0x0 ;  /* 0x0000000000007b1d */ /* 0x000fec0000010000 */
[----:B------:R-:W-:Y:S02]  /*23be0*/  STSM.16.M88.4 [R0], R200 ;  /* 0x000000c800007844 */ /* 0x000fe40000000200 */
[----:B------:R-:W-:Y:S06]  /*23bf0*/  BAR.SYNC.DEFER_BLOCKING 0x0 ;  /* 0x0000000000007b1d */ /* 0x000fec0000010000 */
[----:B------:R-:W0:Y:S02]  /*23c00*/  LDS.128 R200, [R252] ;  /* 0x00000000fcc87984 */ /* 0x000e240000000c00 */
[----:B------:R-:W-:Y:S06]  /*23c10*/  BAR.SYNC.DEFER_BLOCKING 0x0 ;  /* 0x0000000000007b1d */ /* 0x000fec0000010000 */
[----:B0-----:R-:W-:Y:S04]  /*23c20*/  STL [R1+0x12b8], R203 ;  /* 0x0012b8cb01007387 */ /* 0x001fe80000100800 */
[----:B------:R-:W4:Y:S04]  /*23c30*/  LDL.LU R232, [R1+0x530] ;  /* 0x0005300001e87983 */ /* 0x000f280000300800 */
[----:B------:R-:W4:Y:S04]  /*23c40*/  LDL.LU R233, [R1+0x534] ;  /* 0x0005340001e97983 */ /* 0x000f280000300800 */
[----:B------:R-:W4:Y:S04]  /*23c50*/  LDL.LU R234, [R1+0x538] ;  /* 0x0005380001ea7983 */ /* 0x000f280000300800 */
[----:B------:R-:W4:Y:S04]  /*23c60*/  LDL.LU R235, [R1+0x53c] ;  /* 0x00053c0001eb7983 */ /* 0x000f280000300800 */
[----:B--2---:R0:W-:Y:S01]  /*23c70*/  STSM.16.M88.4 [R0], R248 ;  /* 0x000000f800007844 */ /* 0x0041e20000000200 */
[----:B------:R-:W-:Y:S06]  /*23c80*/  BAR.SYNC.DEFER_BLOCKING 0x0 ;  /* 0x0000000000007b1d */ /* 0x000fec0000010000 */
[----:B0-----:R-:W2:Y:S04]  /*23c90*/  LDL.LU R248, [R1+0x540] ;  /* 0x0005400001f87983 */ /* 0x001ea80000300800 */
[----:B------:R-:W2:Y:S04]  /*23ca0*/  LDL.LU R249, [R1+0x544] ;  /* 0x0005440001f97983 */ /* 0x000ea80000300800 */
[----:B------:R-:W2:Y:S04]  /*23cb0*/  LDL.LU R250, [R1+0x548] ;  /* 0x0005480001fa7983 */ /* 0x000ea80000300800 */
[----:B------:R-:W2:Y:S04]  /*23cc0*/  LDL.LU R251, [R1+0x54c] ;  /* 0x00054c0001fb7983 */ /* 0x000ea80000300800 */
[----:B------:R-:W0:Y:S01]  /*23cd0*/  LDS.128 R204, [R252] ;  /* 0x00000000fccc7984 */ /* 0x000e220000000c00 */
[----:B------:R-:W-:Y:S06]  /*23ce0*/  BAR.SYNC.DEFER_BLOCKING 0x0 ;  /* 0x0000000000007b1d */ /* 0x000fec0000010000 */
[----:B---3--:R-:W-:Y:S02]  /*23cf0*/  STSM.16.M88.4 [R0], R208 ;  /* 0x000000d000007844 */ /* 0x008fe40000000200 */
[----:B------:R-:W-:Y:S06]  /*23d00*/  BAR.SYNC.DEFER_BLOCKING 0x0 ;  /* 0x0000000000007b1d */ /* 0x000fec0000010000 */
[----:B------:R-:W3:Y:S02]  /*23d10*/  LDS.128 R208, [R252] ;  /* 0x00000000fcd07984 */ /* 0x000ee40000000c00 */
[----:B------:R-:W-:Y:S06]  /*23d20*/  BAR.SYNC.DEFER_BLOCKING 0x0 ;  /* 0x0000000000007b1d */ /* 0x000fec0000010000 */
[----:B----4-:R-:W-:Y:S02]  /*23d30*/  STSM.16.M88.4 [R0], R212 ;  /* 0x000000d400007844 */ /* 0x010fe40000000200 */
[----:B------:R-:W-:Y:S06]  /*23d40*/  BAR.SYNC.DEFER_BLOCKING 0x0 ;  /* 0x0000000000007b1d */ /* 0x000fec0000010000 */
[----:B------:R-:W-:Y:S02]  /*23d50*/  LDS.128 R212, [R252] ;  /* 0x00000000fcd47984 */ /* 0x000fe40000000c00 */
[----:B------:R-:W-:Y:S06]  /*23d60*/  BAR.SYNC.DEFER_BLOCKING 0x0 ;  /* 0x0000000000007b1d */ /* 0x000fec0000010000 */
[----:B------:R-:W-:Y:S02]  /*23d70*/  STSM.16.M88.4 [R0], R224 ;  /* 0x000000e000007844 */ /* 0x000fe40000000200 */
[----:B------:R-:W-:Y:S06]  /*23d80*/  BAR.SYNC.DEFER_BLOCKING 0x0 ;  /* 0x0000000000007b1d */ /* 0x000fec0000010000 */
[----:B------:R-:W4:Y:S02]  /*23d90*/  LDS.128 R224, [R252] ;  /* 0x00000000fce07984 */ /* 0x000f240000000c00 */
[----:B------:R-:W-:Y:S06]  /*23da0*/  BAR.SYNC.DEFER_BLOCKING 0x0 ;  /* 0x0000000000007b1d */ /* 0x000fec0000010000 */
[----:B------:R-:W-:Y:S02]  /*23db0*/  STSM.16.M88.4 [R0], R228 ;  /* 0x000000e400007844 */ /* 0x000fe40000000200 */
[----:B------:R-:W-:Y:S06]  /*23dc0*/  BAR.SYNC.DEFER_BLOCKING 0x0 ;  /* 0x0000000000007b1d */ /* 0x000fec0000010000 */
[----:B------:R-:W1:Y:S02]  /*23dd0*/  LDS.128 R228, [R252] ;  /* 0x00000000fce47984 */ /* 0x000e640000000c00 */
[----:B------:R-:W-:Y:S06]  /*23de0*/  BAR.SYNC.DEFER_BLOCKING 0x0 ;  /* 0x0000000000007b1d */ /* 0x000fec0000010000 */
[----:B------:R-:W-:Y:S02]  /*23df0*/  STSM.16.M88.4 [R0], R232 ;  /* 0x000000e800007844 */ /* 0x000fe40000000200 */
[----:B------:R-:W-:Y:S06]  /*23e00*/  BAR.SYNC.DEFER_BLOCKING 0x0 ;  /* 0x0000000000007b1d */ /* 0x000fec0000010000 */
[----:B0-----:R-:W-:Y:S04]  /*23e10*/  STL [R1+0x12bc], R207 ;  /* 0x0012bccf01007387 */ /* 0x001fe80000100800 */
[----:B---3--:R-:W-:Y:S04]  /*23e20*/  STL [R1+0x12b4], R211 ;  /* 0x0012b4d301007387 */ /* 0x008fe80000100800 */
[----:B----4-:R-:W-:Y:S04]  /*23e30*/  STL [R1+0x12b0], R224 ;  /* 0x0012b0e001007387 */ /* 0x010fe80000100800 */
[----:B------:R0:W-:Y:S04]  /*23e40*/  STL [R1+0x12a8], R225 ;  /* 0x0012a8e101007387 */ /* 0x0001e80000100800 */
[----:B------:R-:W3:Y:S01]  /*23e50*/  LDS.128 R232, [R252] ;  /* 0x00000000fce87984 */ /* 0x000ee20000000c00 */
[----:B------:R-:W-:Y:S08]  /*23e60*/  BAR.SYNC.DEFER_BLOCKING 0x0 ;  /* 0x0000000000007b1d */ /* 0x000ff00000010000 */
[----:B0-----:R-:W0:Y:S01]  /*23e70*/  LDC.64 R224, c[0x0][0x228] ;  /* 0x00008a00ffe07b82 */ /* 0x001e220000000a00 */
[----:B------:R-:W-:Y:S01]  /*23e80*/  IMAD.MOV.U32 R203, RZ, RZ, R3 ;  /* 0x000000ffffcb7224 */ /* 0x000fe200078e0003 */
[----:B------:R4:W-:Y:S04]  /*23e90*/  STL [R1+0x12a0], R226 ;  /* 0x0012a0e201007387 */ /* 0x0009e80000100800 */
[----:B------:R-:W-:Y:S01]  /*23ea0*/  STL [R1+0x1298], R227 ;  /* 0x001298e301007387 */ /* 0x000fe20000100800 */
[----:B----4-:R-:W-:-:S02]  /*23eb0*/  IMAD.MOV.U32 R226, RZ, RZ, R2 ;  /* 0x000000ffffe27224 */ /* 0x010fc400078e0002 */
[----:B------:R-:W4:Y:S01]  /*23ec0*/  LDC.64 R2, c[0x0][0x228] ;  /* 0x00008a00ff027b82 */ /* 0x000f220000000a00 */
[----:B-1----:R-:W-:Y:S04]  /*23ed0*/  STL [R1+0x12ac], R229 ;  /* 0x0012ace501007387 */ /* 0x002fe80000100800 */
[----:B------:R-:W-:Y:S04]  /*23ee0*/  STL [R1+0x12a4], R230 ;  /* 0x0012a4e601007387 */ /* 0x000fe80000100800 */
[----:B------:R1:W-:Y:S01]  /*23ef0*/  STL [R1+0x129c], R231 ;  /* 0x00129ce701007387 */ /* 0x0003e20000100800 */
[----:B0-----:R-:W-:-:S03]  /*23f00*/  IMAD.MOV.U32 R211, RZ, RZ, R225 ;  /* 0x000000ffffd37224 */ /* 0x001fc600078e00e1 */
[----:B--2---:R0:W-:Y:S01]  /*23f10*/  STSM.16.M88.4 [R0], R248 ;  /* 0x000000f800007844 */ /* 0x0041e20000000200 */
[----:B------:R-:W-:Y:S02]  /*23f20*/  IMAD.MOV.U32 R241, RZ, RZ, R224 ;  /* 0x000000fffff17224 */ /* 0x000fe400078e00e0 */
[----:B------:R-:W2:Y:S08]  /*23f30*/  LDC.64 R224, c[0x0][0x228] ;  /* 0x00008a00ffe07b82 */ /* 0x000eb00000000a00 */
[----:B------:R-:W-:Y:S01]  /*23f40*/  BAR.SYNC.DEFER_BLOCKING 0x0 ;  /* 0x0000000000007b1d */ /* 0x000fe20000010000 */
[----:B----4-:R-:W-:-:S07]  /*23f50*/  ISETP.GE.AND P2, PT, R220, R2, PT ;  /* 0x00000002dc00720c */ /* 0x010fce0003f46270 */
[----:B-1----:R-:W1:Y:S01]  /*23f60*/  LDC.64 R230, c[0x0][0x228] ;  /* 0x00008a00ffe67b82 */ /* 0x002e620000000a00 */
[----:B0-----:R-:W4:Y:S01]  /*23f70*/  LDL.LU R249, [R1+0x20] ;  /* 0x0000200001f97983 */ /* 0x001f220000300800 */
[----:B------:R-:W-:-:S05]  /*23f80*/  VIADD R0, R217, 0x7f ;  /* 0x0000007fd9007836 */ /* 0x000fca0000000000 */
[----:B------:R-:W-:Y:S01]  /*23f90*/  ISETP.GE.AND P0, PT, R0, R203, PT ;  /* 0x000000cb0000720c */ /* 0x000fe20003f06270 */
[----:B------:R-:W-:Y:S01]  /*23fa0*/  IMAD R0, R220, R216, RZ ;  /* 0x000000d8dc007224 */ /* 0x000fe200078e02ff */
[----:B------:R-:W-:-:S04]  /*23fb0*/  ISETP.LT.AND P2, PT, R217, R211, !P2 ;  /* 0x000000d3d900720c */ /* 0x000fc80005741270 */
[C---:B------:R-:W-:Y:S01]  /*23fc0*/  LEA R2, P3, R0.reuse, R218, 0x1 ;  /* 0x000000da00027211 */ /* 0x040fe200078608ff */
[----:B--2---:R-:W-:Y:S01]  /*23fd0*/  IMAD.MOV.U32 R203, RZ, RZ, R224 ;  /* 0x000000ffffcb7224 */ /* 0x004fe200078e00e0 */
[C---:B------:R-:W-:Y:S01]  /*23fe0*/  ISETP.GE.AND P1, PT, R217.reuse, R3, PT ;  /* 0x00000003d900720c */ /* 0x040fe20003f26270 */
[----:B------:R-:W-:Y:S01]  /*23ff0*/  IMAD R224, R217, R246, RZ ;  /* 0x000000f6d9e07224 */ /* 0x000fe200078e02ff */
[----:B------:R-:W-:Y:S01]  /*24000*/  LEA.HI.X.SX32 R3, R0, R219, 0x1, P3 ;  /* 0x000000db00037211 */ /* 0x000fe200018f0eff */
[----:B------:R-:W0:Y:S02]  /*24010*/  LDC R246, c[0x0][0x228] ;  /* 0x00008a00fff67b82 */ /* 0x000e240000000800 */
[----:B------:R-:W-:Y:S01]  /*24020*/  IMAD.WIDE R218, R224, 0x2, R2 ;  /* 0x00000002e0da7825 */ /* 0x000fe200078e0202 */
[----:B------:R-:W-:-:S04]  /*24030*/  PRMT R216, R221, 0x7632, R216 ;  /* 0x00007632ddd87816 */ /* 0x000fc800000000d8 */
[----:B------:R2:W-:Y:S04]  /*24040*/  @P2 STG.E.U16 desc[UR60][R218.64], R221 ;  /* 0x000000ddda002986 */ /* 0x0005e8000c10153c */
[----:B--2---:R-:W2:Y:S04]  /*24050*/  LDL.LU R221, [R1+0x12e4] ;  /* 0x0012e40001dd7983 */ /* 0x004ea80000300800 */
[----:B------:R-:W3:Y:S01]  /*24060*/  LDL.LU R251, [R1+0x10] ;  /* 0x0000100001fb7983 */ /* 0x000ee20000300800 */
[----:B------:R-:W-:Y:S01]  /*24070*/  IMAD R0, R247, 0x80, R0 ;  /* 0x00000080f7007824 */ /* 0x000fe200078e0200 */
[----:B------:R-:W-:Y:S01]  /*24080*/  ISETP.LT.AND P3, PT, R223, R203, !P1 ;  /* 0x000000cbdf00720c */ /* 0x000fe20004f61270 */
[----:B------:R-:W1:Y:S01]  /*24090*/  LDC R247, c[0x0][0x228] ;  /* 0x00008a00fff77b82 */ /* 0x000e620000000800 */
[----:B------:R-:W3:Y:S02]  /*240a0*/  LDL.LU R248, [R1] ;  /* 0x0000000001f87983 */ /* 0x000ee40000300800 */
[----:B------:R-:W-:-:S04]  /*240b0*/  LEA R218, P2, R0, R244, 0x1 ;  /* 0x000000f400da7211 */ /* 0x000fc800078408ff */
[----:B------:R-:W-:-:S03]  /*240c0*/  LEA.HI.X.SX32 R219, R0, R245, 0x1, P2 ;  /* 0x000000f500db7211 */ /* 0x000fc600010f0eff */
[----:B------:R-:W-:-:S05]  /*240d0*/  IMAD.WIDE R244, R224, 0x2, R218 ;  /* 0x00000002e0f47825 */ /* 0x000fca00078e02da */
[----:B------:R0:W-:Y:S02]  /*240e0*/  @P3 STG.E.U16 desc[UR60][R244.64], R216 ;  /* 0x000000d8f4003986 */ /* 0x0001e4000c10153c */
[----:B0-----:R-:W0:Y:S01]  /*240f0*/  LDC R216, c[0x0][0x244] ;  /* 0x00009100ffd87b82 */ /* 0x001e220000000800 */
[----:B------:R-:W-:-:S07]  /*24100*/  ISETP.LT.AND P3, PT, R223, R246, !P0 ;  /* 0x000000f6df00720c */ /* 0x000fce0004761270 */
[----:B------:R-:W0:Y:S08]  /*24110*/  LDC.64 R244, c[0x0][0x220] ;  /* 0x00008800fff47b82 */ /* 0x000e300000000a00 */
[----:B------:R-:W0:Y:S01]  /*24120*/  LDC R246, c[0x0][0x228] ;  /* 0x00008a00fff67b82 */ /* 0x000e220000000800 */
[----:B-1----:R-:W-:Y:S02]  /*24130*/  IMAD.MOV.U32 R211, RZ, RZ, R230 ;  /* 0x000000ffffd37224 */ /* 0x002fe400078e00e6 */
[----:B0-----:R-:W-:-:S03]  /*24140*/  IMAD R0, R216, 0x80, R0 ;  /* 0x00000080d8007824 */ /* 0x001fc600078e0200 */
[----:B------:R-:W-:Y:S02]  /*24150*/  ISETP.LT.AND P5, PT, R222, R211, !P1 ;  /* 0x000000d3de00720c */ /* 0x000fe40004fa1270 */
[----:B------:R-:W0:Y:S01]  /*24160*/  LDC R216, c[0x0][0x244] ;  /* 0x00009100ffd87b82 */ /* 0x000e220000000800 */
[----:B------:R-:W-:-:S04]  /*24170*/  LEA R244, P2, R0, R244, 0x1 ;  /* 0x000000f400f47211 */ /* 0x000fc800078408ff */
[----:B------:R-:W-:Y:S02]  /*24180*/  LEA.HI.X.SX32 R245, R0, R245, 0x1, P2 ;  /* 0x000000f500f57211 */ /* 0x000fe400010f0eff */
[----:B------:R-:W-:Y:S02]  /*24190*/  ISETP.LT.AND P4, PT, R220, R247, !P0 ;  /* 0x000000f7dc00720c */ /* 0x000fe40004781270 */
[----:B------:R-:W-:Y:S01]  /*241a0*/  ISETP.LT.AND P2, PT, R222, R246, !P0 ;  /* 0x000000f6de00720c */ /* 0x000fe20004741270 */
[----:B------:R-:W-:-:S04]  /*241b0*/  IMAD.WIDE R246, R224, 0x2, R244 ;  /* 0x00000002e0f67825 */ /* 0x000fc800078e02f4 */
[----:B------:R-:W-:Y:S02]  /*241c0*/  IMAD.MOV.U32 R203, RZ, RZ, R231 ;  /* 0x000000ffffcb7224 */ /* 0x000fe400078e00e7 */
[----:B------:R-:W1:Y:S01]  /*241d0*/  LDC.64 R230, c[0x0][0x228] ;  /* 0x00008a00ffe67b82 */ /* 0x000e620000000a00 */
[----:B0-----:R-:W-:-:S07]  /*241e0*/  IMAD R0, R216, 0x80, R0 ;  /* 0x00000080d8007824 */ /* 0x001fce00078e0200 */
[----:B------:R-:W2:Y:S01]  /*241f0*/  LDC R216, c[0x0][0x228] ;  /* 0x00008a00ffd87b82 */ /* 0x000ea20000000800 */
[----:B------:R-:W-:Y:S02]  /*24200*/  IMAD.MOV.U32 R207, RZ, RZ, R225 ;  /* 0x000000ffffcf7224 */ /* 0x000fe400078e00e1 */
[----:B-1----:R-:W-:Y:S01]  /*24210*/  IMAD.MOV.U32 R211, RZ, RZ, R231 ;  /* 0x000000ffffd37224 */ /* 0x002fe200078e00e7 */
[----:B----4-:R0:W-:Y:S04]  /*24220*/  @P5 STG.E.U16 desc[UR60][R246.64], R249 ;  /* 0x000000f9f6005986 */ /* 0x0101e8000c10153c */
[----:B0-----:R-:W0:Y:S02]  /*24230*/  LDC.64 R246, c[0x0][0x220] ;  /* 0x00008800fff67b82 */ /* 0x001e240000000a00 */
[----:B0-----:R-:W-:-:S04]  /*24240*/  LEA R246, P5, R0, R246, 0x1 ;  /* 0x000000f600f67211 */ /* 0x001fc800078a08ff */
[----:B------:R-:W-:Y:S02]  /*24250*/  LEA.HI.X.SX32 R247, R0, R247, 0x1, P5 ;  /* 0x000000f700f77211 */ /* 0x000fe400028f0eff */
[----:B------:R-:W-:Y:S02]  /*24260*/  PRMT R0, R249, 0x7632, R0 ;  /* 0x00007632f9007816 */ /* 0x000fe40000000000 */
[----:B------:R-:W4:Y:S01]  /*24270*/  LDL.LU R249, [R1+0x34] ;  /* 0x0000340001f97983 */ /* 0x000f220000300800 */
[C---:B--2---:R-:W-:Y:S01]  /*24280*/  ISETP.LT.AND P0, PT, R221.reuse, R216, !P0 ;  /* 0x000000d8dd00720c */ /* 0x044fe20004701270 */
[----:B------:R-:W-:Y:S02]  /*24290*/  IMAD.MOV.U32 R216, RZ, RZ, R230 ;  /* 0x000000ffffd87224 */ /* 0x000fe400078e00e6 */
[----:B------:R-:W0:Y:S03]  /*242a0*/  LDC.64 R230, c[0x0][0x228] ;  /* 0x00008a00ffe67b82 */ /* 0x000e260000000a00 */
[----:B------:R-:W-:-:S05]  /*242b0*/  ISETP.LT.AND P1, PT, R221, R216, !P1 ;  /* 0x000000d8dd00720c */ /* 0x000fca0004f21270 */
[----:B------:R-:W1:Y:S02]  /*242c0*/  LDC R216, c[0x0][0x248] ;  /* 0x00009200ffd87b82 */ /* 0x000e640000000800 */
[C---:B-1----:R-:W-:Y:S02]  /*242d0*/  IMAD.IADD R216, R224.reuse, 0x1, R216 ;  /* 0x00000001e0d87824 */ /* 0x042fe400078e02d8 */
[----:B------:R-:W-:-:S05]  /*242e0*/  IMAD.WIDE R224, R224, 0x2, R246 ;  /* 0x00000002e0e07825 */ /* 0x000fca00078e02f6 */
[----:B------:R1:W-:Y:S02]  /*242f0*/  @P1 STG.E.U16 desc[UR60][R224.64], R0 ;  /* 0x00000000e0001986 */ /* 0x0003e4000c10153c */
[----:B-1----:R-:W1:Y:S01]  /*24300*/  LDC R224, c[0x0][0x22c] ;  /* 0x00008b00ffe07b82 */ /* 0x002e620000000800 */
[----:B------:R-:W-:Y:S02]  /*24310*/  VIADD R0, R217, 0x1 ;  /* 0x00000001d9007836 */ /* 0x000fe40000000000 */
[----:B0-----:R-:W-:-:S03]  /*24320*/  IMAD.MOV.U32 R225, RZ, RZ, R230 ;  /* 0x000000ffffe17224 */ /* 0x001fc600078e00e6 */
[----:B-1----:R-:W-:-:S04]  /*24330*/  ISETP.GE.AND P1, PT, R0, R224, PT ;  /* 0x000000e00000720c */ /* 0x002fc80003f26270 */
[----:B------:R-:W-:Y:S01]  /*24340*/  ISETP.LT.AND P5, PT, R220, R225, !P1 ;  /* 0x000000e1dc00720c */ /* 0x000fe20004fa1270 */
[----:B------:R-:W-:Y:S02]  /*24350*/  IMAD.MOV.U32 R224, RZ, RZ, R231 ;  /* 0x000000ffffe07224 */ /* 0x000fe400078e00e7 */
[----:B------:R-:W-:Y:S01]  /*24360*/  IMAD.WIDE R230, R216, 0x2, R2 ;  /* 0x00000002d8e67825 */ /* 0x000fe200078e0202 */
[----:B---3--:R-:W-:-:S09]  /*24370*/  PRMT R0, R251, 0x7632, R0 ;  /* 0x00007632fb007816 */ /* 0x008fd20000000000 */
[----:B------:R0:W-:Y:S04]  /*24380*/  @P5 STG.E.U16 desc[UR60][R230.64], R251 ;  /* 0x000000fbe6005986 */ /* 0x0001e8000c10153c */
[----:B0-----:R-:W2:Y:S01]  /*24390*/  LDL.LU R251, [R1+0x24] ;  /* 0x0000240001fb7983 */ /* 0x001ea20000300800 */
[----:B------:R-:W0:Y:S02]  /*243a0*/  LDC.64 R230, c[0x0][0x228] ;  /* 0x00008a00ffe67b82 */ /* 0x000e240000000a00 */
[----:B0-----:R-:W-:-:S05]  /*243b0*/  IMAD.MOV.U32 R225, RZ, RZ, R230 ;  /* 0x000000ffffe17224 */ /* 0x001fca00078e00e6 */
[----:B------:R-:W-:Y:S01]  /*243c0*/  ISETP.LT.AND P5, PT, R223, R225, !P1 ;  /* 0x000000e1df00720c */ /* 0x000fe20004fa1270 */
[----:B------:R-:W-:Y:S02]  /*243d0*/  IMAD.MOV.U32 R229, RZ, RZ, R231 ;  /* 0x000000ffffe57224 */ /* 0x000fe400078e00e7 */
[----:B------:R-:W-:-:S10]  /*243e0*/  IMAD.WIDE R230, R216, 0x2, R218 ;  /* 0x00000002d8e67825 */ /* 0x000fd400078e02da */
[----:B------:R0:W-:Y:S02]  /*243f0*/  @P5 STG.E.U16 desc[UR60][R230.64], R0 ;  /* 0x00000000e6005986 */ /* 0x0001e4000c10153c */
[----:B0-----:R-:W0:Y:S02]  /*24400*/  LDC.64 R230, c[0x0][0x228] ;  /* 0x00008a00ffe67b82 */ /* 0x001e240000000a00 */
[----:B0-----:R-:W-:-:S05]  /*24410*/  IMAD.MOV.U32 R0, RZ, RZ, R230 ;  /* 0x000000ffff007224 */ /* 0x001fca00078e00e6 */
[----:B------:R-:W-:Y:S01]  /*24420*/  ISETP.LT.AND P5, PT, R222, R0, !P1 ;  /* 0x00000000de00720c */ /* 0x000fe20004fa1270 */
[----:B------:R-:W-:Y:S02]  /*24430*/  IMAD.MOV.U32 R225, RZ, RZ, R231 ;  /* 0x000000ffffe17224 */ /* 0x000fe400078e00e7 */
[----:B------:R-:W-:-:S10]  /*24440*/  IMAD.WIDE R230, R216, 0x2, R244 ;  /* 0x00000002d8e67825 */ /* 0x000fd400078e02f4 */
[----:B------:R0:W-:Y:S02]  /*24450*/  @P5 STG.E.U16 desc[UR60][R230.64], R248 ;  /* 0x000000f8e6005986 */ /* 0x0001e4000c10153c */
[----:B0-----:R-:W0:Y:S01]  /*24460*/  LDC.64 R230, c[0x0][0x228] ;  /* 0x00008a00ffe67b82 */ /* 0x001e220000000a00 */
[----:B------:R-:W-:Y:S01]  /*24470*/  PRMT R227, R248, 0x7632, R227 ;  /* 0x00007632f8e37816 */ /* 0x000fe200000000e3 */
[----:B------:R-:W-:Y:S01]  /*24480*/  IMAD.WIDE R242, R216, 0x2, R246 ;  /* 0x00000002d8f27825 */ /* 0x000fe200078e02f6 */
[----:B------:R-:W3:Y:S03]  /*24490*/  LDL.LU R248, [R1+0x14] ;  /* 0x0000140001f87983 */ /* 0x000ee60000300800 */
[----:B0-----:R-:W-:-:S05]  /*244a0*/  IMAD.MOV.U32 R0, RZ, RZ, R230 ;  /* 0x000000ffff007224 */ /* 0x001fca00078e00e6 */
[----:B------:R-:W-:Y:S02]  /*244b0*/  ISETP.LT.AND P1, PT, R221, R0, !P1 ;  /* 0x00000000dd00720c */ /* 0x000fe40004f21270 */
[----:B------:R-:W0:Y:S11]  /*244c0*/  LDC R0, c[0x0][0x248] ;  /* 0x00009200ff007b82 */ /* 0x000e360000000800 */
[----:B------:R1:W-:Y:S02]  /*244d0*/  @P1 STG.E.U16 desc[UR60][R242.64], R227 ;  /* 0x000000e3f2001986 */ /* 0x0003e4000c10153c */
[----:B-1----:R-:W1:Y:S08]  /*244e0*/  LDC R227, c[0x0][0x22c] ;  /* 0x00008b00ffe37b82 */ /* 0x002e700000000800 */
[----:B------:R-:W4:Y:S01]  /*244f0*/  LDC.64 R242, c[0x0][0x228] ;  /* 0x00008a00fff27b82 */ /* 0x000f220000000a00 */
[----:B0-----:R-:W-:-:S02]  /*24500*/  IMAD.IADD R0, R216, 0x1, R0 ;  /* 0x00000001d8007824 */ /* 0x001fc400078e0200 */
[----:B------:R-:W-:-:S05]  /*24510*/  VIADD R216, R217, 0x2 ;  /* 0x00000002d9d87836 */ /* 0x000fca0000000000 */
[----:B-1----:R-:W-:Y:S01]  /*24520*/  ISETP.GE.AND P1, PT, R216, R227, PT ;  /* 0x000000e3d800720c */ /* 0x002fe20003f26270 */
[----:B----4-:R-:W-:-:S05]  /*24530*/  IMAD.MOV.U32 R227, RZ, RZ, R242 ;  /* 0x000000ffffe37224 */ /* 0x010fca00078e00f2 */
[----:B------:R-:W-:Y:S02]  /*24540*/  ISETP.LT.AND P6, PT, R220, R227, !P1 ;  /* 0x000000e3dc00720c */ /* 0x000fe40004fc1270 */
[----:B------:R-:W-:Y:S01]  /*24550*/  ISETP.LT.AND P5, PT, R221, R226, !P1 ;  /* 0x000000e2dd00720c */ /* 0x000fe20004fa1270 */
[----:B------:R-:W-:Y:S02]  /*24560*/  IMAD.MOV.U32 R226, RZ, RZ, R243 ;  /* 0x000000ffffe27224 */ /* 0x000fe400078e00f3 */
[----:B------:R-:W-:-:S08]  /*24570*/  IMAD.WIDE R242, R0, 0x2, R2 ;  /* 0x0000000200f27825 */ /* 0x000fd000078e0202 */
[----:B------:R0:W-:Y:S02]  /*24580*/  @P6 STG.E.U16 desc[UR60][R242.64], R249 ;  /* 0x000000f9f2006986 */ /* 0x0001e4000c10153c */
[----:B0-----:R-:W0:Y:S01]  /*24590*/  LDC.64 R242, c[0x0][0x228] ;  /* 0x00008a00fff27b82 */ /* 0x001e220000000a00 */
[----:B------:R-:W-:Y:S01]  /*245a0*/  IMAD.MOV.U32 R230, RZ, RZ, R231 ;  /* 0x000000ffffe67224 */ /* 0x000fe200078e00e7 */
[----:B------:R-:W-:Y:S02]  /*245b0*/  PRMT R216, R249, 0x7632, R216 ;  /* 0x00007632f9d87816 */ /* 0x000fe400000000d8 */
[----:B------:R-:W4:Y:S01]  /*245c0*/  LDL.LU R249, [R1+0x4] ;  /* 0x0000040001f97983 */ /* 0x000f220000300800 */
        /* <DEDUP_REMOVED lines=8> */
[----:B------:R-:W-:Y:S01]  /*24650*/  IMAD.MOV.U32 R227, RZ, RZ, R243 ;  /* 0x000000ffffe37224 */ /* 0x000fe200078e00f3 */
[----:B------:R-:W0:Y:S01]  /*24660*/  LDC R216, c[0x0][0x248] ;  /* 0x00009200ffd87b82 */ /* 0x000e220000000800 */
[----:B------:R-:W-:-:S10]  /*24670*/  IMAD.WIDE R242, R0, 0x2, R244 ;  /* 0x0000000200f27825 */ /* 0x000fd400078e02f4 */
[----:B--2---:R1:W-:Y:S04]  /*24680*/  @P1 STG.E.U16 desc[UR60][R242.64], R251 ;  /* 0x000000fbf2001986 */ /* 0x0043e8000c10153c */
[----:B-1----:R-:W2:Y:S01]  /*24690*/  LDL.LU R242, [R1+0x12e0] ;  /* 0x0012e00001f27983 */ /* 0x002ea20000300800 */
[C---:B0-----:R-:W-:Y:S01]  /*246a0*/  IMAD.IADD R216, R0.reuse, 0x1, R216 ;  /* 0x0000000100d87824 */ /* 0x041fe200078e02d8 */
[----:B--2---:R-:W-:Y:S01]  /*246b0*/  PRMT R242, R251, 0x7632, R242 ;  /* 0x00007632fbf27816 */ /* 0x004fe200000000f2 */
[----:B------:R-:W-:-:S05]  /*246c0*/  IMAD.WIDE R250, R0, 0x2, R246 ;  /* 0x0000000200fa7825 */ /* 0x000fca00078e02f6 */
[----:B------:R0:W-:Y:S04]  /*246d0*/  @P5 STG.E.U16 desc[UR60][R250.64], R242 ;  /* 0x000000f2fa005986 */ /* 0x0001e8000c10153c */
[----:B0-----:R-:W2:Y:S01]  /*246e0*/  LDL.LU R250, [R1+0x38] ;  /* 0x0000380001fa7983 */ /* 0x001ea20000300800 */
[----:B------:R-:W0:Y:S01]  /*246f0*/  LDC R242, c[0x0][0x22c] ;  /* 0x00008b00fff27b82 */ /* 0x000e220000000800 */
[----:B------:R-:W-:Y:S02]  /*24700*/  VIADD R0, R217, 0x3 ;  /* 0x00000003d9007836 */ /* 0x000fe40000000000 */
[----:B------:R-:W2:Y:S03]  /*24710*/  LDL.LU R251, [R1+0x28] ;  /* 0x0000280001fb7983 */ /* 0x000ea60000300800 */
[----:B0-----:R-:W-:-:S02]  /*24720*/  ISETP.GE.AND P1, PT, R0, R242, PT ;  /* 0x000000f20000720c */ /* 0x001fc40003f26270 */
[----:B------:R-:W0:Y:S02]  /*24730*/  LDC R0, c[0x0][0x228] ;  /* 0x00008a00ff007b82 */ /* 0x000e240000000800 */
[----:B------:R-:W-:Y:S01]  /*24740*/  ISETP.LT.AND P5, PT, R220, R241, !P1 ;  /* 0x000000f1dc00720c */ /* 0x000fe20004fa1270 */
[----:B------:R-:W-:Y:S01]  /*24750*/  IMAD.WIDE R242, R216, 0x2, R2 ;  /* 0x00000002d8f27825 */ /* 0x000fe200078e0202 */
[----:B----4-:R-:W-:-:S04]  /*24760*/  PRMT R240, R249, 0x7632, R240 ;  /* 0x00007632f9f07816 */ /* 0x010fc800000000f0 */
[----:B------:R-:W1:Y:S07]  /*24770*/  LDC R241, c[0x0][0x248] ;  /* 0x00009200fff17b82 */ /* 0x000e6e0000000800 */
[----:B---3--:R3:W-:Y:S01]  /*24780*/  @P5 STG.E.U16 desc[UR60][R242.64], R248 ;  /* 0x000000f8f2005986 */ /* 0x0087e2000c10153c */
[----:B0-----:R-:W-:Y:S02]  /*24790*/  ISETP.LT.AND P5, PT, R223, R0, !P1 ;  /* 0x00000000df00720c */ /* 0x001fe40004fa1270 */
[----:B------:R-:W-:Y:S01]  /*247a0*/  PRMT R0, R248, 0x7632, R0 ;  /* 0x00007632f8007816 */ /* 0x000fe20000000000 */
[C---:B---3--:R-:W-:Y:S01]  /*247b0*/  IMAD.WIDE R242, R216.reuse, 0x2, R218 ;  /* 0x00000002d8f27825 */ /* 0x048fe200078e02da */
[----:B------:R-:W3:Y:S09]  /*247c0*/  LDL.LU R248, [R1+0x18] ;  /* 0x0000180001f87983 */ /* 0x000ef20000300800 */
[----:B------:R0:W-:Y:S02]  /*247d0*/  @P5 STG.E.U16 desc[UR60][R242.64], R0 ;  /* 0x00000000f2005986 */ /* 0x0001e4000c10153c */
[----:B0-----:R-:W0:Y:S01]  /*247e0*/  LDC R0, c[0x0][0x228] ;  /* 0x00008a00ff007b82 */ /* 0x001e220000000800 */
[----:B------:R-:W-:Y:S01]  /*247f0*/  IMAD.WIDE R242, R216, 0x2, R244 ;  /* 0x00000002d8f27825 */ /* 0x000fe200078e02f4 */
[----:B0-----:R-:W-:-:S06]  /*24800*/  ISETP.LT.AND P5, PT, R222, R0, !P1 ;  /* 0x00000000de00720c */ /* 0x001fcc0004fa1270 */
[----:B------:R-:W0:Y:S07]  /*24810*/  LDC R0, c[0x0][0x228] ;  /* 0x00008a00ff007b82 */ /* 0x000e2e0000000800 */
[----:B------:R4:W-:Y:S04]  /*24820*/  @P5 STG.E.U16 desc[UR60][R242.64], R249 ;  /* 0x000000f9f2005986 */ /* 0x0009e8000c10153c */
[----:B----4-:R-:W4:Y:S01]  /*24830*/  LDL.LU R249, [R1+0x8] ;  /* 0x0000080001f97983 */ /* 0x010f220000300800 */
[----:B0-----:R-:W-:Y:S01]  /*24840*/  ISETP.LT.AND P1, PT, R221, R0, !P1 ;  /* 0x00000000dd00720c */ /* 0x001fe20004f21270 */
[----:B------:R-:W-:-:S04]  /*24850*/  IMAD.WIDE R242, R216, 0x2, R246 ;  /* 0x00000002d8f27825 */ /* 0x000fc800078e02f6 */
[----:B-1----:R-:W-:Y:S02]  /*24860*/  IMAD.IADD R0, R216, 0x1, R241 ;  /* 0x00000001d8007824 */ /* 0x002fe400078e02f1 */
[----:B------:R-:W0:Y:S06]  /*24870*/  LDC R241, c[0x0][0x22c] ;  /* 0x00008b00fff17b82 */ /* 0x000e2c0000000800 */
[----:B------:R1:W-:Y:S02]  /*24880*/  @P1 STG.E.U16 desc[UR60][R242.64], R240 ;  /* 0x000000f0f2001986 */ /* 0x0003e4000c10153c */
[----:B-1----:R-:W1:Y:S01]  /*24890*/  LDC R240, c[0x0][0x228] ;  /* 0x00008a00fff07b82 */ /* 0x002e620000000800 */
[----:B------:R-:W-:-:S05]  /*248a0*/  VIADD R216, R217, 0x4 ;  /* 0x00000004d9d87836 */ /* 0x000fca0000000000 */
[----:B0-----:R-:W-:Y:S02]  /*248b0*/  ISETP.GE.AND P1, PT, R216, R241, PT ;  /* 0x000000f1d800720c */ /* 0x001fe40003f26270 */
[----:B------:R-:W0:Y:S02]  /*248c0*/  LDC R216, c[0x0][0x228] ;  /* 0x00008a00ffd87b82 */ /* 0x000e240000000800 */
[----:B-1----:R-:W-:Y:S01]  /*248d0*/  ISETP.LT.AND P5, PT, R220, R240, !P1 ;  /* 0x000000f0dc00720c */ /* 0x002fe20004fa1270 */
[----:B------:R-:W-:-:S04]  /*248e0*/  IMAD.WIDE R240, R0, 0x2, R2 ;  /* 0x0000000200f07825 */ /* 0x000fc800078e0202 */
[----:B------:R-:W-:-:S08]  /*248f0*/  IMAD.WIDE R242, R0, 0x2, R218 ;  /* 0x0000000200f27825 */ /* 0x000fd000078e02da */
[----:B--2---:R1:W-:Y:S02]  /*24900*/  @P5 STG.E.U16 desc[UR60][R240.64], R250 ;  /* 0x000000faf0005986 */ /* 0x0043e4000c10153c */
[----:B-1----:R-:W1:Y:S08]  /*24910*/  LDC R241, c[0x0][0x228] ;  /* 0x00008a00fff17b82 */ /* 0x002e700000000800 */
[----:B------:R-:W2:Y:S01]  /*24920*/  LDC R240, c[0x0][0x228] ;  /* 0x00008a00fff07b82 */ /* 0x000ea20000000800 */
[----:B0-----:R-:W-:-:S02]  /*24930*/  ISETP.LT.AND P5, PT, R222, R216, !P1 ;  /* 0x000000d8de00720c */ /* 0x001fc40004fa1270 */
[----:B------:R-:W-:Y:S02]  /*24940*/  PRMT R216, R250, 0x7632, R216 ;  /* 0x00007632fad87816 */ /* 0x000fe400000000d8 */
[----:B------:R-:W4:Y:S01]  /*24950*/  LDL.LU R250, [R1+0x3c] ;  /* 0x00003c0001fa7983 */ /* 0x000f220000300800 */
[----:B-1----:R-:W-:Y:S02]  /*24960*/  ISETP.LT.AND P6, PT, R223, R241, !P1 ;  /* 0x000000f1df00720c */ /* 0x002fe40004fc1270 */
[----:B--2---:R-:W-:Y:S01]  /*24970*/  ISETP.LT.AND P1, PT, R221, R240, !P1 ;  /* 0x000000f0dd00720c */ /* 0x004fe20004f21270 */
[----:B------:R-:W-:-:S10]  /*24980*/  IMAD.WIDE R240, R0, 0x2, R244 ;  /* 0x0000000200f07825 */ /* 0x000fd400078e02f4 */
[----:B------:R0:W-:Y:S04]  /*24990*/  @P6 STG.E.U16 desc[UR60][R242.64], R216 ;  /* 0x000000d8f2006986 */ /* 0x0001e8000c10153c */
[----:B------:R1:W-:Y:S01]  /*249a0*/  @P5 STG.E.U16 desc[UR60][R240.64], R251 ;  /* 0x000000fbf0005986 */ /* 0x0003e2000c10153c */
[----:B0-----:R-:W-:Y:S01]  /*249b0*/  PRMT R216, R251, 0x7632, R216 ;  /* 0x00007632fbd87816 */ /* 0x001fe200000000d8 */
[----:B------:R-:W0:Y:S02]  /*249c0*/  LDC R243, c[0x0][0x22c] ;  /* 0x00008b00fff37b82 */ /* 0x000e240000000800 */
[----:B-1----:R-:W2:Y:S01]  /*249d0*/  LDL.LU R251, [R1+0x2c] ;  /* 0x00002c0001fb7983 */ /* 0x002ea20000300800 */
[----:B------:R-:W-:-:S05]  /*249e0*/  IMAD.WIDE R240, R0, 0x2, R246 ;  /* 0x0000000200f07825 */ /* 0x000fca00078e02f6 */
[----:B------:R-:W1:Y:S01]  /*249f0*/  LDC R242, c[0x0][0x248] ;  /* 0x00009200fff27b82 */ /* 0x000e620000000800 */
[----:B------:R3:W-:Y:S07]  /*24a00*/  @P1 STG.E.U16 desc[UR60][R240.64], R216 ;  /* 0x000000d8f0001986 */ /* 0x0007ee000c10153c */
[----:B---3--:R-:W3:Y:S01]  /*24a10*/  LDC R240, c[0x0][0x228] ;  /* 0x00008a00fff07b82 */ /* 0x008ee20000000800 */
[----:B------:R-:W-:-:S05]  /*24a20*/  VIADD R216, R217, 0x5 ;  /* 0x00000005d9d87836 */ /* 0x000fca0000000000 */
[----:B0-----:R-:W-:Y:S02]  /*24a30*/  ISETP.GE.AND P1, PT, R216, R243, PT ;  /* 0x000000f3d800720c */ /* 0x001fe40003f26270 */
[----:B------:R-:W0:Y:S08]  /*24a40*/  LDC R216, c[0x0][0x228] ;  /* 0x00008a00ffd87b82 */ /* 0x000e300000000800 */
[----:B------:R-:W0:Y:S01]  /*24a50*/  LDC R241, c[0x0][0x228] ;  /* 0x00008a00fff17b82 */ /* 0x000e220000000800 */
[----:B-1----:R-:W-:Y:S01]  /*24a60*/  IMAD.IADD R0, R0, 0x1, R242 ;  /* 0x0000000100007824 */ /* 0x002fe200078e02f2 */
[----:B---3--:R-:W-:-:S06]  /*24a70*/  ISETP.LT.AND P5, PT, R220, R240, !P1 ;  /* 0x000000f0dc00720c */ /* 0x008fcc0004fa1270 */
[----:B------:R-:W1:Y:S01]  /*24a80*/  LDC R240, c[0x0][0x228] ;  /* 0x00008a00fff07b82 */ /* 0x000e620000000800 */
[----:B------:R-:W-:-:S06]  /*24a90*/  IMAD.WIDE R242, R0, 0x2, R2 ;  /* 0x0000000200f27825 */ /* 0x000fcc00078e0202 */
[----:B------:R3:W-:Y:S01]  /*24aa0*/  @P5 STG.E.U16 desc[UR60][R242.64], R248 ;  /* 0x000000f8f2005986 */ /* 0x0007e2000c10153c */
[----:B0-----:R-:W-:Y:S02]  /*24ab0*/  ISETP.LT.AND P5, PT, R222, R216, !P1 ;  /* 0x000000d8de00720c */ /* 0x001fe40004fa1270 */
[----:B------:R-:W-:Y:S02]  /*24ac0*/  PRMT R216, R248, 0x7632, R216 ;  /* 0x00007632f8d87816 */ /* 0x000fe400000000d8 */
[----:B------:R-:W-:Y:S01]  /*24ad0*/  ISETP.LT.AND P6, PT, R223, R241, !P1 ;  /* 0x000000f1df00720c */ /* 0x000fe20004fc1270 */
[----:B---3--:R-:W3:Y:S01]  /*24ae0*/  LDL.LU R248, [R1+0x1c] ;  /* 0x00001c0001f87983 */ /* 0x008ee20000300800 */
[----:B------:R-:W-:Y:S01]  /*24af0*/  IMAD.WIDE R242, R0, 0x2, R218 ;  /* 0x0000000200f27825 */ /* 0x000fe200078e02da */
[----:B-1----:R-:W-:-:S03]  /*24b00*/  ISETP.LT.AND P1, PT, R221, R240, !P1 ;  /* 0x000000f0dd00720c */ /* 0x002fc60004f21270 */
[----:B------:R-:W-:-:S07]  /*24b10*/  IMAD.WIDE R240, R0, 0x2, R244 ;  /* 0x0000000200f07825 */ /* 0x000fce00078e02f4 */
[----:B------:R0:W-:Y:S04]  /*24b20*/  @P6 STG.E.U16 desc[UR60][R242.64], R216 ;  /* 0x000000d8f2006986 */ /* 0x0001e8000c10153c */
[----:B----4-:R1:W-:Y:S01]  /*24b30*/  @P5 STG.E.U16 desc[UR60][R240.64], R249 ;  /* 0x000000f9f0005986 */ /* 0x0103e2000c10153c */
[----:B0-----:R-:W-:Y:S01]  /*24b40*/  PRMT R216, R249, 0x7632, R216 ;  /* 0x00007632f9d87816 */ /* 0x001fe200000000d8 */
[----:B------:R-:W0:Y:S02]  /*24b50*/  LDC R243, c[0x0][0x22c] ;  /* 0x00008b00fff37b82 */ /* 0x000e240000000800 */
[----:B-1----:R-:W4:Y:S01]  /*24b60*/  LDL.LU R249, [R1+0xc] ;  /* 0x00000c0001f97983 */ /* 0x002f220000300800 */
[----:B------:R-:W-:-:S05]  /*24b70*/  IMAD.WIDE R240, R0, 0x2, R246 ;  /* 0x0000000200f07825 */ /* 0x000fca00078e02f6 */
[----:B------:R-:W1:Y:S01]  /*24b80*/  LDC R242, c[0x0][0x228] ;  /* 0x00008a00fff27b82 */ /* 0x000e620000000800 */
[----:B------:R0:W-:Y:S07]  /*24b90*/  @P1 STG.E.U16 desc[UR60][R240.64], R216 ;  /* 0x000000d8f0001986 */ /* 0x0001ee000c10153c */
[----:B0-----:R-:W0:Y:S01]  /*24ba0*/  LDC R241, c[0x0][0x248] ;  /* 0x00009200fff17b82 */ /* 0x001e220000000800 */
[----:B------:R-:W-:-:S07]  /*24bb0*/  VIADD R216, R217, 0x6 ;  /* 0x00000006d9d87836 */ /* 0x000fce0000000000 */
[----:B------:R-:W0:Y:S01]  /*24bc0*/  LDC R240, c[0x0][0x228] ;  /* 0x00008a00fff07b82 */ /* 0x000e220000000800 */
[----:B------:R-:W-:-:S07]  /*24bd0*/  ISETP.GE.AND P1, PT, R216, R243, PT ;  /* 0x000000f3d800720c */ /* 0x000fce0003f26270 */
[----:B------:R-:W0:Y:S01]  /*24be0*/  LDC R216, c[0x0][0x228] ;  /* 0x00008a00ffd87b82 */ /* 0x000e220000000800 */
[----:B-1----:R-:W-:-:S07]  /*24bf0*/  ISETP.LT.AND P5, PT, R220, R242, !P1 ;  /* 0x000000f2dc00720c */ /* 0x002fce0004fa1270 */
[----:B------:R-:W1:Y:S01]  /*24c00*/  LDC R242, c[0x0][0x228] ;  /* 0x00008a00fff27b82 */ /* 0x000e620000000800 */
[----:B0-----:R-:W-:Y:S01]  /*24c10*/  IMAD.IADD R0, R0, 0x1, R241 ;  /* 0x0000000100007824 */ /* 0x001fe200078e02f1 */
[----:B------:R-:W-:-:S03]  /*24c20*/  ISETP.LT.AND P6, PT, R223, R240, !P1 ;  /* 0x000000f0df00720c */ /* 0x000fc60004fc1270 */
[----:B------:R-:W-:-:S05]  /*24c30*/  IMAD.WIDE R240, R0, 0x2, R2 ;  /* 0x0000000200f07825 */ /* 0x000fca00078e0202 */
[----:B------:R0:W-:Y:S01]  /*24c40*/  @P5 STG.E.U16 desc[UR60][R240.64], R250 ;  /* 0x000000faf0005986 */ /* 0x0001e2000c10153c */
[----:B------:R-:W-:Y:S02]  /*24c50*/  ISETP.LT.AND P5, PT, R222, R216, !P1 ;  /* 0x000000d8de00720c */ /* 0x000fe40004fa1270 */
[----:B-1----:R-:W-:Y:S01]  /*24c60*/  ISETP.LT.AND P1, PT, R221, R242, !P1 ;  /* 0x000000f2dd00720c */ /* 0x002fe20004f21270 */
[----:B------:R-:W-:Y:S01]  /*24c70*/  IMAD.WIDE R242, R0, 0x2, R244 ;  /* 0x0000000200f27825 */ /* 0x000fe200078e02f4 */
[----:B------:R-:W-:-:S03]  /*24c80*/  PRMT R216, R250, 0x7632, R216 ;  /* 0x00007632fad87816 */ /* 0x000fc600000000d8 */
[C---:B0-----:R-:W-:Y:S01]  /*24c90*/  IMAD.WIDE R240, R0.reuse, 0x2, R218 ;  /* 0x0000000200f07825 */ /* 0x041fe200078e02da */
[----:B------:R-:W0:Y:S04]  /*24ca0*/  LDC R250, c[0x0][0x248] ;  /* 0x00009200fffa7b82 */ /* 0x000e280000000800 */
[----:B------:R1:W-:Y:S04]  /*24cb0*/  @P6 STG.E.U16 desc[UR60][R240.64], R216 ;  /* 0x000000d8f0006986 */ /* 0x0003e8000c10153c */
[----:B-1----:R-:W4:Y:S04]  /*24cc0*/  LDL.LU.64 R240, [R1+0x12d8] ;  /* 0x0012d80001f07983 */ /* 0x002f280000300a00 */
[----:B--2---:R1:W-:Y:S01]  /*24cd0*/  @P5 STG.E.U16 desc[UR60][R242.64], R251 ;  /* 0x000000fbf2005986 */ /* 0x0043e2000c10153c */
[----:B------:R-:W-:Y:S01]  /*24ce0*/  PRMT R216, R251, 0x7632, R216 ;  /* 0x00007632fbd87816 */ /* 0x000fe200000000d8 */
[----:B-1----:R-:W-:Y:S01]  /*24cf0*/  IMAD.WIDE R242, R0, 0x2, R246 ;  /* 0x0000000200f27825 */ /* 0x002fe200078e02f6 */
[----:B------:R-:W1:Y:S04]  /*24d00*/  LDC R251, c[0x0][0x22c] ;  /* 0x00008b00fffb7b82 */ /* 0x000e680000000800 */
[----:B------:R2:W-:Y:S04]  /*24d10*/  @P1 STG.E.U16 desc[UR60][R242.64], R216 ;  /* 0x000000d8f2001986 */ /* 0x0005e8000c10153c */
[----:B--2---:R-:W2:Y:S01]  /*24d20*/  LDC R242, c[0x0][0x228] ;  /* 0x00008a00fff27b82 */ /* 0x004ea20000000800 */
[----:B------:R-:W-:-:S07]  /*24d30*/  VIADD R216, R217, 0x7 ;  /* 0x00000007d9d87836 */ /* 0x000fce0000000000 */
[----:B------:R-:W0:Y:S01]  /*24d40*/  LDC R243, c[0x0][0x228] ;  /* 0x00008a00fff37b82 */ /* 0x000e220000000800 */
[----:B-1----:R-:W-:-:S04]  /*24d50*/  ISETP.GE.AND P1, PT, R216, R251, PT ;  /* 0x000000fbd800720c */ /* 0x002fc80003f26270 */
[----:B--2---:R-:W-:-:S03]  /*24d60*/  ISETP.LT.AND P5, PT, R220, R242, !P1 ;  /* 0x000000f2dc00720c */ /* 0x004fc60004fa1270 */
[----:B------:R-:W1:Y:S01]  /*24d70*/  LDC R242, c[0x0][0x228] ;  /* 0x00008a00fff27b82 */ /* 0x000e620000000800 */
[----:B0-----:R-:W-:-:S04]  /*24d80*/  IMAD.IADD R0, R0, 0x1, R250 ;  /* 0x0000000100007824 */ /* 0x001fc800078e02fa */
[----:B------:R-:W-:Y:S01]  /*24d90*/  IMAD.WIDE R250, R0, 0x2, R2 ;  /* 0x0000000200fa7825 */ /* 0x000fe200078e0202 */
[----:B------:R-:W-:Y:S02]  /*24da0*/  ISETP.LT.AND P6, PT, R223, R243, !P1 ;  /* 0x000000f3df00720c */ /* 0x000fe40004fc1270 */
[----:B------:R-:W0:Y:S02]  /*24db0*/  LDC R243, c[0x0][0x228] ;  /* 0x00008a00fff37b82 */ /* 0x000e240000000800 */
[----:B---3--:R2:W-:Y:S01]  /*24dc0*/  @P5 STG.E.U16 desc[UR60][R250.64], R248 ;  /* 0x000000f8fa005986 */ /* 0x0085e2000c10153c */
[----:B------:R-:W-:Y:S02]  /*24dd0*/  PRMT R216, R248, 0x7632, R216 ;  /* 0x00007632f8d87816 */ /* 0x000fe400000000d8 */
[----:B-1----:R-:W-:-:S03]  /*24de0*/  ISETP.LT.AND P5, PT, R222, R242, !P1 ;  /* 0x000000f2de00720c */ /* 0x002fc60004fa1270 */
[----:B------:R-:W1:Y:S01]  /*24df0*/  LDC R242, c[0x0][0x22c] ;  /* 0x00008b00fff27b82 */ /* 0x000e620000000800 */
[----:B--2---:R-:W-:-:S05]  /*24e00*/  IMAD.WIDE R250, R0, 0x2, R218 ;  /* 0x0000000200fa7825 */ /* 0x004fca00078e02da */
[----:B------:R2:W-:Y:S02]  /*24e10*/  @P6 STG.E.U16 desc[UR60][R250.64], R216 ;  /* 0x000000d8fa006986 */ /* 0x0005e4000c10153c */
[----:B--2---:R-:W-:-:S05]  /*24e20*/  IMAD.WIDE R250, R0, 0x2, R244 ;  /* 0x0000000200fa7825 */ /* 0x004fca00078e02f4 */
[----:B----4-:R2:W-:Y:S01]  /*24e30*/  @P5 STG.E.U16 desc[UR60][R250.64], R249 ;  /* 0x000000f9fa005986 */ /* 0x0105e2000c10153c */
[----:B0-----:R-:W-:Y:S01]  /*24e40*/  ISETP.LT.AND P5, PT, R221, R243, !P1 ;  /* 0x000000f3dd00720c */ /* 0x001fe20004fa1270 */
[----:B------:R-:W-:Y:S01]  /*24e50*/  VIADD R216, R217, 0x8 ;  /* 0x00000008d9d87836 */ /* 0x000fe20000000000 */
[----:B------:R-:W0:Y:S04]  /*24e60*/  LDC R243, c[0x0][0x228] ;  /* 0x00008a00fff37b82 */ /* 0x000e280000000800 */
[----:B-1----:R-:W-:Y:S02]  /*24e70*/  ISETP.GE.AND P1, PT, R216, R242, PT ;  /* 0x000000f2d800720c */ /* 0x002fe40003f26270 */
[----:B------:R-:W-:Y:S02]  /*24e80*/  PRMT R216, R249, 0x7632, R216 ;  /* 0x00007632f9d87816 */ /* 0x000fe400000000d8 */
[----:B------:R-:W1:Y:S01]  /*24e90*/  LDC R242, c[0x0][0x228] ;  /* 0x00008a00fff27b82 */ /* 0x000e620000000800 */
[----:B--2---:R-:W-:-:S05]  /*24ea0*/  IMAD.WIDE R248, R0, 0x2, R246 ;  /* 0x0000000200f87825 */ /* 0x004fca00078e02f6 */
[----:B------:R2:W-:Y:S02]  /*24eb0*/  @P5 STG.E.U16 desc[UR60][R248.64], R216 ;  /* 0x000000d8f8005986 */ /* 0x0005e4000c10153c */
[----:B------:R-:W3:Y:S08]  /*24ec0*/  LDC R251, c[0x0][0x228] ;  /* 0x00008a00fffb7b82 */ /* 0x000ef00000000800 */
[----:B------:R-:W4:Y:S01]  /*24ed0*/  LDC R250, c[0x0][0x248] ;  /* 0x00009200fffa7b82 */ /* 0x000f220000000800 */
[----:B--2---:R-:W2:Y:S01]  /*24ee0*/  LDL.LU.64 R248, [R1+0x12d0] ;  /* 0x0012d00001f87983 */ /* 0x004ea20000300a00 */
[----:B0-----:R-:W-:-:S06]  /*24ef0*/  ISETP.LT.AND P5, PT, R223, R243, !P1 ;  /* 0x000000f3df00720c */ /* 0x001fcc0004fa1270 */
[----:B------:R-:W0:Y:S01]  /*24f00*/  LDC R216, c[0x0][0x228] ;  /* 0x00008a00ffd87b82 */ /* 0x000e220000000800 */
[----:B---3--:R-:W-:Y:S01]  /*24f10*/  ISETP.LT.AND P6, PT, R220, R251, !P1 ;  /* 0x000000fbdc00720c */ /* 0x008fe20004fc1270 */
[----:B----4-:R-:W-:-:S04]  /*24f20*/  IMAD.IADD R0, R0, 0x1, R250 ;  /* 0x0000000100007824 */ /* 0x010fc800078e02fa */
[----:B------:R-:W-:-:S08]  /*24f30*/  IMAD.WIDE R250, R0, 0x2, R2 ;  /* 0x0000000200fa7825 */ /* 0x000fd000078e0202 */
[----:B--2---:R2:W-:Y:S01]  /*24f40*/  @P6 STG.E.U16 desc[UR60][R250.64], R248 ;  /* 0x000000f8fa006986 */ /* 0x0045e2000c10153c */
[----:B-1----:R-:W-:Y:S01]  /*24f50*/  ISETP.LT.AND P6, PT, R222, R242, !P1 ;  /* 0x000000f2de00720c */ /* 0x002fe20004fc1270 */
[----:B------:R-:W-:Y:S01]  /*24f60*/  IMAD.WIDE R242, R0, 0x2, R218 ;  /* 0x0000000200f27825 */ /* 0x000fe200078e02da */
[----:B--2---:R-:W-:Y:S01]  /*24f70*/  PRMT R248, R248, 0x7632, R248 ;  /* 0x00007632f8f87816 */ /* 0x004fe200000000f8 */
[----:B------:R-:W1:Y:S04]  /*24f80*/  LDC R251, c[0x0][0x248] ;  /* 0x00009200fffb7b82 */ /* 0x000e680000000800 */
[----:B------:R2:W-:Y:S04]  /*24f90*/  @P5 STG.E.U16 desc[UR60][R242.64], R248 ;  /* 0x000000f8f2005986 */ /* 0x0005e8000c10153c */
[----:B------:R-:W3:Y:S08]  /*24fa0*/  LDC R250, c[0x0][0x228] ;  /* 0x00008a00fffa7b82 */ /* 0x000ef00000000800 */
[----:B--2---:R-:W2:Y:S01]  /*24fb0*/  LDC R248, c[0x0][0x22c] ;  /* 0x00008b00fff87b82 */ /* 0x004ea20000000800 */
[----:B0-----:R-:W-:Y:S01]  /*24fc0*/  ISETP.LT.AND P5, PT, R221, R216, !P1 ;  /* 0x000000d8dd00720c */ /* 0x001fe20004fa1270 */
[----:B------:R-:W-:-:S02]  /*24fd0*/  VIADD R216, R217, 0x9 ;  /* 0x00000009d9d87836 */ /* 0x000fc40000000000 */
[----:B------:R-:W-:-:S03]  /*24fe0*/  IMAD.WIDE R242, R0, 0x2, R244 ;  /* 0x0000000200f27825 */ /* 0x000fc600078e02f4 */
[----:B--2---:R-:W-:Y:S02]  /*24ff0*/  ISETP.GE.AND P1, PT, R216, R248, PT ;  /* 0x000000f8d800720c */ /* 0x004fe40003f26270 */
[----:B------:R-:W0:Y:S01]  /*25000*/  LDC R248, c[0x0][0x228] ;  /* 0x00008a00fff87b82 */ /* 0x000e220000000800 */
[----:B------:R2:W-:Y:S07]  /*25010*/  @P6 STG.E.U16 desc[UR60][R242.64], R240 ;  /* 0x000000f0f2006986 */ /* 0x0005ee000c10153c */
[----:B------:R-:W4:Y:S01]  /*25020*/  LDC R216, c[0x0][0x228] ;  /* 0x00008a00ffd87b82 */ /* 0x000f220000000800 */
[----:B--2---:R-:W-:Y:S01]  /*25030*/  PRMT R240, R240, 0x7632, R240 ;  /* 0x00007632f0f07816 */ /* 0x004fe200000000f0 */
[----:B------:R-:W-:-:S05]  /*25040*/  IMAD.WIDE R242, R0, 0x2, R246 ;  /* 0x0000000200f27825 */ /* 0x000fca00078e02f6 */
[----:B------:R2:W-:Y:S01]  /*25050*/  @P5 STG.E.U16 desc[UR60][R242.64], R240 ;  /* 0x000000f0f2005986 */ /* 0x0005e2000c10153c */
[----:B-1----:R-:W-:Y:S01]  /*25060*/  IMAD.IADD R0, R0, 0x1, R251 ;  /* 0x0000000100007824 */ /* 0x002fe200078e02fb */
[----:B0-----:R-:W-:Y:S02]  /*25070*/  ISETP.LT.AND P5, PT, R220, R248, !P1 ;  /* 0x000000f8dc00720c */ /* 0x001fe40004fa1270 */
[----:B---3--:R-:W-:Y:S01]  /*25080*/  ISETP.LT.AND P6, PT, R223, R250, !P1 ;  /* 0x000000fadf00720c */ /* 0x008fe20004fc1270 */
[----:B------:R-:W-:Y:S01]  /*25090*/  IMAD.WIDE R250, R0, 0x2, R2 ;  /* 0x0000000200fa7825 */ /* 0x000fe200078e0202 */
[----:B--2---:R-:W0:Y:S01]  /*250a0*/  LDC R240, c[0x0][0x228] ;  /* 0x00008a00fff07b82 */ /* 0x004e220000000800 */
[----:B------:R-:W2:Y:S08]  /*250b0*/  LDL.LU.64 R242, [R1+0x12c8] ;  /* 0x0012c80001f27983 */ /* 0x000eb00000300a00 */
[----:B------:R1:W-:Y:S02]  /*250c0*/  @P5 STG.E.U16 desc[UR60][R250.64], R236 ;  /* 0x000000ecfa005986 */ /* 0x0003e4000c10153c */
[----:B-1----:R-:W-:Y:S01]  /*250d0*/  PRMT R236, R236, 0x7632, R236 ;  /* 0x00007632ecec7816 */ /* 0x002fe200000000ec */
[----:B------:R-:W-:-:S05]  /*250e0*/  IMAD.WIDE R250, R0, 0x2, R218 ;  /* 0x0000000200fa7825 */ /* 0x000fca00078e02da */
[----:B------:R1:W-:Y:S01]  /*250f0*/  @P6 STG.E.U16 desc[UR60][R250.64], R236 ;  /* 0x000000ecfa006986 */ /* 0x0003e2000c10153c */
[----:B----4-:R-:W-:Y:S01]  /*25100*/  ISETP.LT.AND P5, PT, R222, R216, !P1 ;  /* 0x000000d8de00720c */ /* 0x010fe20004fa1270 */
[----:B-1----:R-:W1:Y:S01]  /*25110*/  LDC R236, c[0x0][0x22c] ;  /* 0x00008b00ffec7b82 */ /* 0x002e620000000800 */
[----:B------:R-:W-:-:S04]  /*25120*/  IMAD.WIDE R250, R0, 0x2, R244 ;  /* 0x0000000200fa7825 */ /* 0x000fc800078e02f4 */
[----:B------:R-:W-:-:S07]  /*25130*/  VIADD R216, R217, 0xa ;  /* 0x0000000ad9d87836 */ /* 0x000fce0000000000 */
[----:B------:R3:W-:Y:S01]  /*25140*/  @P5 STG.E.U16 desc[UR60][R250.64], R88 ;  /* 0x00000058fa005986 */ /* 0x0007e2000c10153c */
[----:B0-----:R-:W-:Y:S02]  /*25150*/  ISETP.LT.AND P1, PT, R221, R240, !P1 ;  /* 0x000000f0dd00720c */ /* 0x001fe40004f21270 */
[----:B------:R-:W0:Y:S01]  /*25160*/  LDC R240, c[0x0][0x228] ;  /* 0x00008a00fff07b82 */ /* 0x000e220000000800 */
[----:B-1----:R-:W-:-:S07]  /*25170*/  ISETP.GE.AND P5, PT, R216, R236, PT ;  /* 0x000000ecd800720c */ /* 0x002fce0003fa6270 */
[----:B------:R-:W1:Y:S08]  /*25180*/  LDC R216, c[0x0][0x228] ;  /* 0x00008a00ffd87b82 */ /* 0x000e700000000800 */
[----:B------:R-:W4:Y:S01]  /*25190*/  LDC R236, c[0x0][0x248] ;  /* 0x00009200ffec7b82 */ /* 0x000f220000000800 */
[----:B---3--:R-:W-:Y:S01]  /*251a0*/  PRMT R88, R88, 0x7632, R88 ;  /* 0x0000763258587816 */ /* 0x008fe20000000058 */
[----:B------:R-:W-:-:S05]  /*251b0*/  IMAD.WIDE R250, R0, 0x2, R246 ;  /* 0x0000000200fa7825 */ /* 0x000fca00078e02f6 */
[----:B------:R3:W-:Y:S01]  /*251c0*/  @P1 STG.E.U16 desc[UR60][R250.64], R88 ;  /* 0x00000058fa001986 */ /* 0x0007e2000c10153c */
[----:B-1----:R-:W-:Y:S01]  /*251d0*/  ISETP.LT.AND P1, PT, R220, R216, !P5 ;  /* 0x000000d8dc00720c */ /* 0x002fe20006f21270 */
[----:B---3--:R-:W1:Y:S01]  /*251e0*/  LDC R88, c[0x0][0x228] ;  /* 0x00008a00ff587b82 */ /* 0x008e620000000800 */
[----:B----4-:R-:W-:Y:S01]  /*251f0*/  IMAD.IADD R216, R0, 0x1, R236 ;  /* 0x0000000100d87824 */ /* 0x010fe200078e02ec */
[----:B0-----:R-:W-:Y:S02]  /*25200*/  ISETP.LT.AND P6, PT, R223, R240, !P5 ;  /* 0x000000f0df00720c */ /* 0x001fe40006fc1270 */
[----:B------:R-:W-:Y:S01]  /*25210*/  PRMT R0, R249, 0x7632, R0 ;  /* 0x00007632f9007816 */ /* 0x000fe20000000000 */
[----:B------:R-:W-:-:S03]  /*25220*/  IMAD.WIDE R250, R216, 0x2, R2 ;  /* 0x00000002d8fa7825 */ /* 0x000fc600078e0202 */
[----:B------:R-:W0:Y:S04]  /*25230*/  LDC R236, c[0x0][0x228] ;  /* 0x00008a00ffec7b82 */ /* 0x000e280000000800 */
[----:B------:R3:W-:Y:S04]  /*25240*/  @P1 STG.E.U16 desc[UR60][R250.64], R249 ;  /* 0x000000f9fa001986 */ /* 0x0007e8000c10153c */
[----:B---3--:R-:W3:Y:S01]  /*25250*/  LDL.LU.64 R250, [R1+0x12c0] ;  /* 0x0012c00001fa7983 */ /* 0x008ee20000300a00 */
[----:B------:R-:W-:-:S05]  /*25260*/  IMAD.WIDE R248, R216, 0x2, R218 ;  /* 0x00000002d8f87825 */ /* 0x000fca00078e02da */
[----:B------:R4:W-:Y:S01]  /*25270*/  @P6 STG.E.U16 desc[UR60][R248.64], R0 ;  /* 0x00000000f8006986 */ /* 0x0009e2000c10153c */
[----:B-1----:R-:W-:Y:S02]  /*25280*/  ISETP.LT.AND P1, PT, R222, R88, !P5 ;  /* 0x00000058de00720c */ /* 0x002fe40006f21270 */
[----:B------:R-:W1:Y:S08]  /*25290*/  LDC R88, c[0x0][0x22c] ;  /* 0x00008b00ff587b82 */ /* 0x000e700000000800 */
[----:B----4-:R-:W4:Y:S01]  /*252a0*/  LDC R0, c[0x0][0x228] ;  /* 0x00008a00ff007b82 */ /* 0x010f220000000800 */
[----:B------:R-:W-:-:S05]  /*252b0*/  IMAD.WIDE R248, R216, 0x2, R244 ;  /* 0x00000002d8f87825 */ /* 0x000fca00078e02f4 */
[----:B------:R0:W-:Y:S02]  /*252c0*/  @P1 STG.E.U16 desc[UR60][R248.64], R241 ;  /* 0x000000f1f8001986 */ /* 0x0001e4000c10153c */
[----:B0-----:R-:W0:Y:S01]  /*252d0*/  LDC R248, c[0x0][0x248] ;  /* 0x00009200fff87b82 */ /* 0x001e220000000800 */
[----:B----4-:R-:W-:Y:S01]  /*252e0*/  ISETP.LT.AND P5, PT, R221, R0, !P5 ;  /* 0x00000000dd00720c */ /* 0x010fe20006fa1270 */
[----:B------:R-:W-:-:S06]  /*252f0*/  VIADD R0, R217, 0xb ;  /* 0x0000000bd9007836 */ /* 0x000fcc0000000000 */
[----:B------:R-:W4:Y:S01]  /*25300*/  LDC R249, c[0x0][0x228] ;  /* 0x00008a00fff97b82 */ /* 0x000f220000000800 */
[----:B-1----:R-:W-:-:S07]  /*25310*/  ISETP.GE.AND P1, PT, R0, R88, PT ;  /* 0x000000580000720c */ /* 0x002fce0003f26270 */
[----:B------:R-:W1:Y:S01]  /*25320*/  LDC R88, c[0x0][0x228] ;  /* 0x00008a00ff587b82 */ /* 0x000e620000000800 */
[----:B------:R-:W-:Y:S02]  /*25330*/  ISETP.LT.AND P6, PT, R220, R236, !P1 ;  /* 0x000000ecdc00720c */ /* 0x000fe40004fc1270 */
[----:B------:R-:W-:Y:S01]  /*25340*/  PRMT R0, R241, 0x7632, R0 ;  /* 0x00007632f1007816 */ /* 0x000fe20000000000 */
[----:B------:R-:W-:-:S04]  /*25350*/  IMAD.WIDE R240, R216, 0x2, R246 ;  /* 0x00000002d8f07825 */ /* 0x000fc800078e02f6 */
[----:B0-----:R-:W-:Y:S01]  /*25360*/  IMAD.IADD R216, R216, 0x1, R248 ;  /* 0x00000001d8d87824 */ /* 0x001fe200078e02f8 */
[----:B------:R0:W-:Y:S01]  /*25370*/  @P5 STG.E.U16 desc[UR60][R240.64], R0 ;  /* 0x00000000f0005986 */ /* 0x0001e2000c10153c */
[----:B------:R-:W2:Y:S01]  /*25380*/  LDC R248, c[0x0][0x228] ;  /* 0x00008a00fff87b82 */ /* 0x000ea20000000800 */
[----:B----4-:R-:W-:Y:S01]  /*25390*/  ISETP.LT.AND P5, PT, R223, R249, !P1 ;  /* 0x000000f9df00720c */ /* 0x010fe20004fa1270 */
[----:B0-----:R-:W-:Y:S01]  /*253a0*/  IMAD.WIDE R240, R216, 0x2, R2 ;  /* 0x00000002d8f07825 */ /* 0x001fe200078e0202 */
[----:B------:R-:W-:-:S04]  /*253b0*/  PRMT R0, R237, 0x7632, R0 ;  /* 0x00007632ed007816 */ /* 0x000fc80000000000 */
[----:B------:R0:W-:Y:S01]  /*253c0*/  @P6 STG.E.U16 desc[UR60][R240.64], R237 ;  /* 0x000000edf0006986 */ /* 0x0001e2000c10153c */
[----:B-1----:R-:W-:Y:S02]  /*253d0*/  ISETP.LT.AND P6, PT, R222, R88, !P1 ;  /* 0x00000058de00720c */ /* 0x002fe40004fc1270 */
[----:B------:R-:W1:Y:S01]  /*253e0*/  LDC R88, c[0x0][0x22c] ;  /* 0x00008b00ff587b82 */ /* 0x000e620000000800 */
[----:B0-----:R-:W-:-:S07]  /*253f0*/  IMAD.WIDE R236, R216, 0x2, R218 ;  /* 0x00000002d8ec7825 */ /* 0x001fce00078e02da */
[----:B------:R-:W0:Y:S01]  /*25400*/  LDC R240, c[0x0][0x228] ;  /* 0x00008a00fff07b82 */ /* 0x000e220000000800 */
[----:B------:R4:W-:Y:S07]  /*25410*/  @P5 STG.E.U16 desc[UR60][R236.64], R0 ;  /* 0x00000000ec005986 */ /* 0x0009ee000c10153c */
[----:B------:R-:W3:Y:S01]  /*25420*/  LDC R241, c[0x0][0x228] ;  /* 0x00008a00fff17b82 */ /* 0x000ee20000000800 */
[----:B----4-:R-:W-:-:S05]  /*25430*/  IMAD.WIDE R236, R216, 0x2, R244 ;  /* 0x00000002d8ec7825 */ /* 0x010fca00078e02f4 */
[----:B------:R4:W-:Y:S01]  /*25440*/  @P6 STG.E.U16 desc[UR60][R236.64], R89 ;  /* 0x00000059ec006986 */ /* 0x0009e2000c10153c */
[----:B--2---:R-:W-:Y:S01]  /*25450*/  ISETP.LT.AND P5, PT, R221, R248, !P1 ;  /* 0x000000f8dd00720c */ /* 0x004fe20004fa1270 */
[----:B----4-:R-:W2:Y:S01]  /*25460*/  LDC R236, c[0x0][0x228] ;  /* 0x00008a00ffec7b82 */ /* 0x010ea20000000800 */
[----:B------:R-:W-:-:S07]  /*25470*/  VIADD R0, R217, 0xc ;  /* 0x0000000cd9007836 */ /* 0x000fce0000000000 */
[----:B------:R-:W4:Y:S01]  /*25480*/  LDC R237, c[0x0][0x248] ;  /* 0x00009200ffed7b82 */ /* 0x000f220000000800 */
[----:B-1----:R-:W-:Y:S02]  /*25490*/  ISETP.GE.AND P1, PT, R0, R88, PT ;  /* 0x000000580000720c */ /* 0x002fe40003f26270 */
[----:B------:R-:W-:Y:S01]  /*254a0*/  PRMT R0, R89, 0x7632, R0 ;  /* 0x0000763259007816 */ /* 0x000fe20000000000 */
[----:B------:R-:W-:-:S05]  /*254b0*/  IMAD.WIDE R88, R216, 0x2, R246 ;  /* 0x00000002d8587825 */ /* 0x000fca00078e02f6 */
[----:B------:R1:W-:Y:S01]  /*254c0*/  @P5 STG.E.U16 desc[UR60][R88.64], R0 ;  /* 0x0000000058005986 */ /* 0x0003e2000c10153c */
[----:B0-----:R-:W-:Y:S02]  /*254d0*/  ISETP.LT.AND P6, PT, R223, R240, !P1 ;  /* 0x000000f0df00720c */ /* 0x001fe40004fc1270 */
[----:B------:R-:W0:Y:S01]  /*254e0*/  LDC R240, c[0x0][0x228] ;  /* 0x00008a00fff07b82 */ /* 0x000e220000000800 */
[----:B--2---:R-:W-:-:S07]  /*254f0*/  ISETP.LT.AND P5, PT, R220, R236, !P1 ;  /* 0x000000ecdc00720c */ /* 0x004fce0004fa1270 */
[----:B------:R-:W2:Y:S01]  /*25500*/  LDC R236, c[0x0][0x228] ;  /* 0x00008a00ffec7b82 */ /* 0x000ea20000000800 */
[----:B----4-:R-:W-:-:S04]  /*25510*/  IMAD.IADD R216, R216, 0x1, R237 ;  /* 0x00000001d8d87824 */ /* 0x010fc800078e02ed */
[----:B-1----:R-:W-:-:S03]  /*25520*/  IMAD.WIDE R88, R216, 0x2, R2 ;  /* 0x00000002d8587825 */ /* 0x002fc600078e0202 */
[----:B------:R-:W1:Y:S08]  /*25530*/  LDC R0, c[0x0][0x228] ;  /* 0x00008a00ff007b82 */ /* 0x000e700000000800 */
[----:B------:R-:W4:Y:S01]  /*25540*/  LDC R237, c[0x0][0x248] ;  /* 0x00009200ffed7b82 */ /* 0x000f220000000800 */
[----:B---3--:R3:W-:Y:S02]  /*25550*/  @P5 STG.E.U16 desc[UR60][R88.64], R250 ;  /* 0x000000fa58005986 */ /* 0x0087e4000c10153c */
[----:B---3--:R-:W-:Y:S01]  /*25560*/  PRMT R250, R250, 0x7632, R250 ;  /* 0x00007632fafa7816 */ /* 0x008fe200000000fa */
[----:B------:R-:W-:-:S05]  /*25570*/  IMAD.WIDE R88, R216, 0x2, R218 ;  /* 0x00000002d8587825 */ /* 0x000fca00078e02da */
[----:B------:R3:W-:Y:S02]  /*25580*/  @P6 STG.E.U16 desc[UR60][R88.64], R250 ;  /* 0x000000fa58006986 */ /* 0x0007e4000c10153c */
[----:B---3--:R-:W3:Y:S08]  /*25590*/  LDC R88, c[0x0][0x228] ;  /* 0x00008a00ff587b82 */ /* 0x008ef00000000800 */
[----:B------:R-:W0:Y:S01]  /*255a0*/  LDC R89, c[0x0][0x22c] ;  /* 0x00008b00ff597b82 */ /* 0x000e220000000800 */
[----:B-1----:R-:W-:Y:S01]  /*255b0*/  ISETP.LT.AND P5, PT, R222, R0, !P1 ;  /* 0x00000000de00720c */ /* 0x002fe20004fa1270 */
[----:B------:R-:W-:Y:S01]  /*255c0*/  VIADD R0, R217, 0xd ;  /* 0x0000000dd9007836 */ /* 0x000fe20000000000 */
[----:B---3--:R-:W-:-:S04]  /*255d0*/  ISETP.LT.AND P1, PT, R221, R88, !P1 ;  /* 0x00000058dd00720c */ /* 0x008fc80004f21270 */
[----:B0-----:R-:W-:Y:S01]  /*255e0*/  ISETP.GE.AND P6, PT, R0, R89, PT ;  /* 0x000000590000720c */ /* 0x001fe20003fc6270 */
[----:B------:R-:W-:-:S06]  /*255f0*/  IMAD.WIDE R88, R216, 0x2, R244 ;  /* 0x00000002d8587825 */ /* 0x000fcc00078e02f4 */
[----:B------:R0:W-:Y:S02]  /*25600*/  @P5 STG.E.U16 desc[UR60][R88.64], R242 ;  /* 0x000000f258005986 */ /* 0x0001e4000c10153c */
[----:B0-----:R-:W-:Y:S01]  /*25610*/  PRMT R242, R242, 0x7632, R242 ;  /* 0x00007632f2f27816 */ /* 0x001fe200000000f2 */
[----:B------:R-:W-:-:S05]  /*25620*/  IMAD.WIDE R88, R216, 0x2, R246 ;  /* 0x00000002d8587825 */ /* 0x000fca00078e02f6 */
[----:B------:R0:W-:Y:S01]  /*25630*/  @P1 STG.E.U16 desc[UR60][R88.64], R242 ;  /* 0x000000f258001986 */ /* 0x0001e2000c10153c */
[----:B------:R-:W-:Y:S02]  /*25640*/  ISETP.LT.AND P1, PT, R223, R240, !P6 ;  /* 0x000000f0df00720c */ /* 0x000fe40007721270 */
[----:B------:R-:W1:Y:S01]  /*25650*/  LDC R240, c[0x0][0x228] ;  /* 0x00008a00fff07b82 */ /* 0x000e620000000800 */
[----:B--2---:R-:W-:Y:S01]  /*25660*/  ISETP.LT.AND P5, PT, R220, R236, !P6 ;  /* 0x000000ecdc00720c */ /* 0x004fe200077a1270 */
[----:B----4-:R-:W-:-:S06]  /*25670*/  IMAD.IADD R0, R216, 0x1, R237 ;  /* 0x00000001d8007824 */ /* 0x010fcc00078e02ed */
[----:B------:R-:W2:Y:S01]  /*25680*/  LDC R237, c[0x0][0x22c] ;  /* 0x00008b00ffed7b82 */ /* 0x000ea20000000800 */
[----:B0-----:R-:W-:-:S07]  /*25690*/  IMAD.WIDE R88, R0, 0x2, R2 ;  /* 0x0000000200587825 */ /* 0x001fce00078e0202 */
[----:B------:R-:W0:Y:S01]  /*256a0*/  LDC R236, c[0x0][0x228] ;  /* 0x00008a00ffec7b82 */ /* 0x000e220000000800 */
[----:B------:R3:W-:Y:S07]  /*256b0*/  @P5 STG.E.U16 desc[UR60][R88.64], R238 ;  /* 0x000000ee58005986 */ /* 0x0007ee000c10153c */
[----:B------:R-:W4:Y:S01]  /*256c0*/  LDC R216, c[0x0][0x228] ;  /* 0x00008a00ffd87b82 */ /* 0x000f220000000800 */
[----:B---3--:R-:W-:Y:S01]  /*256d0*/  PRMT R238, R238, 0x7632, R238 ;  /* 0x00007632eeee7816 */ /* 0x008fe200000000ee */
[----:B------:R-:W-:Y:S01]  /*256e0*/  IMAD.WIDE R88, R0, 0x2, R218 ;  /* 0x0000000200587825 */ /* 0x000fe200078e02da */
[----:B-1----:R-:W-:-:S05]  /*256f0*/  ISETP.LT.AND P5, PT, R222, R240, !P6 ;  /* 0x000000f0de00720c */ /* 0x002fca00077a1270 */
[----:B------:R-:W1:Y:S01]  /*25700*/  LDC R240, c[0x0][0x228] ;  /* 0x00008a00fff07b82 */ /* 0x000e620000000800 */
[----:B------:R3:W-:Y:S01]  /*25710*/  @P1 STG.E.U16 desc[UR60][R88.64], R238 ;  /* 0x000000ee58001986 */ /* 0x0007e2000c10153c */
[----:B0-----:R-:W-:-:S06]  /*25720*/  ISETP.LT.AND P6, PT, R221, R236, !P6 ;  /* 0x000000ecdd00720c */ /* 0x001fcc00077c1270 */
[----:B------:R-:W0:Y:S01]  /*25730*/  LDC R236, c[0x0][0x228] ;  /* 0x00008a00ffec7b82 */ /* 0x000e220000000800 */
[----:B---3--:R-:W-:-:S07]  /*25740*/  VIADD R88, R217, 0xe ;  /* 0x0000000ed9587836 */ /* 0x008fce0000000000 */
[----:B------:R-:W3:Y:S01]  /*25750*/  LDC R238, c[0x0][0x248] ;  /* 0x00009200ffee7b82 */ /* 0x000ee20000000800 */
[----:B--2---:R-:W-:Y:S01]  /*25760*/  ISETP.GE.AND P1, PT, R88, R237, PT ;  /* 0x000000ed5800720c */ /* 0x004fe20003f26270 */
[----:B------:R-:W-:-:S06]  /*25770*/  IMAD.WIDE R88, R0, 0x2, R244 ;  /* 0x0000000200587825 */ /* 0x000fcc00078e02f4 */
[----:B------:R-:W2:Y:S01]  /*25780*/  LDC R237, c[0x0][0x228] ;  /* 0x00008a00ffed7b82 */ /* 0x000ea20000000800 */
[----:B------:R1:W-:Y:S01]  /*25790*/  @P5 STG.E.U16 desc[UR60][R88.64], R90 ;  /* 0x0000005a58005986 */ /* 0x0003e2000c10153c */
[----:B----4-:R-:W-:-:S06]  /*257a0*/  ISETP.LT.AND P5, PT, R220, R216, !P1 ;  /* 0x000000d8dc00720c */ /* 0x010fcc0004fa1270 */
[----:B------:R-:W4:Y:S01]  /*257b0*/  LDC R216, c[0x0][0x228] ;  /* 0x00008a00ffd87b82 */ /* 0x000f220000000800 */
[----:B-1----:R-:W-:Y:S01]  /*257c0*/  PRMT R90, R90, 0x7632, R90 ;  /* 0x000076325a5a7816 */ /* 0x002fe2000000005a */
[----:B------:R-:W-:-:S05]  /*257d0*/  IMAD.WIDE R88, R0, 0x2, R246 ;  /* 0x0000000200587825 */ /* 0x000fca00078e02f6 */
[----:B------:R1:W-:Y:S01]  /*257e0*/  @P6 STG.E.U16 desc[UR60][R88.64], R90 ;  /* 0x0000005a58006986 */ /* 0x0003e2000c10153c */
[----:B---3--:R-:W-:Y:S01]  /*257f0*/  IMAD.IADD R0, R0, 0x1, R238 ;  /* 0x0000000100007824 */ /* 0x008fe200078e02ee */
[----:B------:R-:W-:Y:S01]  /*25800*/  ISETP.LT.AND P6, PT, R223, R240, !P1 ;  /* 0x000000f0df00720c */ /* 0x000fe20004fc1270 */
[----:B------:R-:W3:Y:S08]  /*25810*/  LDC R238, c[0x0][0x22c] ;  /* 0x00008b00ffee7b82 */ /* 0x000ef00000000800 */
[----:B------:R-:W3:Y:S08]  /*25820*/  LDC R240, c[0x0][0x248] ;  /* 0x00009200fff07b82 */ /* 0x000ef00000000800 */
[----:B-1----:R-:W1:Y:S01]  /*25830*/  LDC R90, c[0x0][0x22c] ;  /* 0x00008b00ff5a7b82 */ /* 0x002e620000000800 */
[----:B------:R-:W-:-:S05]  /*25840*/  IMAD.WIDE R88, R0, 0x2, R2 ;  /* 0x0000000200587825 */ /* 0x000fca00078e0202 */
[----:B------:R0:W-:Y:S01]  /*25850*/  @P5 STG.E.U16 desc[UR60][R88.64], R251 ;  /* 0x000000fb58005986 */ /* 0x0001e2000c10153c */
[----:B--2---:R-:W-:Y:S02]  /*25860*/  ISETP.LT.AND P5, PT, R222, R237, !P1 ;  /* 0x000000edde00720c */ /* 0x004fe40004fa1270 */
[----:B------:R-:W2:Y:S01]  /*25870*/  LDC R237, c[0x0][0x228] ;  /* 0x00008a00ffed7b82 */ /* 0x000ea20000000800 */
[----:B----4-:R-:W-:Y:S01]  /*25880*/  ISETP.LT.AND P1, PT, R221, R216, !P1 ;  /* 0x000000d8dd00720c */ /* 0x010fe20004f21270 */
[----:B------:R-:W-:Y:S01]  /*25890*/  VIADD R216, R217, 0xf ;  /* 0x0000000fd9d87836 */ /* 0x000fe20000000000 */
[----:B0-----:R-:W-:Y:S01]  /*258a0*/  PRMT R251, R251, 0x7632, R251 ;  /* 0x00007632fbfb7816 */ /* 0x001fe200000000fb */
[----:B------:R-:W-:-:S05]  /*258b0*/  IMAD.WIDE R88, R0, 0x2, R218 ;  /* 0x0000000200587825 */ /* 0x000fca00078e02da */
[----:B------:R0:W-:Y:S01]  /*258c0*/  @P6 STG.E.U16 desc[UR60][R88.64], R251 ;  /* 0x000000fb58006986 */ /* 0x0001e2000c10153c */
[----:B-1----:R-:W-:Y:S02]  /*258d0*/  ISETP.GE.AND P6, PT, R216, R90, PT ;  /* 0x0000005ad800720c */ /* 0x002fe40003fc6270 */
[----:B------:R-:W1:Y:S08]  /*258e0*/  LDC R90, c[0x0][0x228] ;  /* 0x00008a00ff5a7b82 */ /* 0x000e700000000800 */
[----:B------:R-:W4:Y:S01]  /*258f0*/  LDC R216, c[0x0][0x228] ;  /* 0x00008a00ffd87b82 */ /* 0x000f220000000800 */
[----:B0-----:R-:W-:-:S05]  /*25900*/  IMAD.WIDE R88, R0, 0x2, R244 ;  /* 0x0000000200587825 */ /* 0x001fca00078e02f4 */
[----:B------:R0:W-:Y:S01]  /*25910*/  @P5 STG.E.U16 desc[UR60][R88.64], R243 ;  /* 0x000000f358005986 */ /* 0x0001e2000c10153c */
[----:B------:R-:W-:Y:S02]  /*25920*/  ISETP.LT.AND P5, PT, R220, R236, !P6 ;  /* 0x000000ecdc00720c */ /* 0x000fe400077a1270 */
[----:B------:R-:W4:Y:S01]  /*25930*/  LDC R236, c[0x0][0x228] ;  /* 0x00008a00ffec7b82 */ /* 0x000f220000000800 */
[----:B0-----:R-:W-:Y:S01]  /*25940*/  PRMT R243, R243, 0x7632, R243 ;  /* 0x00007632f3f37816 */ /* 0x001fe200000000f3 */
[----:B------:R-:W-:-:S04]  /*25950*/  IMAD.WIDE R88, R0, 0x2, R246 ;  /* 0x0000000200587825 */ /* 0x000fc800078e02f6 */
[----:B---3--:R-:W-:Y:S01]  /*25960*/  IMAD.IADD R0, R0, 0x1, R240 ;  /* 0x0000000100007824 */ /* 0x008fe200078e02f0 */
[----:B------:R0:W-:Y:S01]  /*25970*/  @P1 STG.E.U16 desc[UR60][R88.64], R243 ;  /* 0x000000f358001986 */ /* 0x0001e2000c10153c */
[----:B--2---:R-:W-:Y:S01]  /*25980*/  ISETP.LT.AND P1, PT, R223, R237, !P6 ;  /* 0x000000eddf00720c */ /* 0x004fe20007721270 */
[----:B------:R-:W2:Y:S01]  /*25990*/  LDC R240, c[0x0][0x248] ;  /* 0x00009200fff07b82 */ /* 0x000ea20000000800 */
[----:B0-----:R-:W-:-:S05]  /*259a0*/  IMAD.WIDE R88, R0, 0x2, R2 ;  /* 0x0000000200587825 */ /* 0x001fca00078e0202 */
[----:B------:R0:W-:Y:S01]  /*259b0*/  @P5 STG.E.U16 desc[UR60][R88.64], R239 ;  /* 0x000000ef58005986 */ /* 0x0001e2000c10153c */
[----:B------:R-:W-:Y:S02]  /*259c0*/  ISETP.LT.AND P5, PT, R222, R241, !P6 ;  /* 0x000000f1de00720c */ /* 0x000fe400077a1270 */
[----:B------:R-:W3:Y:S01]  /*259d0*/  LDC R241, c[0x0][0x228] ;  /* 0x00008a00fff17b82 */ /* 0x000ee20000000800 */
[----:B------:R-:W-:Y:S01]  /*259e0*/  VIADD R237, R217, 0x10 ;  /* 0x00000010d9ed7836 */ /* 0x000fe20000000000 */
[----:B-1----:R-:W-:Y:S02]  /*259f0*/  ISETP.LT.AND P6, PT, R221, R90, !P6 ;  /* 0x0000005add00720c */ /* 0x002fe400077c1270 */
[----:B0-----:R-:W-:Y:S01]  /*25a00*/  PRMT R239, R239, 0x7632, R239 ;  /* 0x00007632efef7816 */ /* 0x001fe200000000ef */
[----:B------:R-:W-:-:S05]  /*25a10*/  IMAD.WIDE R88, R0, 0x2, R218 ;  /* 0x0000000200587825 */ /* 0x000fca00078e02da */
[----:B------:R0:W-:Y:S01]  /*25a20*/  @P1 STG.E.U16 desc[UR60][R88.64], R239 ;  /* 0x000000ef58001986 */ /* 0x0001e2000c10153c */
[----:B------:R-:W-:Y:S02]  /*25a30*/  ISETP.GE.AND P1, PT, R237, R238, PT ;  /* 0x000000eeed00720c */ /* 0x000fe40003f26270 */
[----:B------:R-:W1:Y:S01]  /*25a40*/  LDC R237, c[0x0][0x22c] ;  /* 0x00008b00ffed7b82 */ /* 0x000e620000000800 */
[----:B------:R-:W-:-:S07]  /*25a50*/  PRMT R90, R91, 0x7632, R90 ;  /* 0x000076325b5a7816 */ /* 0x000fce000000005a */
[----:B------:R-:W1:Y:S01]  /*25a60*/  LDC R238, c[0x0][0x22c] ;  /* 0x00008b00ffee7b82 */ /* 0x000e620000000800 */
[----:B0-----:R-:W-:-:S05]  /*25a70*/  IMAD.WIDE R88, R0, 0x2, R244 ;  /* 0x0000000200587825 */ /* 0x001fca00078e02f4 */
[----:B------:R0:W-:Y:S01]  /*25a80*/  @P5 STG.E.U16 desc[UR60][R88.64], R91 ;  /* 0x0000005b58005986 */ /* 0x0001e2000c10153c */
[----:B----4-:R-:W-:Y:S01]  /*25a90*/  ISETP.LT.AND P5, PT, R220, R216, !P1 ;  /* 0x000000d8dc00720c */ /* 0x010fe20004fa1270 */
[----:B------:R-:W4:Y:S08]  /*25aa0*/  LDC R239, c[0x0][0x228] ;  /* 0x00008a00ffef7b82 */ /* 0x000f300000000800 */
[----:B------:R-:W1:Y:S01]  /*25ab0*/  LDC R216, c[0x0][0x228] ;  /* 0x00008a00ffd87b82 */ /* 0x000e620000000800 */
[----:B0-----:R-:W-:-:S04]  /*25ac0*/  IMAD.WIDE R88, R0, 0x2, R246 ;  /* 0x0000000200587825 */ /* 0x001fc800078e02f6 */
[----:B--2---:R-:W-:-:S03]  /*25ad0*/  IMAD.IADD R0, R0, 0x1, R240 ;  /* 0x0000000100007824 */ /* 0x004fc600078e02f0 */
[----:B------:R-:W0:Y:S01]  /*25ae0*/  LDC R91, c[0x0][0x228] ;  /* 0x00008a00ff5b7b82 */ /* 0x000e220000000800 */
[----:B------:R2:W-:Y:S01]  /*25af0*/  @P6 STG.E.U16 desc[UR60][R88.64], R90 ;  /* 0x0000005a58006986 */ /* 0x0005e2000c10153c */
[----:B---3--:R-:W-:-:S06]  /*25b00*/  ISETP.LT.AND P6, PT, R223, R241, !P1 ;  /* 0x000000f1df00720c */ /* 0x008fcc0004fc1270 */
[----:B------:R-:W3:Y:S01]  /*25b10*/  LDC R240, c[0x0][0x228] ;  /* 0x00008a00fff07b82 */ /* 0x000ee20000000800 */
[----:B--2---:R-:W-:-:S07]  /*25b20*/  IMAD.WIDE R88, R0, 0x2, R2 ;  /* 0x0000000200587825 */ /* 0x004fce00078e0202 */
[----:B------:R-:W2:Y:S01]  /*25b30*/  LDC R90, c[0x0][0x248] ;  /* 0x00009200ff5a7b82 */ /* 0x000ea20000000800 */
[----:B------:R4:W-:Y:S01]  /*25b40*/  @P5 STG.E.U16 desc[UR60][R88.64], R84 ;  /* 0x0000005458005986 */ /* 0x0009e2000c10153c */
[----:B------:R-:W-:Y:S02]  /*25b50*/  ISETP.LT.AND P5, PT, R222, R236, !P1 ;  /* 0x000000ecde00720c */ /* 0x000fe40004fa1270 */
[----:B------:R-:W-:-:S04]  /*25b60*/  PRMT R236, R84, 0x7632, R236 ;  /* 0x0000763254ec7816 */ /* 0x000fc800000000ec */
[----:B------:R-:W3:Y:S01]  /*25b70*/  LDC R241, c[0x0][0x228] ;  /* 0x00008a00fff17b82 */ /* 0x000ee20000000800 */
[----:B----4-:R-:W-:-:S04]  /*25b80*/  IMAD.WIDE R88, R0, 0x2, R218 ;  /* 0x0000000200587825 */ /* 0x010fc800078e02da */
[----:B------:R-:W-:Y:S01]  /*25b90*/  VIADD R84, R217, 0x11 ;  /* 0x00000011d9547836 */ /* 0x000fe20000000000 */
[----:B------:R4:W-:Y:S01]  /*25ba0*/  @P6 STG.E.U16 desc[UR60][R88.64], R236 ;  /* 0x000000ec58006986 */ /* 0x0009e2000c10153c */
[----:B-1----:R-:W-:Y:S02]  /*25bb0*/  ISETP.LT.AND P1, PT, R221, R216, !P1 ;  /* 0x000000d8dd00720c */ /* 0x002fe40004f21270 */
[----:B------:R-:W1:Y:S01]  /*25bc0*/  LDC R216, c[0x0][0x248] ;  /* 0x00009200ffd87b82 */ /* 0x000e620000000800 */
[----:B------:R-:W-:Y:S01]  /*25bd0*/  ISETP.GE.AND P6, PT, R84, R237, PT ;  /* 0x000000ed5400720c */ /* 0x000fe20003fc6270 */
[----:B----4-:R-:W-:Y:S01]  /*25be0*/  IMAD.WIDE R88, R0, 0x2, R244 ;  /* 0x0000000200587825 */ /* 0x010fe200078e02f4 */
[----:B------:R-:W-:-:S05]  /*25bf0*/  PRMT R84, R76, 0x7632, R84 ;  /* 0x000076324c547816 */ /* 0x000fca0000000054 */
[----:B------:R-:W4:Y:S01]  /*25c00*/  LDC R236, c[0x0][0x228] ;  /* 0x00008a00ffec7b82 */ /* 0x000f220000000800 */
[----:B------:R2:W-:Y:S01]  /*25c10*/  @P5 STG.E.U16 desc[UR60][R88.64], R76 ;  /* 0x0000004c58005986 */ /* 0x0005e2000c10153c */
[----:B0-----:R-:W-:Y:S01]  /*25c20*/  ISETP.LT.AND P5, PT, R220, R91, !P6 ;  /* 0x0000005bdc00720c */ /* 0x001fe200077a1270 */
[C---:B--2---:R-:W-:Y:S02]  /*25c30*/  IMAD.IADD R76, R0.reuse, 0x1, R90 ;  /* 0x00000001004c7824 */ /* 0x044fe400078e025a */
[----:B------:R-:W-:-:S03]  /*25c40*/  IMAD.WIDE R88, R0, 0x2, R246 ;  /* 0x0000000200587825 */ /* 0x000fc600078e02f6 */
[----:B------:R-:W0:Y:S01]  /*25c50*/  LDC R0, c[0x0][0x228] ;  /* 0x00008a00ff007b82 */ /* 0x000e220000000800 */
[----:B------:R-:W-:Y:S01]  /*25c60*/  IMAD.WIDE R90, R76, 0x2, R2 ;  /* 0x000000024c5a7825 */ /* 0x000fe200078e0202 */
[----:B------:R2:W-:Y:S01]  /*25c70*/  @P1 STG.E.U16 desc[UR60][R88.64], R84 ;  /* 0x0000005458001986 */ /* 0x0005e2000c10153c */
[----:B---3--:R-:W-:-:S04]  /*25c80*/  ISETP.LT.AND P1, PT, R223, R240, !P6 ;  /* 0x000000f0df00720c */ /* 0x008fc80007721270 */
[----:B------:R3:W-:Y:S01]  /*25c90*/  @P5 STG.E.U16 desc[UR60][R90.64], R80 ;  /* 0x000000505a005986 */ /* 0x0007e2000c10153c */
[----:B------:R-:W-:Y:S01]  /*25ca0*/  ISETP.LT.AND P5, PT, R222, R241, !P6 ;  /* 0x000000f1de00720c */ /* 0x000fe200077a1270 */
[----:B------:R-:W-:Y:S01]  /*25cb0*/  VIADD R237, R217, 0x12 ;  /* 0x00000012d9ed7836 */ /* 0x000fe20000000000 */
[----:B--2---:R-:W2:Y:S01]  /*25cc0*/  LDC R84, c[0x0][0x228] ;  /* 0x00008a00ff547b82 */ /* 0x004ea20000000800 */
[----:B------:R-:W-:Y:S01]  /*25cd0*/  IMAD.WIDE R88, R76, 0x2, R218 ;  /* 0x000000024c587825 */ /* 0x000fe200078e02da */
[----:B---3--:R-:W-:-:S03]  /*25ce0*/  PRMT R80, R80, 0x7632, R80 ;  /* 0x0000763250507816 */ /* 0x008fc60000000050 */
[----:B------:R-:W-:Y:S01]  /*25cf0*/  IMAD.WIDE R90, R76, 0x2, R244 ;  /* 0x000000024c5a7825 */ /* 0x000fe200078e02f4 */
[----:B------:R-:W-:Y:S01]  /*25d00*/  ISETP.LT.AND P6, PT, R221, R239, !P6 ;  /* 0x000000efdd00720c */ /* 0x000fe200077c1270 */
[----:B------:R3:W-:Y:S01]  /*25d10*/  @P1 STG.E.U16 desc[UR60][R88.64], R80 ;  /* 0x0000005058001986 */ /* 0x0007e2000c10153c */
[----:B------:R-:W-:-:S03]  /*25d20*/  ISETP.GE.AND P1, PT, R237, R238, PT ;  /* 0x000000eeed00720c */ /* 0x000fc60003f26270 */
[----:B------:R4:W-:Y:S01]  /*25d30*/  @P5 STG.E.U16 desc[UR60][R90.64], R72 ;  /* 0x000000485a005986 */ /* 0x0009e2000c10153c */
[----:B0-----:R-:W-:Y:S01]  /*25d40*/  ISETP.LT.AND P5, PT, R220, R0, !P1 ;  /* 0x00000000dc00720c */ /* 0x001fe20004fa1270 */
[C---:B-1----:R-:W-:Y:S02]  /*25d50*/  IMAD.IADD R0, R76.reuse, 0x1, R216 ;  /* 0x000000014c007824 */ /* 0x042fe400078e02d8 */
[----:B---3--:R-:W-:Y:S01]  /*25d60*/  IMAD.WIDE R88, R76, 0x2, R246 ;  /* 0x000000024c587825 */ /* 0x008fe200078e02f6 */
[----:B------:R-:W0:Y:S01]  /*25d70*/  LDC R80, c[0x0][0x248] ;  /* 0x00009200ff507b82 */ /* 0x000e220000000800 */
[----:B----4-:R-:W-:-:S07]  /*25d80*/  PRMT R91, R72, 0x7632, R91 ;  /* 0x00007632485b7816 */ /* 0x010fce000000005b */
[----:B------:R-:W1:Y:S01]  /*25d90*/  LDC R72, c[0x0][0x228] ;  /* 0x00008a00ff487b82 */ /* 0x000e620000000800 */
[----:B------:R3:W-:Y:S07]  /*25da0*/  @P6 STG.E.U16 desc[UR60][R88.64], R91 ;  /* 0x0000005b58006986 */ /* 0x0007ee000c10153c */
[----:B------:R-:W4:Y:S01]  /*25db0*/  LDC R90, c[0x0][0x22c] ;  /* 0x00008b00ff5a7b82 */ /* 0x000f220000000800 */
[----:B--2---:R-:W-:Y:S01]  /*25dc0*/  ISETP.LT.AND P6, PT, R223, R84, !P1 ;  /* 0x00000054df00720c */ /* 0x004fe20004fc1270 */
[----:B---3--:R-:W-:-:S06]  /*25dd0*/  IMAD.WIDE R88, R0, 0x2, R2 ;  /* 0x0000000200587825 */ /* 0x008fcc00078e0202 */
[----:B------:R-:W2:Y:S01]  /*25de0*/  LDC R76, c[0x0][0x228] ;  /* 0x00008a00ff4c7b82 */ /* 0x000ea20000000800 */
[----:B------:R3:W-:Y:S01]  /*25df0*/  @P5 STG.E.U16 desc[UR60][R88.64], R85 ;  /* 0x0000005558005986 */ /* 0x0007e2000c10153c */
[----:B------:R-:W-:Y:S01]  /*25e00*/  ISETP.LT.AND P5, PT, R222, R236, !P1 ;  /* 0x000000ecde00720c */ /* 0x000fe20004fa1270 */
[----:B------:R-:W-:-:S05]  /*25e10*/  VIADD R237, R217, 0x13 ;  /* 0x00000013d9ed7836 */ /* 0x000fca0000000000 */
[----:B------:R-:W0:Y:S08]  /*25e20*/  LDC R91, c[0x0][0x228] ;  /* 0x00008a00ff5b7b82 */ /* 0x000e300000000800 */
[----:B---3--:R-:W3:Y:S01]  /*25e30*/  LDC R88, c[0x0][0x228] ;  /* 0x00008a00ff587b82 */ /* 0x008ee20000000800 */
[----:B------:R-:W-:Y:S01]  /*25e40*/  PRMT R89, R85, 0x7632, R89 ;  /* 0x0000763255597816 */ /* 0x000fe20000000059 */
[----:B------:R-:W-:Y:S01]  /*25e50*/  IMAD.WIDE R84, R0, 0x2, R218 ;  /* 0x0000000200547825 */ /* 0x000fe200078e02da */
[----:B-1----:R-:W-:-:S04]  /*25e60*/  ISETP.LT.AND P1, PT, R221, R72, !P1 ;  /* 0x00000048dd00720c */ /* 0x002fc80004f21270 */
[----:B------:R1:W-:Y:S01]  /*25e70*/  @P6 STG.E.U16 desc[UR60][R84.64], R89 ;  /* 0x0000005954006986 */ /* 0x0003e2000c10153c */
[----:B----4-:R-:W-:Y:S01]  /*25e80*/  ISETP.GE.AND P6, PT, R237, R90, PT ;  /* 0x0000005aed00720c */ /* 0x010fe20003fc6270 */
[----:B------:R-:W4:Y:S01]  /*25e90*/  LDC R72, c[0x0][0x22c] ;  /* 0x00008b00ff487b82 */ /* 0x000f220000000800 */
[----:B------:R-:W-:-:S07]  /*25ea0*/  PRMT R216, R77, 0x7632, R216 ;  /* 0x000076324dd87816 */ /* 0x000fce00000000d8 */
[----:B------:R-:W4:Y:S01]  /*25eb0*/  LDC R90, c[0x0][0x228] ;  /* 0x00008a00ff5a7b82 */ /* 0x000f220000000800 */
[----:B-1----:R-:W-:-:S05]  /*25ec0*/  IMAD.WIDE R84, R0, 0x2, R244 ;  /* 0x0000000200547825 */ /* 0x002fca00078e02f4 */
[----:B------:R1:W-:Y:S01]  /*25ed0*/  @P5 STG.E.U16 desc[UR60][R84.64], R77 ;  /* 0x0000004d54005986 */ /* 0x0003e2000c10153c */
[----:B--2---:R-:W-:Y:S01]  /*25ee0*/  ISETP.LT.AND P5, PT, R220, R76, !P6 ;  /* 0x0000004cdc00720c */ /* 0x004fe200077a1270 */
[----:B0-----:R-:W-:Y:S01]  /*25ef0*/  IMAD.IADD R89, R0, 0x1, R80 ;  /* 0x0000000100597824 */ /* 0x001fe200078e0250 */
[----:B------:R-:W0:Y:S01]  /*25f00*/  LDC R237, c[0x0][0x228] ;  /* 0x00008a00ffed7b82 */ /* 0x000e220000000800 */
[----:B------:R-:W-:-:S07]  /*25f10*/  PRMT R236, R81, 0x7632, R236 ;  /* 0x0000763251ec7816 */ /* 0x000fce00000000ec */
[----:B------:R-:W2:Y:S01]  /*25f20*/  LDC R80, c[0x0][0x228] ;  /* 0x00008a00ff507b82 */ /* 0x000ea20000000800 */
[----:B-1----:R-:W-:-:S05]  /*25f30*/  IMAD.WIDE R76, R0, 0x2, R246 ;  /* 0x00000002004c7825 */ /* 0x002fca00078e02f6 */
[----:B------:R1:W-:Y:S01]  /*25f40*/  @P1 STG.E.U16 desc[UR60][R76.64], R216 ;  /* 0x000000d84c001986 */ /* 0x0003e2000c10153c */
[----:B---3--:R-:W-:Y:S01]  /*25f50*/  ISETP.LT.AND P1, PT, R223, R88, !P6 ;  /* 0x00000058df00720c */ /* 0x008fe20007721270 */
[----:B------:R-:W3:Y:S08]  /*25f60*/  LDC R0, c[0x0][0x248] ;  /* 0x00009200ff007b82 */ /* 0x000ef00000000800 */
[----:B------:R-:W2:Y:S01]  /*25f70*/  LDC R85, c[0x0][0x228] ;  /* 0x00008a00ff557b82 */ /* 0x000ea20000000800 */
[----:B-1----:R-:W-:-:S05]  /*25f80*/  IMAD.WIDE R76, R89, 0x2, R2 ;  /* 0x00000002594c7825 */ /* 0x002fca00078e0202 */
[----:B------:R1:W-:Y:S01]  /*25f90*/  @P5 STG.E.U16 desc[UR60][R76.64], R81 ;  /* 0x000000514c005986 */ /* 0x0003e2000c10153c */
[----:B------:R-:W-:Y:S01]  /*25fa0*/  ISETP.LT.AND P5, PT, R222, R91, !P6 ;  /* 0x0000005bde00720c */ /* 0x000fe200077a1270 */
[----:B------:R-:W-:Y:S01]  /*25fb0*/  VIADD R91, R217, 0x14 ;  /* 0x00000014d95b7836 */ /* 0x000fe20000000000 */
[----:B----4-:R-:W-:Y:S01]  /*25fc0*/  ISETP.LT.AND P6, PT, R221, R90, !P6 ;  /* 0x0000005add00720c */ /* 0x010fe200077c1270 */
[----:B------:R-:W4:Y:S01]  /*25fd0*/  LDC R84, c[0x0][0x228] ;  /* 0x00008a00ff547b82 */ /* 0x000f220000000800 */
[----:B-1----:R-:W-:-:S07]  /*25fe0*/  IMAD.WIDE R76, R89, 0x2, R218 ;  /* 0x00000002594c7825 */ /* 0x002fce00078e02da */
[----:B------:R-:W1:Y:S01]  /*25ff0*/  LDC R88, c[0x0][0x22c] ;  /* 0x00008b00ff587b82 */ /* 0x000e620000000800 */
[----:B------:R0:W-:Y:S01]  /*26000*/  @P1 STG.E.U16 desc[UR60][R76.64], R236 ;  /* 0x000000ec4c001986 */ /* 0x0001e2000c10153c */
[----:B------:R-:W-:Y:S01]  /*26010*/  ISETP.GE.AND P1, PT, R91, R72, PT ;  /* 0x000000485b00720c */ /* 0x000fe20003f26270 */
[----:B---3--:R-:W-:Y:S01]  /*26020*/  IMAD.IADD R81, R89, 0x1, R0 ;  /* 0x0000000159517824 */ /* 0x008fe200078e0200 */
[----:B------:R-:W-:-:S04]  /*26030*/  PRMT R90, R73, 0x7632, R90 ;  /* 0x00007632495a7816 */ /* 0x000fc8000000005a */
[----:B------:R-:W3:Y:S01]  /*26040*/  LDC R0, c[0x0][0x248] ;  /* 0x00009200ff007b82 */ /* 0x000ee20000000800 */
[----:B0-----:R-:W-:-:S05]  /*26050*/  IMAD.WIDE R76, R89, 0x2, R244 ;  /* 0x00000002594c7825 */ /* 0x001fca00078e02f4 */
[----:B------:R0:W-:Y:S01]  /*26060*/  @P5 STG.E.U16 desc[UR60][R76.64], R73 ;  /* 0x000000494c005986 */ /* 0x0001e2000c10153c */
[----:B------:R-:W-:Y:S01]  /*26070*/  ISETP.LT.AND P5, PT, R220, R237, !P1 ;  /* 0x000000eddc00720c */ /* 0x000fe20004fa1270 */
[----:B0-----:R-:W-:Y:S02]  /*26080*/  IMAD.WIDE R72, R89, 0x2, R246 ;  /* 0x0000000259487825 */ /* 0x001fe400078e02f6 */
[----:B------:R-:W0:Y:S02]  /*26090*/  LDC R89, c[0x0][0x228] ;  /* 0x00008a00ff597b82 */ /* 0x000e240000000800 */
[----:B------:R-:W-:Y:S01]  /*260a0*/  IMAD.WIDE R76, R81, 0x2, R2 ;  /* 0x00000002514c7825 */ /* 0x000fe200078e0202 */
[----:B------:R4:W-:Y:S01]  /*260b0*/  @P6 STG.E.U16 desc[UR60][R72.64], R90 ;  /* 0x0000005a48006986 */ /* 0x0009e2000c10153c */
[----:B--2---:R-:W-:-:S06]  /*260c0*/  ISETP.LT.AND P6, PT, R223, R80, !P1 ;  /* 0x00000050df00720c */ /* 0x004fcc0004fc1270 */
[----:B------:R2:W-:Y:S01]  /*260d0*/  @P5 STG.E.U16 desc[UR60][R76.64], R86 ;  /* 0x000000564c005986 */ /* 0x0005e2000c10153c */
[----:B------:R-:W3:Y:S01]  /*260e0*/  LDC R80, c[0x0][0x228] ;  /* 0x00008a00ff507b82 */ /* 0x000ee20000000800 */
[----:B------:R-:W-:Y:S01]  /*260f0*/  ISETP.LT.AND P5, PT, R222, R85, !P1 ;  /* 0x00000055de00720c */ /* 0x000fe20004fa1270 */
[----:B------:R-:W-:Y:S01]  /*26100*/  VIADD R91, R217, 0x15 ;  /* 0x00000015d95b7836 */ /* 0x000fe20000000000 */
[----:B------:R-:W-:Y:S01]  /*26110*/  PRMT R216, R86, 0x7632, R216 ;  /* 0x0000763256d87816 */ /* 0x000fe200000000d8 */
[----:B----4-:R-:W-:-:S04]  /*26120*/  IMAD.WIDE R72, R81, 0x2, R218 ;  /* 0x0000000251487825 */ /* 0x010fc800078e02da */
[----:B------:R-:W4:Y:S01]  /*26130*/  LDC R85, c[0x0][0x228] ;  /* 0x00008a00ff557b82 */ /* 0x000f220000000800 */
[----:B------:R-:W-:Y:S01]  /*26140*/  ISETP.LT.AND P1, PT, R221, R84, !P1 ;  /* 0x00000054dd00720c */ /* 0x000fe20004f21270 */
[----:B--2---:R-:W-:Y:S01]  /*26150*/  IMAD.WIDE R76, R81, 0x2, R244 ;  /* 0x00000002514c7825 */ /* 0x004fe200078e02f4 */
[----:B------:R2:W-:Y:S01]  /*26160*/  @P6 STG.E.U16 desc[UR60][R72.64], R216 ;  /* 0x000000d848006986 */ /* 0x0005e2000c10153c */
[----:B-1----:R-:W-:-:S04]  /*26170*/  ISETP.GE.AND P6, PT, R91, R88, PT ;  /* 0x000000585b00720c */ /* 0x002fc80003fc6270 */
[----:B------:R-:W1:Y:S01]  /*26180*/  LDC R86, c[0x0][0x228] ;  /* 0x00008a00ff567b82 */ /* 0x000e620000000800 */
[----:B------:R2:W-:Y:S01]  /*26190*/  @P5 STG.E.U16 desc[UR60][R76.64], R78 ;  /* 0x0000004e4c005986 */ /* 0x0005e2000c10153c */
[----:B0-----:R-:W-:-:S06]  /*261a0*/  ISETP.LT.AND P5, PT, R220, R89, !P6 ;  /* 0x00000059dc00720c */ /* 0x001fcc00077a1270 */
[----:B------:R-:W0:Y:S01]  /*261b0*/  LDC R84, c[0x0][0x22c] ;  /* 0x00008b00ff547b82 */ /* 0x000e220000000800 */
[----:B--2---:R-:W-:Y:S01]  /*261c0*/  IMAD.WIDE R72, R81, 0x2, R246 ;  /* 0x0000000251487825 */ /* 0x004fe200078e02f6 */
[----:B------:R-:W-:-:S03]  /*261d0*/  PRMT R77, R78, 0x7632, R77 ;  /* 0x000076324e4d7816 */ /* 0x000fc6000000004d */
[----:B---3--:R-:W-:-:S03]  /*261e0*/  IMAD.IADD R81, R81, 0x1, R0 ;  /* 0x0000000151517824 */ /* 0x008fc600078e0200 */
[----:B------:R-:W2:Y:S01]  /*261f0*/  LDC R89, c[0x0][0x228] ;  /* 0x00008a00ff597b82 */ /* 0x000ea20000000800 */
[----:B------:R3:W-:Y:S01]  /*26200*/  @P1 STG.E.U16 desc[UR60][R72.64], R77 ;  /* 0x0000004d48001986 */ /* 0x0007e2000c10153c */
[----:B------:R-:W-:-:S06]  /*26210*/  ISETP.LT.AND P1, PT, R223, R80, !P6 ;  /* 0x00000050df00720c */ /* 0x000fcc0007721270 */
[----:B------:R-:W2:Y:S01]  /*26220*/  LDC R0, c[0x0][0x248] ;  /* 0x00009200ff007b82 */ /* 0x000ea20000000800 */
[----:B---3--:R-:W-:-:S07]  /*26230*/  IMAD.WIDE R72, R81, 0x2, R2 ;  /* 0x0000000251487825 */ /* 0x008fce00078e0202 */
[----:B------:R-:W3:Y:S01]  /*26240*/  LDC R76, c[0x0][0x228] ;  /* 0x00008a00ff4c7b82 */ /* 0x000ee20000000800 */
[----:B------:R1:W-:Y:S01]  /*26250*/  @P5 STG.E.U16 desc[UR60][R72.64], R82 ;  /* 0x0000005248005986 */ /* 0x0003e2000c10153c */
[----:B----4-:R-:W-:Y:S02]  /*26260*/  ISETP.LT.AND P5, PT, R222, R85, !P6 ;  /* 0x00000055de00720c */ /* 0x010fe400077a1270 */
[----:B------:R-:W-:Y:S01]  /*26270*/  PRMT R88, R82, 0x7632, R88 ;  /* 0x0000763252587816 */ /* 0x000fe20000000058 */
[----:B------:R-:W-:-:S03]  /*26280*/  VIADD R85, R217, 0x16 ;  /* 0x00000016d9557836 */ /* 0x000fc60000000000 */
[----:B------:R-:W4:Y:S01]  /*26290*/  LDC R77, c[0x0][0x228] ;  /* 0x00008a00ff4d7b82 */ /* 0x000f220000000800 */
[----:B-1----:R-:W-:Y:S01]  /*262a0*/  ISETP.LT.AND P6, PT, R221, R86, !P6 ;  /* 0x00000056dd00720c */ /* 0x002fe200077c1270 */
[----:B------:R-:W-:-:S06]  /*262b0*/  IMAD.WIDE R72, R81, 0x2, R218 ;  /* 0x0000000251487825 */ /* 0x000fcc00078e02da */
[----:B------:R-:W1:Y:S01]  /*262c0*/  LDC R78, c[0x0][0x228] ;  /* 0x00008a00ff4e7b82 */ /* 0x000e620000000800 */
[----:B------:R2:W-:Y:S01]  /*262d0*/  @P1 STG.E.U16 desc[UR60][R72.64], R88 ;  /* 0x0000005848001986 */ /* 0x0005e2000c10153c */
[----:B0-----:R-:W-:-:S06]  /*262e0*/  ISETP.GE.AND P1, PT, R85, R84, PT ;  /* 0x000000545500720c */ /* 0x001fcc0003f26270 */
[----:B------:R-:W0:Y:S01]  /*262f0*/  LDC R80, c[0x0][0x22c] ;  /* 0x00008b00ff507b82 */ /* 0x000e220000000800 */
[----:B--2---:R-:W-:Y:S01]  /*26300*/  IMAD.WIDE R72, R81, 0x2, R244 ;  /* 0x0000000251487825 */ /* 0x004fe200078e02f4 */
[----:B------:R-:W-:-:S06]  /*26310*/  PRMT R82, R74, 0x7632, R82 ;  /* 0x000076324a527816 */ /* 0x000fcc0000000052 */
[----:B------:R-:W2:Y:S01]  /*26320*/  LDC R85, c[0x0][0x228] ;  /* 0x00008a00ff557b82 */ /* 0x000ea20000000800 */
[----:B------:R3:W-:Y:S01]  /*26330*/  @P5 STG.E.U16 desc[UR60][R72.64], R74 ;  /* 0x0000004a48005986 */ /* 0x0007e2000c10153c */
[----:B------:R-:W-:-:S06]  /*26340*/  ISETP.LT.AND P5, PT, R220, R89, !P1 ;  /* 0x00000059dc00720c */ /* 0x000fcc0004fa1270 */
[----:B------:R-:W2:Y:S01]  /*26350*/  LDC R89, c[0x0][0x228] ;  /* 0x00008a00ff597b82 */ /* 0x000ea20000000800 */
[----:B---3--:R-:W-:-:S07]  /*26360*/  IMAD.WIDE R72, R81, 0x2, R246 ;  /* 0x0000000251487825 */ /* 0x008fce00078e02f6 */
[----:B------:R-:W3:Y:S01]  /*26370*/  LDC R74, c[0x0][0x248] ;  /* 0x00009200ff4a7b82 */ /* 0x000ee20000000800 */
[----:B------:R-:W-:Y:S01]  /*26380*/  IMAD.IADD R81, R81, 0x1, R0 ;  /* 0x0000000151517824 */ /* 0x000fe200078e0200 */
[----:B------:R4:W-:Y:S01]  /*26390*/  @P6 STG.E.U16 desc[UR60][R72.64], R82 ;  /* 0x0000005248006986 */ /* 0x0009e2000c10153c */
[----:B------:R-:W-:-:S05]  /*263a0*/  ISETP.LT.AND P6, PT, R223, R76, !P1 ;  /* 0x0000004cdf00720c */ /* 0x000fca0004fc1270 */
[----:B------:R-:W3:Y:S01]  /*263b0*/  LDC R0, c[0x0][0x228] ;  /* 0x00008a00ff007b82 */ /* 0x000ee20000000800 */
[----:B----4-:R-:W-:Y:S01]  /*263c0*/  IMAD.WIDE R72, R81, 0x2, R2 ;  /* 0x0000000251487825 */ /* 0x010fe200078e0202 */
[----:B------:R-:W-:-:S06]  /*263d0*/  PRMT R84, R87, 0x7632, R84 ;  /* 0x0000763257547816 */ /* 0x000fcc0000000054 */
[----:B------:R-:W4:Y:S01]  /*263e0*/  LDC R91, c[0x0][0x228] ;  /* 0x00008a00ff5b7b82 */ /* 0x000f220000000800 */
[----:B------:R0:W-:Y:S01]  /*263f0*/  @P5 STG.E.U16 desc[UR60][R72.64], R87 ;  /* 0x0000005748005986 */ /* 0x0001e2000c10153c */
[----:B------:R-:W-:Y:S01]  /*26400*/  ISETP.LT.AND P5, PT, R222, R77, !P1 ;  /* 0x0000004dde00720c */ /* 0x000fe20004fa1270 */
[----:B------:R-:W-:Y:S01]  /*26410*/  VIADD R77, R217, 0x17 ;  /* 0x00000017d94d7836 */ /* 0x000fe20000000000 */
[----:B-1----:R-:W-:-:S04]  /*26420*/  ISETP.LT.AND P1, PT, R221, R78, !P1 ;  /* 0x0000004edd00720c */ /* 0x002fc80004f21270 */
[----:B------:R-:W1:Y:S01]  /*26430*/  LDC R78, c[0x0][0x228] ;  /* 0x00008a00ff4e7b82 */ /* 0x000e620000000800 */
[----:B0-----:R-:W-:-:S07]  /*26440*/  IMAD.WIDE R72, R81, 0x2, R218 ;  /* 0x0000000251487825 */ /* 0x001fce00078e02da */
[----:B------:R-:W0:Y:S01]  /*26450*/  LDC R86, c[0x0][0x228] ;  /* 0x00008a00ff567b82 */ /* 0x000e220000000800 */
[----:B------:R2:W-:Y:S01]  /*26460*/  @P6 STG.E.U16 desc[UR60][R72.64], R84 ;  /* 0x0000005448006986 */ /* 0x0005e2000c10153c */
[----:B------:R-:W-:Y:S01]  /*26470*/  ISETP.GE.AND P6, PT, R77, R80, PT ;  /* 0x000000504d00720c */ /* 0x000fe20003fc6270 */
[----:B------:R-:W-:Y:S01]  /*26480*/  IMAD.WIDE R76, R81, 0x2, R246 ;  /* 0x00000002514c7825 */ /* 0x000fe200078e02f6 */
[----:B------:R-:W-:-:S03]  /*26490*/  PRMT R82, R79, 0x7632, R82 ;  /* 0x000076324f527816 */ /* 0x000fc60000000052 */
[----:B--2---:R-:W-:Y:S01]  /*264a0*/  IMAD.WIDE R72, R81, 0x2, R244 ;  /* 0x0000000251487825 */ /* 0x004fe200078e02f4 */
[----:B------:R-:W2:Y:S04]  /*264b0*/  LDC R84, c[0x0][0x228] ;  /* 0x00008a00ff547b82 */ /* 0x000ea80000000800 */
[----:B------:R4:W-:Y:S01]  /*264c0*/  @P5 STG.E.U16 desc[UR60][R72.64], R79 ;  /* 0x0000004f48005986 */ /* 0x0009e2000c10153c */
[----:B------:R-:W-:-:S03]  /*264d0*/  ISETP.LT.AND P5, PT, R220, R89, !P6 ;  /* 0x00000059dc00720c */ /* 0x000fc600077a1270 */
[----:B------:R-:W0:Y:S01]  /*264e0*/  LDC R89, c[0x0][0x22c] ;  /* 0x00008b00ff597b82 */ /* 0x000e220000000800 */
[----:B---3--:R-:W-:Y:S01]  /*264f0*/  IMAD.IADD R87, R81, 0x1, R74 ;  /* 0x0000000151577824 */ /* 0x008fe200078e024a */
[----:B------:R3:W-:Y:S01]  /*26500*/  @P1 STG.E.U16 desc[UR60][R76.64], R82 ;  /* 0x000000524c001986 */ /* 0x0007e2000c10153c */
[----:B------:R-:W-:Y:S02]  /*26510*/  ISETP.LT.AND P1, PT, R223, R0, !P6 ;  /* 0x00000000df00720c */ /* 0x000fe40007721270 */
[----:B------:R-:W-:-:S03]  /*26520*/  IMAD.WIDE R80, R87, 0x2, R2 ;  /* 0x0000000257507825 */ /* 0x000fc600078e0202 */
[----:B------:R-:W2:Y:S02]  /*26530*/  LDC R74, c[0x0][0x248] ;  /* 0x00009200ff4a7b82 */ /* 0x000ea40000000800 */
[----:B------:R0:W-:Y:S01]  /*26540*/  @P5 STG.E.U16 desc[UR60][R80.64], R83 ;  /* 0x0000005350005986 */ /* 0x0001e2000c10153c */
[----:B------:R-:W-:Y:S01]  /*26550*/  ISETP.LT.AND P5, PT, R222, R85, !P6 ;  /* 0x00000055de00720c */ /* 0x000fe200077a1270 */
[----:B----4-:R-:W-:Y:S01]  /*26560*/  IMAD.WIDE R72, R87, 0x2, R218 ;  /* 0x0000000257487825 */ /* 0x010fe200078e02da */
[----:B---3--:R-:W-:-:S03]  /*26570*/  PRMT R77, R83, 0x7632, R77 ;  /* 0x00007632534d7816 */ /* 0x008fc6000000004d */
[----:B------:R-:W3:Y:S01]  /*26580*/  LDC R85, c[0x0][0x228] ;  /* 0x00008a00ff557b82 */ /* 0x000ee20000000800 */
[----:B------:R-:W-:Y:S01]  /*26590*/  VIADD R0, R217, 0x18 ;  /* 0x00000018d9007836 */ /* 0x000fe20000000000 */
[----:B-1----:R-:W-:Y:S01]  /*265a0*/  ISETP.LT.AND P6, PT, R221, R78, !P6 ;  /* 0x0000004edd00720c */ /* 0x002fe200077c1270 */
[----:B------:R1:W-:Y:S03]  /*265b0*/  @P1 STG.E.U16 desc[UR60][R72.64], R77 ;  /* 0x0000004d48001986 */ /* 0x0003e6000c10153c */
[----:B0-----:R-:W-:Y:S02]  /*265c0*/  ISETP.GE.AND P1, PT, R0, R89, PT ;  /* 0x000000590000720c */ /* 0x001fe40003f26270 */
[----:B------:R-:W0:Y:S01]  /*265d0*/  LDC R83, c[0x0][0x22c] ;  /* 0x00008b00ff537b82 */ /* 0x000e220000000800 */
[----:B-1----:R-:W-:Y:S01]  /*265e0*/  IMAD.WIDE R76, R87, 0x2, R244 ;  /* 0x00000002574c7825 */ /* 0x002fe200078e02f4 */
[----:B------:R-:W-:-:S06]  /*265f0*/  PRMT R73, R75, 0x7632, R73 ;  /* 0x000076324b497816 */ /* 0x000fcc0000000049 */
[----:B------:R-:W1:Y:S01]  /*26600*/  LDC R89, c[0x0][0x228] ;  /* 0x00008a00ff597b82 */ /* 0x000e620000000800 */
[----:B------:R4:W-:Y:S01]  /*26610*/  @P5 STG.E.U16 desc[UR60][R76.64], R75 ;  /* 0x0000004b4c005986 */ /* 0x0009e2000c10153c */
[----:B------:R-:W-:Y:S01]  /*26620*/  ISETP.LT.AND P5, PT, R220, R91, !P1 ;  /* 0x0000005bdc00720c */ /* 0x000fe20004fa1270 */
[----:B------:R-:W-:-:S05]  /*26630*/  IMAD.WIDE R78, R87, 0x2, R246 ;  /* 0x00000002574e7825 */ /* 0x000fca00078e02f6 */
[----:B------:R-:W1:Y:S01]  /*26640*/  LDC R82, c[0x0][0x248] ;  /* 0x00009200ff527b82 */ /* 0x000e620000000800 */
[----:B--2---:R-:W-:Y:S01]  /*26650*/  IMAD.IADD R87, R87, 0x1, R74 ;  /* 0x0000000157577824 */ /* 0x004fe200078e024a */
[----:B------:R2:W-:Y:S01]  /*26660*/  @P6 STG.E.U16 desc[UR60][R78.64], R73 ;  /* 0x000000494e006986 */ /* 0x0005e2000c10153c */
[----:B------:R-:W-:Y:S02]  /*26670*/  ISETP.LT.AND P6, PT, R223, R84, !P1 ;  /* 0x00000054df00720c */ /* 0x000fe40004fc1270 */
[----:B------:R-:W-:-:S03]  /*26680*/  IMAD.WIDE R80, R87, 0x2, R2 ;  /* 0x0000000257507825 */ /* 0x000fc600078e0202 */
[----:B------:R-:W1:Y:S02]  /*26690*/  LDC R84, c[0x0][0x228] ;  /* 0x00008a00ff547b82 */ /* 0x000e640000000800 */
[----:B------:R0:W-:Y:S01]  /*266a0*/  @P5 STG.E.U16 desc[UR60][R80.64], R36 ;  /* 0x0000002450005986 */ /* 0x0001e2000c10153c */
[----:B---3--:R-:W-:Y:S02]  /*266b0*/  ISETP.LT.AND P5, PT, R222, R85, !P1 ;  /* 0x00000055de00720c */ /* 0x008fe40004fa1270 */
[----:B----4-:R-:W-:Y:S01]  /*266c0*/  PRMT R75, R36, 0x7632, R75 ;  /* 0x00007632244b7816 */ /* 0x010fe2000000004b */
[----:B--2---:R-:W-:Y:S02]  /*266d0*/  IMAD.WIDE R72, R87, 0x2, R218 ;  /* 0x0000000257487825 */ /* 0x004fe400078e02da */
[----:B------:R-:W2:Y:S02]  /*266e0*/  LDC R85, c[0x0][0x228] ;  /* 0x00008a00ff557b82 */ /* 0x000ea40000000800 */
[----:B------:R-:W-:Y:S01]  /*266f0*/  VIADD R0, R217, 0x19 ;  /* 0x00000019d9007836 */ /* 0x000fe20000000000 */
[----:B------:R3:W-:Y:S01]  /*26700*/  @P6 STG.E.U16 desc[UR60][R72.64], R75 ;  /* 0x0000004b48006986 */ /* 0x0007e2000c10153c */
[----:B------:R-:W-:-:S03]  /*26710*/  ISETP.LT.AND P1, PT, R221, R86, !P1 ;  /* 0x00000056dd00720c */ /* 0x000fc60004f21270 */
[----:B0-----:R-:W-:Y:S01]  /*26720*/  ISETP.GE.AND P6, PT, R0, R83, PT ;  /* 0x000000530000720c */ /* 0x001fe20003fc6270 */
[----:B------:R-:W0:Y:S01]  /*26730*/  LDC R80, c[0x0][0x228] ;  /* 0x00008a00ff507b82 */ /* 0x000e220000000800 */
[----:B---3--:R-:W-:-:S07]  /*26740*/  IMAD.WIDE R74, R87, 0x2, R244 ;  /* 0x00000002574a7825 */ /* 0x008fce00078e02f4 */
[----:B------:R-:W3:Y:S01]  /*26750*/  LDC R83, c[0x0][0x22c] ;  /* 0x00008b00ff537b82 */ /* 0x000ee20000000800 */
[----:B------:R4:W-:Y:S01]  /*26760*/  @P5 STG.E.U16 desc[UR60][R74.64], R28 ;  /* 0x0000001c4a005986 */ /* 0x0009e2000c10153c */
[----:B-1----:R-:W-:Y:S01]  /*26770*/  ISETP.LT.AND P5, PT, R220, R89, !P6 ;  /* 0x00000059dc00720c */ /* 0x002fe200077a1270 */
[C---:B------:R-:W-:Y:S01]  /*26780*/  IMAD.IADD R81, R87.reuse, 0x1, R82 ;  /* 0x0000000157517824 */ /* 0x040fe200078e0252 */
[----:B------:R-:W-:Y:S01]  /*26790*/  PRMT R73, R28, 0x7632, R73 ;  /* 0x000076321c497816 */ /* 0x000fe20000000049 */
[----:B------:R-:W-:-:S03]  /*267a0*/  IMAD.WIDE R78, R87, 0x2, R246 ;  /* 0x00000002574e7825 */ /* 0x000fc600078e02f6 */
[----:B------:R-:W1:Y:S01]  /*267b0*/  LDC R36, c[0x0][0x248] ;  /* 0x00009200ff247b82 */ /* 0x000e620000000800 */
[----:B------:R-:W-:-:S07]  /*267c0*/  IMAD.WIDE R76, R81, 0x2, R2 ;  /* 0x00000002514c7825 */ /* 0x000fce00078e0202 */
[----:B------:R-:W1:Y:S01]  /*267d0*/  LDC R87, c[0x0][0x228] ;  /* 0x00008a00ff577b82 */ /* 0x000e620000000800 */
[----:B------:R4:W-:Y:S01]  /*267e0*/  @P1 STG.E.U16 desc[UR60][R78.64], R73 ;  /* 0x000000494e001986 */ /* 0x0009e2000c10153c */
[----:B------:R-:W-:-:S03]  /*267f0*/  ISETP.LT.AND P1, PT, R223, R84, !P6 ;  /* 0x00000054df00720c */ /* 0x000fc60007721270 */
[----:B------:R0:W-:Y:S01]  /*26800*/  @P5 STG.E.U16 desc[UR60][R76.64], R32 ;  /* 0x000000204c005986 */ /* 0x0001e2000c10153c */
[----:B--2---:R-:W-:Y:S02]  /*26810*/  ISETP.LT.AND P5, PT, R222, R85, !P6 ;  /* 0x00000055de00720c */ /* 0x004fe400077a1270 */
[----:B----4-:R-:W2:Y:S01]  /*26820*/  LDC R28, c[0x0][0x228] ;  /* 0x00008a00ff1c7b82 */ /* 0x010ea20000000800 */
[----:B------:R-:W-:Y:S02]  /*26830*/  VIADD R0, R217, 0x1a ;  /* 0x0000001ad9007836 */ /* 0x000fe40000000000 */
[----:B------:R-:W-:-:S05]  /*26840*/  IMAD.WIDE R72, R81, 0x2, R218 ;  /* 0x0000000251487825 */ /* 0x000fca00078e02da */
[----:B------:R-:W4:Y:S01]  /*26850*/  LDC R85, c[0x0][0x228] ;  /* 0x00008a00ff557b82 */ /* 0x000f220000000800 */
[----:B0-----:R-:W-:Y:S01]  /*26860*/  PRMT R77, R32, 0x7632, R77 ;  /* 0x00007632204d7816 */ /* 0x001fe2000000004d */
[----:B------:R-:W-:Y:S01]  /*26870*/  IMAD.WIDE R74, R81, 0x2, R244 ;  /* 0x00000002514a7825 */ /* 0x000fe200078e02f4 */
[----:B------:R-:W-:-:S03]  /*26880*/  ISETP.LT.AND P6, PT, R221, R80, !P6 ;  /* 0x00000050dd00720c */ /* 0x000fc600077c1270 */
[----:B------:R0:W-:Y:S01]  /*26890*/  @P1 STG.E.U16 desc[UR60][R72.64], R77 ;  /* 0x0000004d48001986 */ /* 0x0001e2000c10153c */
[----:B---3--:R-:W-:Y:S01]  /*268a0*/  ISETP.GE.AND P1, PT, R0, R83, PT ;  /* 0x000000530000720c */ /* 0x008fe20003f26270 */
[----:B------:R-:W3:Y:S02]  /*268b0*/  LDC R32, c[0x0][0x228] ;  /* 0x00008a00ff207b82 */ /* 0x000ee40000000800 */
[----:B------:R2:W-:Y:S01]  /*268c0*/  @P5 STG.E.U16 desc[UR60][R74.64], R24 ;  /* 0x000000184a005986 */ /* 0x0005e2000c10153c */
[----:B-1----:R-:W-:-:S05]  /*268d0*/  ISETP.LT.AND P5, PT, R220, R87, !P1 ;  /* 0x00000057dc00720c */ /* 0x002fca0004fa1270 */
[----:B------:R-:W1:Y:S01]  /*268e0*/  LDC R83, c[0x0][0x22c] ;  /* 0x00008b00ff537b82 */ /* 0x000e620000000800 */
[----:B------:R-:W-:Y:S01]  /*268f0*/  PRMT R0, R24, 0x7632, R0 ;  /* 0x0000763218007816 */ /* 0x000fe20000000000 */
[----:B0-----:R-:W-:-:S04]  /*26900*/  IMAD.WIDE R76, R81, 0x2, R246 ;  /* 0x00000002514c7825 */ /* 0x001fc800078e02f6 */
[----:B------:R-:W-:Y:S02]  /*26910*/  IMAD.IADD R81, R81, 0x1, R36 ;  /* 0x0000000151517824 */ /* 0x000fe400078e0224 */
[----:B------:R-:W0:Y:S01]  /*26920*/  LDC R87, c[0x0][0x228] ;  /* 0x00008a00ff577b82 */ /* 0x000e220000000800 */
[----:B------:R3:W-:Y:S01]  /*26930*/  @P6 STG.E.U16 desc[UR60][R76.64], R0 ;  /* 0x000000004c006986 */ /* 0x0007e2000c10153c */
[----:B------:R-:W-:Y:S01]  /*26940*/  IMAD.WIDE R72, R81, 0x2, R2 ;  /* 0x0000000251487825 */ /* 0x000fe200078e0202 */
[----:B--2---:R-:W-:-:S05]  /*26950*/  ISETP.LT.AND P6, PT, R223, R28, !P1 ;  /* 0x0000001cdf00720c */ /* 0x004fca0004fc1270 */
[----:B------:R-:W2:Y:S01]  /*26960*/  LDC R24, c[0x0][0x248] ;  /* 0x00009200ff187b82 */ /* 0x000ea20000000800 */
[----:B------:R0:W-:Y:S01]  /*26970*/  @P5 STG.E.U16 desc[UR60][R72.64], R37 ;  /* 0x0000002548005986 */ /* 0x0001e2000c10153c */
[----:B----4-:R-:W-:-:S06]  /*26980*/  ISETP.LT.AND P5, PT, R222, R85, !P1 ;  /* 0x00000055de00720c */ /* 0x010fcc0004fa1270 */
[----:B------:R-:W4:Y:S01]  /*26990*/  LDC R28, c[0x0][0x228] ;  /* 0x00008a00ff1c7b82 */ /* 0x000f220000000800 */
[----:B------:R-:W-:Y:S01]  /*269a0*/  PRMT R36, R37, 0x7632, R36 ;  /* 0x0000763225247816 */ /* 0x000fe20000000024 */
[----:B------:R-:W-:Y:S01]  /*269b0*/  IMAD.WIDE R78, R81, 0x2, R218 ;  /* 0x00000002514e7825 */ /* 0x000fe200078e02da */
[----:B---3--:R-:W-:-:S03]  /*269c0*/  ISETP.LT.AND P1, PT, R221, R32, !P1 ;  /* 0x00000020dd00720c */ /* 0x008fc60004f21270 */
[----:B------:R-:W-:Y:S02]  /*269d0*/  VIADD R0, R217, 0x1b ;  /* 0x0000001bd9007836 */ /* 0x000fe40000000000 */
[----:B------:R-:W3:Y:S01]  /*269e0*/  LDC R85, c[0x0][0x228] ;  /* 0x00008a00ff557b82 */ /* 0x000ee20000000800 */
[----:B------:R-:W-:Y:S01]  /*269f0*/  IMAD.WIDE R74, R81, 0x2, R244 ;  /* 0x00000002514a7825 */ /* 0x000fe200078e02f4 */
[----:B------:R0:W-:Y:S01]  /*26a00*/  @P6 STG.E.U16 desc[UR60][R78.64], R36 ;  /* 0x000000244e006986 */ /* 0x0001e2000c10153c */
[----:B-1----:R-:W-:-:S03]  /*26a10*/  ISETP.GE.AND P6, PT, R0, R83, PT ;  /* 0x000000530000720c */ /* 0x002fc60003fc6270 */
[----:B------:R-:W-:Y:S01]  /*26a20*/  @P5 STG.E.U16 desc[UR60][R74.64], R29 ;  /* 0x0000001d4a005986 */ /* 0x000fe2000c10153c */
[----:B0-----:R-:W-:Y:S01]  /*26a30*/  ISETP.LT.AND P5, PT, R220, R87, !P6 ;  /* 0x00000057dc00720c */ /* 0x001fe200077a1270 */
[----:B------:R-:W0:Y:S01]  /*26a40*/  LDC R32, c[0x0][0x228] ;  /* 0x00008a00ff207b82 */ /* 0x000e220000000800 */
[----:B------:R-:W-:Y:S01]  /*26a50*/  PRMT R73, R29, 0x7632, R73 ;  /* 0x000076321d497816 */ /* 0x000fe20000000049 */
[----:B------:R-:W-:-:S06]  /*26a60*/  IMAD.WIDE R36, R81, 0x2, R246 ;  /* 0x0000000251247825 */ /* 0x000fcc00078e02f6 */
[----:B------:R-:W1:Y:S01]  /*26a70*/  LDC R77, c[0x0][0x22c] ;  /* 0x00008b00ff4d7b82 */ /* 0x000e620000000800 */
[----:B--2---:R-:W-:Y:S01]  /*26a80*/  IMAD.IADD R81, R81, 0x1, R24 ;  /* 0x0000000151517824 */ /* 0x004fe200078e0218 */
[----:B------:R2:W-:Y:S01]  /*26a90*/  @P1 STG.E.U16 desc[UR60][R36.64], R73 ;  /* 0x0000004924001986 */ /* 0x0005e2000c10153c */
[----:B----4-:R-:W-:-:S05]  /*26aa0*/  ISETP.LT.AND P1, PT, R223, R28, !P6 ;  /* 0x0000001cdf00720c */ /* 0x010fca0007721270 */
[----:B------:R-:W4:Y:S01]  /*26ab0*/  LDC R79, c[0x0][0x228] ;  /* 0x00008a00ff4f7b82 */ /* 0x000f220000000800 */
[----:B--2---:R-:W-:-:S07]  /*26ac0*/  IMAD.WIDE R72, R81, 0x2, R2 ;  /* 0x0000000251487825 */ /* 0x004fce00078e0202 */
[----:B------:R-:W2:Y:S01]  /*26ad0*/  LDC R24, c[0x0][0x248] ;  /* 0x00009200ff187b82 */ /* 0x000ea20000000800 */
[----:B------:R-:W-:Y:S01]  /*26ae0*/  PRMT R37, R33, 0x7632, R37 ;  /* 0x0000763221257816 */ /* 0x000fe20000000025 */
[----:B------:R-:W-:Y:S01]  /*26af0*/  @P5 STG.E.U16 desc[UR60][R72.64], R33 ;  /* 0x0000002148005986 */ /* 0x000fe2000c10153c */
[----:B---3--:R-:W-:Y:S01]  /*26b00*/  ISETP.LT.AND P5, PT, R222, R85, !P6 ;  /* 0x00000055de00720c */ /* 0x008fe200077a1270 */
[----:B------:R-:W-:-:S04]  /*26b10*/  IMAD.WIDE R28, R81, 0x2, R218 ;  /* 0x00000002511c7825 */ /* 0x000fc800078e02da */
[----:B------:R-:W3:Y:S01]  /*26b20*/  LDC R74, c[0x0][0x228] ;  /* 0x00008a00ff4a7b82 */ /* 0x000ee20000000800 */
[----:B------:R-:W-:Y:S01]  /*26b30*/  VIADD R0, R217, 0x1c ;  /* 0x0000001cd9007836 */ /* 0x000fe20000000000 */
[----:B------:R1:W-:Y:S06]  /*26b40*/  @P1 STG.E.U16 desc[UR60][R28.64], R37 ;  /* 0x000000251c001986 */ /* 0x0003ec000c10153c */
[----:B------:R-:W3:Y:S01]  /*26b50*/  LDC R83, c[0x0][0x228] ;  /* 0x00008a00ff537b82 */ /* 0x000ee20000000800 */
[----:B0-----:R-:W-:Y:S02]  /*26b60*/  ISETP.LT.AND P6, PT, R221, R32, !P6 ;  /* 0x00000020dd00720c */ /* 0x001fe400077c1270 */
[----:B-1----:R-:W-:Y:S01]  /*26b70*/  ISETP.GE.AND P1, PT, R0, R77, PT ;  /* 0x0000004d0000720c */ /* 0x002fe20003f26270 */
[----:B------:R-:W-:-:S04]  /*26b80*/  IMAD.WIDE R36, R81, 0x2, R244 ;  /* 0x0000000251247825 */ /* 0x000fc800078e02f4 */
[----:B------:R-:W0:Y:S01]  /*26b90*/  LDC R76, c[0x0][0x228] ;  /* 0x00008a00ff4c7b82 */ /* 0x000e220000000800 */
[----:B------:R1:W-:Y:S01]  /*26ba0*/  @P5 STG.E.U16 desc[UR60][R36.64], R25 ;  /* 0x0000001924005986 */ /* 0x0003e2000c10153c */
[----:B----4-:R-:W-:-:S06]  /*26bb0*/  ISETP.LT.AND P5, PT, R220, R79, !P1 ;  /* 0x0000004fdc00720c */ /* 0x010fcc0004fa1270 */
[----:B------:R-:W4:Y:S01]  /*26bc0*/  LDC R75, c[0x0][0x22c] ;  /* 0x00008b00ff4b7b82 */ /* 0x000f220000000800 */
[----:B------:R-:W-:Y:S01]  /*26bd0*/  PRMT R78, R25, 0x7632, R78 ;  /* 0x00007632194e7816 */ /* 0x000fe2000000004e */
[C---:B--2---:R-:W-:Y:S02]  /*26be0*/  IMAD.IADD R73, R81.reuse, 0x1, R24 ;  /* 0x0000000151497824 */ /* 0x044fe400078e0218 */
[----:B------:R-:W-:-:S04]  /*26bf0*/  IMAD.WIDE R32, R81, 0x2, R246 ;  /* 0x0000000251207825 */ /* 0x000fc800078e02f6 */
[----:B------:R-:W2:Y:S01]  /*26c00*/  LDC R77, c[0x0][0x228] ;  /* 0x00008a00ff4d7b82 */ /* 0x000ea20000000800 */
[----:B------:R-:W-:Y:S01]  /*26c10*/  IMAD.WIDE R28, R73, 0x2, R2 ;  /* 0x00000002491c7825 */ /* 0x000fe200078e0202 */
[----:B------:R-:W-:Y:S01]  /*26c20*/  @P6 STG.E.U16 desc[UR60][R32.64], R78 ;  /* 0x0000004e20006986 */ /* 0x000fe2000c10153c */
[----:B---3--:R-:W-:-:S05]  /*26c30*/  ISETP.LT.AND P6, PT, R223, R74, !P1 ;  /* 0x0000004adf00720c */ /* 0x008fca0004fc1270 */
[----:B------:R-:W3:Y:S01]  /*26c40*/  LDC R72, c[0x0][0x248] ;  /* 0x00009200ff487b82 */ /* 0x000ee20000000800 */
[----:B------:R0:W-:Y:S01]  /*26c50*/  @P5 STG.E.U16 desc[UR60][R28.64], R38 ;  /* 0x000000261c005986 */ /* 0x0001e2000c10153c */
[----:B------:R-:W-:-:S06]  /*26c60*/  ISETP.LT.AND P5, PT, R222, R83, !P1 ;  /* 0x00000053de00720c */ /* 0x000fcc0004fa1270 */
[----:B-1----:R-:W1:Y:S01]  /*26c70*/  LDC R36, c[0x0][0x228] ;  /* 0x00008a00ff247b82 */ /* 0x002e620000000800 */
[----:B------:R-:W-:Y:S01]  /*26c80*/  IMAD.WIDE R24, R73, 0x2, R218 ;  /* 0x0000000249187825 */ /* 0x000fe200078e02da */
[----:B0-----:R-:W-:Y:S02]  /*26c90*/  ISETP.LT.AND P1, PT, R221, R76, !P1 ;  /* 0x0000004cdd00720c */ /* 0x001fe40004f21270 */
[----:B------:R-:W-:Y:S01]  /*26ca0*/  PRMT R29, R38, 0x7632, R29 ;  /* 0x00007632261d7816 */ /* 0x000fe2000000001d */
[----:B------:R-:W-:-:S03]  /*26cb0*/  VIADD R0, R217, 0x1d ;  /* 0x0000001dd9007836 */ /* 0x000fc60000000000 */
[----:B------:R-:W0:Y:S01]  /*26cc0*/  LDC R79, c[0x0][0x228] ;  /* 0x00008a00ff4f7b82 */ /* 0x000e220000000800 */
[----:B------:R-:W-:Y:S01]  /*26cd0*/  IMAD.WIDE R32, R73, 0x2, R244 ;  /* 0x0000000249207825 */ /* 0x000fe200078e02f4 */
[----:B------:R2:W-:Y:S01]  /*26ce0*/  @P6 STG.E.U16 desc[UR60][R24.64], R29 ;  /* 0x0000001d18006986 */ /* 0x0005e2000c10153c */
[----:B----4-:R-:W-:-:S03]  /*26cf0*/  ISETP.GE.AND P6, PT, R0, R75, PT ;  /* 0x0000004b0000720c */ /* 0x010fc60003fc6270 */
[----:B------:R4:W-:Y:S02]  /*26d00*/  @P5 STG.E.U16 desc[UR60][R32.64], R30 ;  /* 0x0000001e20005986 */ /* 0x0009e4000c10153c */
[----:B------:R-:W0:Y:S01]  /*26d10*/  LDC R38, c[0x0][0x228] ;  /* 0x00008a00ff267b82 */ /* 0x000e220000000800 */
[----:B--2---:R-:W-:Y:S02]  /*26d20*/  ISETP.LT.AND P5, PT, R220, R77, !P6 ;  /* 0x0000004ddc00720c */ /* 0x004fe400077a1270 */
[----:B------:R-:W-:Y:S01]  /*26d30*/  PRMT R0, R30, 0x7632, R0 ;  /* 0x000076321e007816 */ /* 0x000fe20000000000 */
[----:B------:R-:W-:-:S04]  /*26d40*/  IMAD.WIDE R28, R73, 0x2, R246 ;  /* 0x00000002491c7825 */ /* 0x000fc800078e02f6 */
[----:B------:R-:W2:Y:S01]  /*26d50*/  LDC R75, c[0x0][0x22c] ;  /* 0x00008b00ff4b7b82 */ /* 0x000ea20000000800 */
[----:B---3--:R-:W-:Y:S01]  /*26d60*/  IMAD.IADD R73, R73, 0x1, R72 ;  /* 0x0000000149497824 */ /* 0x008fe200078e0248 */
[----:B------:R3:W-:Y:S01]  /*26d70*/  @P1 STG.E.U16 desc[UR60][R28.64], R0 ;  /* 0x000000001c001986 */ /* 0x0007e2000c10153c */
[----:B-1----:R-:W-:-:S05]  /*26d80*/  ISETP.LT.AND P1, PT, R223, R36, !P6 ;  /* 0x00000024df00720c */ /* 0x002fca0007721270 */
[----:B------:R-:W1:Y:S01]  /*26d90*/  LDC R77, c[0x0][0x228] ;  /* 0x00008a00ff4d7b82 */ /* 0x000e620000000800 */
[----:B------:R-:W-:-:S07]  /*26da0*/  IMAD.WIDE R36, R73, 0x2, R2 ;  /* 0x0000000249247825 */ /* 0x000fce00078e0202 */
[----:B----4-:R-:W4:Y:S01]  /*26db0*/  LDC R30, c[0x0][0x248] ;  /* 0x00009200ff1e7b82 */ /* 0x010f220000000800 */
[----:B------:R-:W-:Y:S01]  /*26dc0*/  @P5 STG.E.U16 desc[UR60][R36.64], R34 ;  /* 0x0000002224005986 */ /* 0x000fe2000c10153c */
[----:B0-----:R-:W-:Y:S01]  /*26dd0*/  ISETP.LT.AND P5, PT, R222, R79, !P6 ;  /* 0x0000004fde00720c */ /* 0x001fe200077a1270 */
[----:B------:R-:W-:Y:S01]  /*26de0*/  IMAD.WIDE R32, R73, 0x2, R218 ;  /* 0x0000000249207825 */ /* 0x000fe200078e02da */
[----:B------:R-:W-:-:S04]  /*26df0*/  PRMT R25, R34, 0x7632, R25 ;  /* 0x0000763222197816 */ /* 0x000fc80000000019 */
[----:B------:R-:W0:Y:S01]  /*26e00*/  LDC R72, c[0x0][0x228] ;  /* 0x00008a00ff487b82 */ /* 0x000e220000000800 */
[----:B---3--:R-:W-:Y:S01]  /*26e10*/  VIADD R0, R217, 0x1e ;  /* 0x0000001ed9007836 */ /* 0x008fe20000000000 */
[----:B------:R3:W-:Y:S01]  /*26e20*/  @P1 STG.E.U16 desc[UR60][R32.64], R25 ;  /* 0x0000001920001986 */ /* 0x0007e2000c10153c */
[----:B------:R-:W-:-:S05]  /*26e30*/  ISETP.LT.AND P6, PT, R221, R38, !P6 ;  /* 0x00000026dd00720c */ /* 0x000fca00077c1270 */
[----:B------:R-:W0:Y:S01]  /*26e40*/  LDC R79, c[0x0][0x228] ;  /* 0x00008a00ff4f7b82 */ /* 0x000e220000000800 */
[----:B--2---:R-:W-:Y:S01]  /*26e50*/  ISETP.GE.AND P1, PT, R0, R75, PT ;  /* 0x0000004b0000720c */ /* 0x004fe20003f26270 */
[----:B---3--:R-:W-:-:S06]  /*26e60*/  IMAD.WIDE R24, R73, 0x2, R244 ;  /* 0x0000000249187825 */ /* 0x008fcc00078e02f4 */
[----:B------:R-:W2:Y:S01]  /*26e70*/  LDC R34, c[0x0][0x228] ;  /* 0x00008a00ff227b82 */ /* 0x000ea20000000800 */
[----:B------:R-:W-:Y:S01]  /*26e80*/  @P5 STG.E.U16 desc[UR60][R24.64], R26 ;  /* 0x0000001a18005986 */ /* 0x000fe2000c10153c */
[----:B-1----:R-:W-:Y:S01]  /*26e90*/  ISETP.LT.AND P5, PT, R220, R77, !P1 ;  /* 0x0000004ddc00720c */ /* 0x002fe20004fa1270 */
[----:B------:R-:W-:Y:S01]  /*26ea0*/  IMAD.WIDE R28, R73, 0x2, R246 ;  /* 0x00000002491c7825 */ /* 0x000fe200078e02f6 */
[----:B------:R-:W-:-:S04]  /*26eb0*/  PRMT R33, R26, 0x7632, R33 ;  /* 0x000076321a217816 */ /* 0x000fc80000000021 */
[----:B------:R-:W1:Y:S01]  /*26ec0*/  LDC R37, c[0x0][0x22c] ;  /* 0x00008b00ff257b82 */ /* 0x000e620000000800 */
[----:B----4-:R-:W-:Y:S01]  /*26ed0*/  IMAD.IADD R73, R73, 0x1, R30 ;  /* 0x0000000149497824 */ /* 0x010fe200078e021e */
[----:B------:R3:W-:Y:S01]  /*26ee0*/  @P6 STG.E.U16 desc[UR60][R28.64], R33 ;  /* 0x000000211c006986 */ /* 0x0007e2000c10153c */
[----:B0-----:R-:W-:-:S05]  /*26ef0*/  ISETP.LT.AND P6, PT, R223, R72, !P1 ;  /* 0x00000048df00720c */ /* 0x001fca0004fc1270 */
[----:B------:R-:W0:Y:S01]  /*26f00*/  LDC R75, c[0x0][0x228] ;  /* 0x00008a00ff4b7b82 */ /* 0x000e220000000800 */
[----:B---3--:R-:W-:-:S07]  /*26f10*/  IMAD.WIDE R32, R73, 0x2, R2 ;  /* 0x0000000249207825 */ /* 0x008fce00078e0202 */
[----:B------:R-:W3:Y:S01]  /*26f20*/  LDC R26, c[0x0][0x248] ;  /* 0x00009200ff1a7b82 */ /* 0x000ee20000000800 */
[----:B------:R-:W-:Y:S01]  /*26f30*/  PRMT R29, R39, 0x7632, R29 ;  /* 0x00007632271d7816 */ /* 0x000fe2000000001d */
[----:B------:R4:W-:Y:S01]  /*26f40*/  @P5 STG.E.U16 desc[UR60][R32.64], R39 ;  /* 0x0000002720005986 */ /* 0x0009e2000c10153c */
[----:B------:R-:W-:-:S05]  /*26f50*/  ISETP.LT.AND P5, PT, R222, R79, !P1 ;  /* 0x0000004fde00720c */ /* 0x000fca0004fa1270 */
[----:B------:R-:W3:Y:S01]  /*26f60*/  LDC R30, c[0x0][0x228] ;  /* 0x00008a00ff1e7b82 */ /* 0x000ee20000000800 */
[----:B------:R-:W-:Y:S01]  /*26f70*/  IMAD.WIDE R24, R73, 0x2, R218 ;  /* 0x0000000249187825 */ /* 0x000fe200078e02da */
[----:B--2---:R-:W-:-:S03]  /*26f80*/  ISETP.LT.AND P1, PT, R221, R34, !P1 ;  /* 0x00000022dd00720c */ /* 0x004fc60004f21270 */
[----:B------:R-:W-:-:S03]  /*26f90*/  VIADD R0, R217, 0x1f ;  /* 0x0000001fd9007836 */ /* 0x000fc60000000000 */
[----:B------:R-:W2:Y:S01]  /*26fa0*/  LDC R77, c[0x0][0x228] ;  /* 0x00008a00ff4d7b82 */ /* 0x000ea20000000800 */
[----:B------:R4:W-:Y:S01]  /*26fb0*/  @P6 STG.E.U16 desc[UR60][R24.64], R29 ;  /* 0x0000001d18006986 */ /* 0x0009e2000c10153c */
[----:B-1----:R-:W-:Y:S01]  /*26fc0*/  ISETP.GE.AND P6, PT, R0, R37, PT ;  /* 0x000000250000720c */ /* 0x002fe20003fc6270 */
[----:B----4-:R-:W-:-:S05]  /*26fd0*/  IMAD.WIDE R32, R73, 0x2, R246 ;  /* 0x0000000249207825 */ /* 0x010fca00078e02f6 */
[----:B------:R-:W1:Y:S01]  /*26fe0*/  LDC R34, c[0x0][0x228] ;  /* 0x00008a00ff227b82 */ /* 0x000e620000000800 */
[----:B------:R-:W-:Y:S01]  /*26ff0*/  IMAD.WIDE R28, R73, 0x2, R244 ;  /* 0x00000002491c7825 */ /* 0x000fe200078e02f4 */
[----:B------:R-:W-:-:S06]  /*27000*/  PRMT R25, R31, 0x7632, R25 ;  /* 0x000076321f197816 */ /* 0x000fcc0000000019 */
[----:B------:R-:W4:Y:S01]  /*27010*/  LDC R37, c[0x0][0x22c] ;  /* 0x00008b00ff257b82 */ /* 0x000f220000000800 */
[----:B------:R-:W-:Y:S01]  /*27020*/  @P5 STG.E.U16 desc[UR60][R28.64], R31 ;  /* 0x0000001f1c005986 */ /* 0x000fe2000c10153c */
[----:B0-----:R-:W-:Y:S01]  /*27030*/  ISETP.LT.AND P5, PT, R220, R75, !P6 ;  /* 0x0000004bdc00720c */ /* 0x001fe200077a1270 */
[----:B---3--:R-:W-:-:S05]  /*27040*/  IMAD.IADD R73, R73, 0x1, R26 ;  /* 0x0000000149497824 */ /* 0x008fca00078e021a */
[----:B------:R-:W0:Y:S01]  /*27050*/  LDC R39, c[0x0][0x228] ;  /* 0x00008a00ff277b82 */ /* 0x000e220000000800 */
[----:B------:R3:W-:Y:S01]  /*27060*/  @P1 STG.E.U16 desc[UR60][R32.64], R25 ;  /* 0x0000001920001986 */ /* 0x0007e2000c10153c */
[----:B------:R-:W-:-:S06]  /*27070*/  ISETP.LT.AND P1, PT, R223, R30, !P6 ;  /* 0x0000001edf00720c */ /* 0x000fcc0007721270 */
[----:B------:R-:W0:Y:S01]  /*27080*/  LDC R26, c[0x0][0x248] ;  /* 0x00009200ff1a7b82 */ /* 0x000e220000000800 */
[----:B---3--:R-:W-:-:S07]  /*27090*/  IMAD.WIDE R24, R73, 0x2, R2 ;  /* 0x0000000249187825 */ /* 0x008fce00078e0202 */
[----:B------:R-:W3:Y:S01]  /*270a0*/  LDC R36, c[0x0][0x228] ;  /* 0x00008a00ff247b82 */ /* 0x000ee20000000800 */
[----:B------:R-:W-:Y:S01]  /*270b0*/  @P5 STG.E.U16 desc[UR60][R24.64], R35 ;  /* 0x0000002318005986 */ /* 0x000fe2000c10153c */
[----:B--2---:R-:W-:Y:S01]  /*270c0*/  ISETP.LT.AND P5, PT, R222, R77, !P6 ;  /* 0x0000004dde00720c */ /* 0x004fe200077a1270 */
[----:B------:R-:W-:Y:S01]  /*270d0*/  IMAD.WIDE R28, R73, 0x2, R218 ;  /* 0x00000002491c7825 */ /* 0x000fe200078e02da */
[----:B------:R-:W-:-:S04]  /*270e0*/  PRMT R31, R35, 0x7632, R31 ;  /* 0x00007632231f7816 */ /* 0x000fc8000000001f */
[----:B------:R-:W2:Y:S01]  /*270f0*/  LDC R75, c[0x0][0x228] ;  /* 0x00008a00ff4b7b82 */ /* 0x000ea20000000800 */
[----:B------:R-:W-:Y:S01]  /*27100*/  VIADD R0, R217, 0x20 ;  /* 0x00000020d9007836 */ /* 0x000fe20000000000 */
[----:B------:R4:W-:Y:S01]  /*27110*/  @P1 STG.E.U16 desc[UR60][R28.64], R31 ;  /* 0x0000001f1c001986 */ /* 0x0009e2000c10153c */
[----:B-1----:R-:W-:-:S03]  /*27120*/  ISETP.LT.AND P6, PT, R221, R34, !P6 ;  /* 0x00000022dd00720c */ /* 0x002fc600077c1270 */
[----:B----4-:R-:W-:Y:S02]  /*27130*/  ISETP.GE.AND P1, PT, R0, R37, PT ;  /* 0x000000250000720c */ /* 0x010fe40003f26270 */
[----:B------:R-:W1:Y:S01]  /*27140*/  LDC R34, c[0x0][0x228] ;  /* 0x00008a00ff227b82 */ /* 0x000e620000000800 */
[----:B------:R-:W-:-:S07]  /*27150*/  IMAD.WIDE R30, R73, 0x2, R244 ;  /* 0x00000002491e7825 */ /* 0x000fce00078e02f4 */
[----:B------:R-:W4:Y:S01]  /*27160*/  LDC R33, c[0x0][0x22c] ;  /* 0x00008b00ff217b82 */ /* 0x000f220000000800 */
[----:B------:R-:W-:Y:S01]  /*27170*/  @P5 STG.E.U16 desc[UR60][R30.64], R27 ;  /* 0x0000001b1e005986 */ /* 0x000fe2000c10153c */
[----:B0-----:R-:W-:Y:S01]  /*27180*/  ISETP.LT.AND P5, PT, R220, R39, !P1 ;  /* 0x00000027dc00720c */ /* 0x001fe20004fa1270 */
[----:B------:R-:W-:Y:S01]  /*27190*/  IMAD.WIDE R24, R73, 0x2, R246 ;  /* 0x0000000249187825 */ /* 0x000fe200078e02f6 */
[----:B------:R-:W-:-:S04]  /*271a0*/  PRMT R29, R27, 0x7632, R29 ;  /* 0x000076321b1d7816 */ /* 0x000fc8000000001d */
[----:B------:R-:W0:Y:S01]  /*271b0*/  LDC R35, c[0x0][0x228] ;  /* 0x00008a00ff237b82 */ /* 0x000e220000000800 */
[----:B------:R-:W-:Y:S01]  /*271c0*/  IMAD.IADD R73, R73, 0x1, R26 ;  /* 0x0000000149497824 */ /* 0x000fe200078e021a */
[----:B------:R2:W-:Y:S01]  /*271d0*/  @P6 STG.E.U16 desc[UR60][R24.64], R29 ;  /* 0x0000001d18006986 */ /* 0x0005e2000c10153c */
[----:B---3--:R-:W-:-:S05]  /*271e0*/  ISETP.LT.AND P6, PT, R223, R36, !P1 ;  /* 0x00000024df00720c */ /* 0x008fca0004fc1270 */
[----:B------:R-:W3:Y:S01]  /*271f0*/  LDC R32, c[0x0][0x248] ;  /* 0x00009200ff207b82 */ /* 0x000ee20000000800 */
[----:B--2---:R-:W-:-:S07]  /*27200*/  IMAD.WIDE R28, R73, 0x2, R2 ;  /* 0x00000002491c7825 */ /* 0x004fce00078e0202 */
[----:B------:R-:W2:Y:S01]  /*27210*/  LDC R36, c[0x0][0x228] ;  /* 0x00008a00ff247b82 */ /* 0x000ea20000000800 */
[----:B------:R-:W-:Y:S01]  /*27220*/  PRMT R25, R68, 0x7632, R25 ;  /* 0x0000763244197816 */ /* 0x000fe20000000019 */
[----:B------:R-:W-:Y:S01]  /*27230*/  @P5 STG.E.U16 desc[UR60][R28.64], R68 ;  /* 0x000000441c005986 */ /* 0x000fe2000c10153c */
[----:B------:R-:W-:Y:S01]  /*27240*/  ISETP.LT.AND P5, PT, R222, R75, !P1 ;  /* 0x0000004bde00720c */ /* 0x000fe20004fa1270 */
[----:B------:R-:W-:-:S04]  /*27250*/  IMAD.WIDE R26, R73, 0x2, R218 ;  /* 0x00000002491a7825 */ /* 0x000fc800078e02da */
[----:B------:R-:W2:Y:S01]  /*27260*/  LDC R37, c[0x0][0x228] ;  /* 0x00008a00ff257b82 */ /* 0x000ea20000000800 */
[----:B------:R-:W-:Y:S01]  /*27270*/  VIADD R0, R217, 0x21 ;  /* 0x00000021d9007836 */ /* 0x000fe20000000000 */
[----:B------:R0:W-:Y:S01]  /*27280*/  @P6 STG.E.U16 desc[UR60][R26.64], R25 ;  /* 0x000000191a006986 */ /* 0x0001e2000c10153c */
[----:B-1----:R-:W-:-:S03]  /*27290*/  ISETP.LT.AND P1, PT, R221, R34, !P1 ;  /* 0x00000022dd00720c */ /* 0x002fc60004f21270 */
[----:B----4-:R-:W-:Y:S02]  /*272a0*/  ISETP.GE.AND P6, PT, R0, R33, PT ;  /* 0x000000210000720c */ /* 0x010fe40003fc6270 */
[----:B------:R-:W1:Y:S01]  /*272b0*/  LDC R34, c[0x0][0x228] ;  /* 0x00008a00ff227b82 */ /* 0x000e620000000800 */
[----:B0-----:R-:W-:-:S07]  /*272c0*/  IMAD.WIDE R24, R73, 0x2, R244 ;  /* 0x0000000249187825 */ /* 0x001fce00078e02f4 */
[----:B------:R-:W0:Y:S01]  /*272d0*/  LDC R33, c[0x0][0x22c] ;  /* 0x00008b00ff217b82 */ /* 0x000e220000000800 */
[----:B------:R4:W-:Y:S01]  /*272e0*/  @P5 STG.E.U16 desc[UR60][R24.64], R40 ;  /* 0x0000002818005986 */ /* 0x0009e2000c10153c */
[----:B------:R-:W-:Y:S01]  /*272f0*/  ISETP.LT.AND P5, PT, R220, R35, !P6 ;  /* 0x00000023dc00720c */ /* 0x000fe200077a1270 */
[C---:B---3--:R-:W-:Y:S01]  /*27300*/  IMAD.IADD R31, R73.reuse, 0x1, R32 ;  /* 0x00000001491f7824 */ /* 0x048fe200078e0220 */
[----:B------:R-:W-:Y:S01]  /*27310*/  PRMT R38, R40, 0x7632, R38 ;  /* 0x0000763228267816 */ /* 0x000fe20000000026 */
[----:B------:R-:W-:-:S03]  /*27320*/  IMAD.WIDE R28, R73, 0x2, R246 ;  /* 0x00000002491c7825 */ /* 0x000fc600078e02f6 */
[----:B------:R-:W3:Y:S01]  /*27330*/  LDC R35, c[0x0][0x228] ;  /* 0x00008a00ff237b82 */ /* 0x000ee20000000800 */
[----:B------:R-:W-:Y:S01]  /*27340*/  IMAD.WIDE R26, R31, 0x2, R2 ;  /* 0x000000021f1a7825 */ /* 0x000fe200078e0202 */
[----:B------:R-:W-:Y:S01]  /*27350*/  @P1 STG.E.U16 desc[UR60][R28.64], R38 ;  /* 0x000000261c001986 */ /* 0x000fe2000c10153c */
[----:B--2---:R-:W-:-:S05]  /*27360*/  ISETP.LT.AND P1, PT, R223, R36, !P6 ;  /* 0x00000024df00720c */ /* 0x004fca0007721270 */
[----:B------:R-:W2:Y:S01]  /*27370*/  LDC R30, c[0x0][0x248] ;  /* 0x00009200ff1e7b82 */ /* 0x000ea20000000800 */
[----:B------:R1:W-:Y:S01]  /*27380*/  @P5 STG.E.U16 desc[UR60][R26.64], R60 ;  /* 0x0000003c1a005986 */ /* 0x0003e2000c10153c */
[----:B------:R-:W-:Y:S01]  /*27390*/  ISETP.LT.AND P5, PT, R222, R37, !P6 ;  /* 0x00000025de00720c */ /* 0x000fe200077a1270 */
[----:B----4-:R-:W-:-:S05]  /*273a0*/  IMAD.WIDE R24, R31, 0x2, R218 ;  /* 0x000000021f187825 */ /* 0x010fca00078e02da */
[----:B------:R-:W4:Y:S01]  /*273b0*/  LDC R32, c[0x0][0x228] ;  /* 0x00008a00ff207b82 */ /* 0x000f220000000800 */
[----:B------:R-:W-:Y:S01]  /*273c0*/  VIADD R0, R217, 0x22 ;  /* 0x00000022d9007836 */ /* 0x000fe20000000000 */
[----:B-1----:R-:W-:-:S06]  /*273d0*/  PRMT R27, R60, 0x7632, R27 ;  /* 0x000076323c1b7816 */ /* 0x002fcc000000001b */
[----:B------:R-:W1:Y:S01]  /*273e0*/  LDC R37, c[0x0][0x228] ;  /* 0x00008a00ff257b82 */ /* 0x000e620000000800 */
[----:B------:R-:W-:Y:S01]  /*273f0*/  IMAD.WIDE R28, R31, 0x2, R244 ;  /* 0x000000021f1c7825 */ /* 0x000fe200078e02f4 */
[----:B------:R3:W-:Y:S01]  /*27400*/  @P1 STG.E.U16 desc[UR60][R24.64], R27 ;  /* 0x0000001b18001986 */ /* 0x0007e2000c10153c */
[----:B------:R-:W-:Y:S02]  /*27410*/  ISETP.LT.AND P6, PT, R221, R34, !P6 ;  /* 0x00000022dd00720c */ /* 0x000fe400077c1270 */
[----:B0-----:R-:W-:Y:S01]  /*27420*/  ISETP.GE.AND P1, PT, R0, R33, PT ;  /* 0x000000210000720c */ /* 0x001fe20003f26270 */
[----:B------:R0:W-:Y:S02]  /*27430*/  @P5 STG.E.U16 desc[UR60][R28.64], R64 ;  /* 0x000000401c005986 */ /* 0x0001e4000c10153c */
[----:B------:R-:W0:Y:S01]  /*27440*/  LDC R34, c[0x0][0x228] ;  /* 0x00008a00ff227b82 */ /* 0x000e220000000800 */
[----:B---3--:R-:W-:Y:S02]  /*27450*/  ISETP.LT.AND P5, PT, R220, R35, !P1 ;  /* 0x00000023dc00720c */ /* 0x008fe40004fa1270 */
[----:B------:R-:W-:-:S05]  /*27460*/  PRMT R0, R64, 0x7632, R0 ;  /* 0x0000763240007816 */ /* 0x000fca0000000000 */
[----:B------:R-:W3:Y:S01]  /*27470*/  LDC R33, c[0x0][0x22c] ;  /* 0x00008b00ff217b82 */ /* 0x000ee20000000800 */
[----:B------:R-:W-:-:S04]  /*27480*/  IMAD.WIDE R26, R31, 0x2, R246 ;  /* 0x000000021f1a7825 */ /* 0x000fc800078e02f6 */
[----:B--2---:R-:W-:-:S03]  /*27490*/  IMAD.IADD R31, R31, 0x1, R30 ;  /* 0x000000011f1f7824 */ /* 0x004fc600078e021e */
[----:B------:R-:W2:Y:S01]  /*274a0*/  LDC R35, c[0x0][0x228] ;  /* 0x00008a00ff237b82 */ /* 0x000ea20000000800 */
[----:B------:R-:W-:Y:S01]  /*274b0*/  IMAD.WIDE R24, R31, 0x2, R2 ;  /* 0x000000021f187825 */ /* 0x000fe200078e0202 */
[----:B------:R-:W-:Y:S01]  /*274c0*/  @P6 STG.E.U16 desc[UR60][R26.64], R0 ;  /* 0x000000001a006986 */ /* 0x000fe2000c10153c */
[----:B----4-:R-:W-:-:S05]  /*274d0*/  ISETP.LT.AND P6, PT, R223, R32, !P1 ;  /* 0x00000020df00720c */ /* 0x010fca0004fc1270 */
[----:B------:R-:W4:Y:S01]  /*274e0*/  LDC R30, c[0x0][0x248] ;  /* 0x00009200ff1e7b82 */ /* 0x000f220000000800 */
[----:B------:R0:W-:Y:S01]  /*274f0*/  @P5 STG.E.U16 desc[UR60][R24.64], R69 ;  /* 0x0000004518005986 */ /* 0x0001e2000c10153c */
[----:B-1----:R-:W-:-:S06]  /*27500*/  ISETP.LT.AND P5, PT, R222, R37, !P1 ;  /* 0x00000025de00720c */ /* 0x002fcc0004fa1270 */
[----:B------:R-:W1:Y:S01]  /*27510*/  LDC R32, c[0x0][0x228] ;  /* 0x00008a00ff207b82 */ /* 0x000e620000000800 */
[----:B0-----:R-:W-:Y:S01]  /*27520*/  IMAD.WIDE R28, R31, 0x2, R218 ;  /* 0x000000021f1c7825 */ /* 0x001fe200078e02da */
[----:B------:R-:W-:-:S03]  /*27530*/  PRMT R25, R69, 0x7632, R25 ;  /* 0x0000763245197816 */ /* 0x000fc60000000019 */
[----:B------:R-:W-:-:S03]  /*27540*/  VIADD R0, R217, 0x23 ;  /* 0x00000023d9007836 */ /* 0x000fc60000000000 */
[----:B------:R-:W0:Y:S01]  /*27550*/  LDC R37, c[0x0][0x228] ;  /* 0x00008a00ff257b82 */ /* 0x000e220000000800 */
[----:B------:R-:W-:Y:S01]  /*27560*/  IMAD.WIDE R26, R31, 0x2, R244 ;  /* 0x000000021f1a7825 */ /* 0x000fe200078e02f4 */
[----:B------:R-:W-:Y:S01]  /*27570*/  ISETP.LT.AND P1, PT, R221, R34, !P1 ;  /* 0x00000022dd00720c */ /* 0x000fe20004f21270 */
[----:B------:R2:W-:Y:S01]  /*27580*/  @P6 STG.E.U16 desc[UR60][R28.64], R25 ;  /* 0x000000191c006986 */ /* 0x0005e2000c10153c */
[----:B---3--:R-:W-:-:S03]  /*27590*/  ISETP.GE.AND P6, PT, R0, R33, PT ;  /* 0x000000210000720c */ /* 0x008fc60003fc6270 */
[----:B------:R3:W-:Y:S01]  /*275a0*/  @P5 STG.E.U16 desc[UR60][R26.64], R41 ;  /* 0x000000291a005986 */ /* 0x0007e2000c10153c */
[----:B--2---:R-:W-:Y:S01]  /*275b0*/  ISETP.LT.AND P5, PT, R220, R35, !P6 ;  /* 0x00000023dc00720c */ /* 0x004fe200077a1270 */
[----:B------:R-:W2:Y:S01]  /*275c0*/  LDC R33, c[0x0][0x22c] ;  /* 0x00008b00ff217b82 */ /* 0x000ea20000000800 */
[----:B------:R-:W-:-:S07]  /*275d0*/  IMAD.WIDE R24, R31, 0x2, R246 ;  /* 0x000000021f187825 */ /* 0x000fce00078e02f6 */
[----:B------:R-:W2:Y:S01]  /*275e0*/  LDC R34, c[0x0][0x228] ;  /* 0x00008a00ff227b82 */ /* 0x000ea20000000800 */
[----:B---3--:R-:W-:Y:S01]  /*275f0*/  PRMT R27, R41, 0x7632, R27 ;  /* 0x00007632291b7816 */ /* 0x008fe2000000001b */
[----:B----4-:R-:W-:-:S06]  /*27600*/  IMAD.IADD R31, R31, 0x1, R30 ;  /* 0x000000011f1f7824 */ /* 0x010fcc00078e021e */
[----:B------:R-:W3:Y:S01]  /*27610*/  LDC R35, c[0x0][0x228] ;  /* 0x00008a00ff237b82 */ /* 0x000ee20000000800 */
[----:B------:R4:W-:Y:S01]  /*27620*/  @P1 STG.E.U16 desc[UR60][R24.64], R27 ;  /* 0x0000001b18001986 */ /* 0x0009e2000c10153c */
[----:B------:R-:W-:Y:S01]  /*27630*/  IMAD.WIDE R28, R31, 0x2, R2 ;  /* 0x000000021f1c7825 */ /* 0x000fe200078e0202 */
[----:B-1----:R-:W-:-:S05]  /*27640*/  ISETP.LT.AND P1, PT, R223, R32, !P6 ;  /* 0x00000020df00720c */ /* 0x002fca0007721270 */
[----:B------:R-:W1:Y:S01]  /*27650*/  LDC R30, c[0x0][0x248] ;  /* 0x00009200ff1e7b82 */ /* 0x000e620000000800 */
[----:B------:R-:W-:Y:S01]  /*27660*/  @P5 STG.E.U16 desc[UR60][R28.64], R61 ;  /* 0x0000003d1c005986 */ /* 0x000fe2000c10153c */
[----:B0-----:R-:W-:Y:S02]  /*27670*/  ISETP.LT.AND P5, PT, R222, R37, !P6 ;  /* 0x00000025de00720c */ /* 0x001fe400077a1270 */
[----:B----4-:R-:W-:Y:S01]  /*27680*/  PRMT R25, R61, 0x7632, R25 ;  /* 0x000076323d197816 */ /* 0x010fe20000000019 */
[----:B------:R-:W-:-:S03]  /*27690*/  IMAD.WIDE R26, R31, 0x2, R218 ;  /* 0x000000021f1a7825 */ /* 0x000fc600078e02da */
[----:B------:R-:W0:Y:S01]  /*276a0*/  LDC R32, c[0x0][0x228] ;  /* 0x00008a00ff207b82 */ /* 0x000e220000000800 */
[----:B------:R-:W-:Y:S01]  /*276b0*/  VIADD R0, R217, 0x24 ;  /* 0x00000024d9007836 */ /* 0x000fe20000000000 */
[----:B------:R4:W-:Y:S06]  /*276c0*/  @P1 STG.E.U16 desc[UR60][R26.64], R25 ;  /* 0x000000191a001986 */ /* 0x0009ec000c10153c */
[----:B------:R-:W0:Y:S01]  /*276d0*/  LDC R37, c[0x0][0x228] ;  /* 0x00008a00ff257b82 */ /* 0x000e220000000800 */
[----:B--2---:R-:W-:Y:S02]  /*276e0*/  ISETP.GE.AND P1, PT, R0, R33, PT ;  /* 0x000000210000720c */ /* 0x004fe40003f26270 */
[----:B------:R-:W-:Y:S01]  /*276f0*/  ISETP.LT.AND P6, PT, R221, R34, !P6 ;  /* 0x00000022dd00720c */ /* 0x000fe200077c1270 */
[----:B----4-:R-:W-:-:S04]  /*27700*/  IMAD.WIDE R24, R31, 0x2, R244 ;  /* 0x000000021f187825 */ /* 0x010fc800078e02f4 */
[----:B------:R-:W2:Y:S01]  /*27710*/  LDC R34, c[0x0][0x228] ;  /* 0x00008a00ff227b82 */ /* 0x000ea20000000800 */
[----:B------:R4:W-:Y:S01]  /*27720*/  @P5 STG.E.U16 desc[UR60][R24.64], R65 ;  /* 0x0000004118005986 */ /* 0x0009e2000c10153c */
[----:B---3--:R-:W-:-:S06]  /*27730*/  ISETP.LT.AND P5, PT, R220, R35, !P1 ;  /* 0x00000023dc00720c */ /* 0x008fcc0004fa1270 */
[----:B------:R-:W3:Y:S01]  /*27740*/  LDC R35, c[0x0][0x22c] ;  /* 0x00008b00ff237b82 */ /* 0x000ee20000000800 */
[----:B-1----:R-:W-:Y:S01]  /*27750*/  IMAD.IADD R33, R31, 0x1, R30 ;  /* 0x000000011f217824 */ /* 0x002fe200078e021e */
[----:B------:R-:W-:Y:S01]  /*27760*/  PRMT R36, R65, 0x7632, R36 ;  /* 0x0000763241247816 */ /* 0x000fe20000000024 */
[----:B------:R-:W-:-:S05]  /*27770*/  IMAD.WIDE R28, R31, 0x2, R246 ;  /* 0x000000021f1c7825 */ /* 0x000fca00078e02f6 */
[----:B------:R-:W1:Y:S01]  /*27780*/  LDC R31, c[0x0][0x228] ;  /* 0x00008a00ff1f7b82 */ /* 0x000e620000000800 */
[----:B------:R-:W-:Y:S01]  /*27790*/  IMAD.WIDE R26, R33, 0x2, R2 ;  /* 0x00000002211a7825 */ /* 0x000fe200078e0202 */
[----:B------:R-:W-:Y:S01]  /*277a0*/  @P6 STG.E.U16 desc[UR60][R28.64], R36 ;  /* 0x000000241c006986 */ /* 0x000fe2000c10153c */
[----:B0-----:R-:W-:-:S05]  /*277b0*/  ISETP.LT.AND P6, PT, R223, R32, !P1 ;  /* 0x00000020df00720c */ /* 0x001fca0004fc1270 */
[----:B------:R-:W0:Y:S01]  /*277c0*/  LDC R30, c[0x0][0x248] ;  /* 0x00009200ff1e7b82 */ /* 0x000e220000000800 */
[----:B------:R2:W-:Y:S01]  /*277d0*/  @P5 STG.E.U16 desc[UR60][R26.64], R70 ;  /* 0x000000461a005986 */ /* 0x0005e2000c10153c */
[----:B------:R-:W-:Y:S01]  /*277e0*/  ISETP.LT.AND P5, PT, R222, R37, !P1 ;  /* 0x00000025de00720c */ /* 0x000fe20004fa1270 */
[----:B----4-:R-:W-:-:S05]  /*277f0*/  IMAD.WIDE R24, R33, 0x2, R218 ;  /* 0x0000000221187825 */ /* 0x010fca00078e02da */
[----:B------:R-:W4:Y:S01]  /*27800*/  LDC R32, c[0x0][0x228] ;  /* 0x00008a00ff207b82 */ /* 0x000f220000000800 */
[----:B------:R-:W-:Y:S01]  /*27810*/  VIADD R0, R217, 0x25 ;  /* 0x00000025d9007836 */ /* 0x000fe20000000000 */
[----:B--2---:R-:W-:-:S06]  /*27820*/  PRMT R27, R70, 0x7632, R27 ;  /* 0x00007632461b7816 */ /* 0x004fcc000000001b */
[----:B------:R-:W2:Y:S01]  /*27830*/  LDC R37, c[0x0][0x228] ;  /* 0x00008a00ff257b82 */ /* 0x000ea20000000800 */
[----:B------:R-:W-:Y:S01]  /*27840*/  IMAD.WIDE R28, R33, 0x2, R244 ;  /* 0x00000002211c7825 */ /* 0x000fe200078e02f4 */
[----:B------:R1:W-:Y:S01]  /*27850*/  @P6 STG.E.U16 desc[UR60][R24.64], R27 ;  /* 0x0000001b18006986 */ /* 0x0003e2000c10153c */
[----:B---3--:R-:W-:Y:S02]  /*27860*/  ISETP.GE.AND P6, PT, R0, R35, PT ;  /* 0x000000230000720c */ /* 0x008fe40003fc6270 */
[----:B------:R-:W-:Y:S01]  /*27870*/  ISETP.LT.AND P1, PT, R221, R34, !P1 ;  /* 0x00000022dd00720c */ /* 0x000fe20004f21270 */
[----:B------:R3:W-:Y:S01]  /*27880*/  @P5 STG.E.U16 desc[UR60][R28.64], R42 ;  /* 0x0000002a1c005986 */ /* 0x0007e2000c10153c */
[----:B-1----:R-:W-:Y:S01]  /*27890*/  ISETP.LT.AND P5, PT, R220, R31, !P6 ;  /* 0x0000001fdc00720c */ /* 0x002fe200077a1270 */
[----:B------:R-:W1:Y:S01]  /*278a0*/  LDC R34, c[0x0][0x228] ;  /* 0x00008a00ff227b82 */ /* 0x000e620000000800 */
[----:B------:R-:W-:-:S07]  /*278b0*/  PRMT R0, R42, 0x7632, R0 ;  /* 0x000076322a007816 */ /* 0x000fce0000000000 */
[----:B------:R-:W1:Y:S01]  /*278c0*/  LDC R31, c[0x0][0x22c] ;  /* 0x00008b00ff1f7b82 */ /* 0x000e620000000800 */
[----:B------:R-:W-:-:S04]  /*278d0*/  IMAD.WIDE R26, R33, 0x2, R246 ;  /* 0x00000002211a7825 */ /* 0x000fc800078e02f6 */
[----:B0-----:R-:W-:-:S03]  /*278e0*/  IMAD.IADD R33, R33, 0x1, R30 ;  /* 0x0000000121217824 */ /* 0x001fc600078e021e */
[----:B------:R-:W0:Y:S01]  /*278f0*/  LDC R35, c[0x0][0x228] ;  /* 0x00008a00ff237b82 */ /* 0x000e220000000800 */
[----:B------:R-:W-:Y:S01]  /*27900*/  IMAD.WIDE R24, R33, 0x2, R2 ;  /* 0x0000000221187825 */ /* 0x000fe200078e0202 */
[----:B------:R-:W-:Y:S01]  /*27910*/  @P1 STG.E.U16 desc[UR60][R26.64], R0 ;  /* 0x000000001a001986 */ /* 0x000fe2000c10153c */
[----:B----4-:R-:W-:-:S05]  /*27920*/  ISETP.LT.AND P1, PT, R223, R32, !P6 ;  /* 0x00000020df00720c */ /* 0x010fca0007721270 */
[----:B------:R-:W4:Y:S01]  /*27930*/  LDC R30, c[0x0][0x248] ;  /* 0x00009200ff1e7b82 */ /* 0x000f220000000800 */
[----:B------:R3:W-:Y:S01]  /*27940*/  @P5 STG.E.U16 desc[UR60][R24.64], R62 ;  /* 0x0000003e18005986 */ /* 0x0007e2000c10153c */
[----:B--2---:R-:W-:-:S06]  /*27950*/  ISETP.LT.AND P5, PT, R222, R37, !P6 ;  /* 0x00000025de00720c */ /* 0x004fcc00077a1270 */
[----:B------:R-:W2:Y:S01]  /*27960*/  LDC R32, c[0x0][0x228] ;  /* 0x00008a00ff207b82 */ /* 0x000ea20000000800 */
[----:B---3--:R-:W-:Y:S01]  /*27970*/  IMAD.WIDE R28, R33, 0x2, R218 ;  /* 0x00000002211c7825 */ /* 0x008fe200078e02da */
[----:B------:R-:W-:-:S03]  /*27980*/  PRMT R25, R62, 0x7632, R25 ;  /* 0x000076323e197816 */ /* 0x000fc60000000019 */
[----:B------:R-:W-:-:S03]  /*27990*/  VIADD R0, R217, 0x26 ;  /* 0x00000026d9007836 */ /* 0x000fc60000000000 */
[----:B------:R-:W3:Y:S01]  /*279a0*/  LDC R37, c[0x0][0x228] ;  /* 0x00008a00ff257b82 */ /* 0x000ee20000000800 */
[----:B------:R-:W-:Y:S01]  /*279b0*/  IMAD.WIDE R26, R33, 0x2, R244 ;  /* 0x00000002211a7825 */ /* 0x000fe200078e02f4 */
[----:B-1----:R-:W-:Y:S01]  /*279c0*/  ISETP.LT.AND P6, PT, R221, R34, !P6 ;  /* 0x00000022dd00720c */ /* 0x002fe200077c1270 */
[----:B------:R1:W-:Y:S01]  /*279d0*/  @P1 STG.E.U16 desc[UR60][R28.64], R25 ;  /* 0x000000191c001986 */ /* 0x0003e2000c10153c */
[----:B------:R-:W-:-:S03]  /*279e0*/  ISETP.GE.AND P1, PT, R0, R31, PT ;  /* 0x0000001f0000720c */ /* 0x000fc60003f26270 */
[----:B------:R1:W-:Y:S01]  /*279f0*/  @P5 STG.E.U16 desc[UR60][R26.64], R66 ;  /* 0x000000421a005986 */ /* 0x0003e2000c10153c */
[----:B------:R-:W3:Y:S01]  /*27a00*/  LDC R34, c[0x0][0x228] ;  /* 0x00008a00ff227b82 */ /* 0x000ee20000000800 */
[----:B0-----:R-:W-:-:S07]  /*27a10*/  ISETP.LT.AND P5, PT, R220, R35, !P1 ;  /* 0x00000023dc00720c */ /* 0x001fce0004fa1270 */
[----:B------:R-:W0:Y:S01]  /*27a20*/  LDC R31, c[0x0][0x22c] ;  /* 0x00008b00ff1f7b82 */ /* 0x000e220000000800 */
[----:B-1----:R-:W-:Y:S01]  /*27a30*/  IMAD.WIDE R24, R33, 0x2, R246 ;  /* 0x0000000221187825 */ /* 0x002fe200078e02f6 */
[----:B------:R-:W-:-:S03]  /*27a40*/  PRMT R27, R66, 0x7632, R27 ;  /* 0x00007632421b7816 */ /* 0x000fc6000000001b */
[----:B----4-:R-:W-:-:S03]  /*27a50*/  IMAD.IADD R33, R33, 0x1, R30 ;  /* 0x0000000121217824 */ /* 0x010fc600078e021e */
[----:B------:R-:W1:Y:S01]  /*27a60*/  LDC R35, c[0x0][0x228] ;  /* 0x00008a00ff237b82 */ /* 0x000e620000000800 */
[----:B------:R4:W-:Y:S01]  /*27a70*/  @P6 STG.E.U16 desc[UR60][R24.64], R27 ;  /* 0x0000001b18006986 */ /* 0x0009e2000c10153c */
[----:B------:R-:W-:Y:S01]  /*27a80*/  IMAD.WIDE R28, R33, 0x2, R2 ;  /* 0x00000002211c7825 */ /* 0x000fe200078e0202 */
[----:B--2---:R-:W-:-:S05]  /*27a90*/  ISETP.LT.AND P6, PT, R223, R32, !P1 ;  /* 0x00000020df00720c */ /* 0x004fca0004fc1270 */
[----:B------:R-:W2:Y:S01]  /*27aa0*/  LDC R30, c[0x0][0x248] ;  /* 0x00009200ff1e7b82 */ /* 0x000ea20000000800 */
[----:B------:R0:W-:Y:S01]  /*27ab0*/  @P5 STG.E.U16 desc[UR60][R28.64], R71 ;  /* 0x000000471c005986 */ /* 0x0001e2000c10153c */
[----:B---3--:R-:W-:-:S06]  /*27ac0*/  ISETP.LT.AND P5, PT, R222, R37, !P1 ;  /* 0x00000025de00720c */ /* 0x008fcc0004fa1270 */
[----:B------:R-:W3:Y:S01]  /*27ad0*/  LDC R32, c[0x0][0x228] ;  /* 0x00008a00ff207b82 */ /* 0x000ee20000000800 */
[----:B----4-:R-:W-:Y:S01]  /*27ae0*/  PRMT R25, R71, 0x7632, R25 ;  /* 0x0000763247197816 */ /* 0x010fe20000000019 */
[----:B------:R-:W-:Y:S01]  /*27af0*/  IMAD.WIDE R26, R33, 0x2, R218 ;  /* 0x00000002211a7825 */ /* 0x000fe200078e02da */
[----:B------:R-:W-:-:S03]  /*27b00*/  ISETP.LT.AND P1, PT, R221, R34, !P1 ;  /* 0x00000022dd00720c */ /* 0x000fc60004f21270 */
[----:B------:R-:W-:Y:S02]  /*27b10*/  VIADD R0, R217, 0x27 ;  /* 0x00000027d9007836 */ /* 0x000fe40000000000 */
[----:B------:R-:W4:Y:S01]  /*27b20*/  LDC R37, c[0x0][0x228] ;  /* 0x00008a00ff257b82 */ /* 0x000f220000000800 */
[----:B------:R1:W-:Y:S02]  /*27b30*/  @P6 STG.E.U16 desc[UR60][R26.64], R25 ;  /* 0x000000191a006986 */ /* 0x0003e4000c10153c */
[----:B0-----:R-:W-:Y:S01]  /*27b40*/  ISETP.GE.AND P6, PT, R0, R31, PT ;  /* 0x0000001f0000720c */ /* 0x001fe20003fc6270 */
[----:B------:R-:W-:-:S04]  /*27b50*/  IMAD.WIDE R28, R33, 0x2, R246 ;  /* 0x00000002211c7825 */ /* 0x000fc800078e02f6 */
[----:B------:R-:W0:Y:S01]  /*27b60*/  LDC R34, c[0x0][0x228] ;  /* 0x00008a00ff227b82 */ /* 0x000e220000000800 */
[----:B-1----:R-:W-:Y:S01]  /*27b70*/  IMAD.WIDE R24, R33, 0x2, R244 ;  /* 0x0000000221187825 */ /* 0x002fe200078e02f4 */
[----:B------:R-:W-:-:S06]  /*27b80*/  PRMT R27, R43, 0x7632, R27 ;  /* 0x000076322b1b7816 */ /* 0x000fcc000000001b */
[----:B------:R-:W1:Y:S01]  /*27b90*/  LDC R31, c[0x0][0x22c] ;  /* 0x00008b00ff1f7b82 */ /* 0x000e620000000800 */
[----:B------:R-:W-:Y:S01]  /*27ba0*/  @P5 STG.E.U16 desc[UR60][R24.64], R43 ;  /* 0x0000002b18005986 */ /* 0x000fe2000c10153c */
[----:B------:R-:W-:Y:S01]  /*27bb0*/  ISETP.LT.AND P5, PT, R220, R35, !P6 ;  /* 0x00000023dc00720c */ /* 0x000fe200077a1270 */
[----:B--2---:R-:W-:-:S05]  /*27bc0*/  IMAD.IADD R33, R33, 0x1, R30 ;  /* 0x0000000121217824 */ /* 0x004fca00078e021e */
[----:B------:R-:W2:Y:S01]  /*27bd0*/  LDC R35, c[0x0][0x228] ;  /* 0x00008a00ff237b82 */ /* 0x000ea20000000800 */
[----:B------:R4:W-:Y:S01]  /*27be0*/  @P1 STG.E.U16 desc[UR60][R28.64], R27 ;  /* 0x0000001b1c001986 */ /* 0x0009e2000c10153c */
[----:B---3--:R-:W-:-:S06]  /*27bf0*/  ISETP.LT.AND P1, PT, R223, R32, !P6 ;  /* 0x00000020df00720c */ /* 0x008fcc0007721270 */
[----:B------:R-:W3:Y:S01]  /*27c00*/  LDC R30, c[0x0][0x248] ;  /* 0x00009200ff1e7b82 */ /* 0x000ee20000000800 */
[----:B----4-:R-:W-:-:S07]  /*27c10*/  IMAD.WIDE R26, R33, 0x2, R2 ;  /* 0x00000002211a7825 */ /* 0x010fce00078e0202 */
[----:B------:R-:W4:Y:S01]  /*27c20*/  LDC R32, c[0x0][0x228] ;  /* 0x00008a00ff207b82 */ /* 0x000f220000000800 */
[----:B------:R-:W-:Y:S01]  /*27c30*/  @P5 STG.E.U16 desc[UR60][R26.64], R63 ;  /* 0x0000003f1a005986 */ /* 0x000fe2000c10153c */
[----:B------:R-:W-:Y:S01]  /*27c40*/  ISETP.LT.AND P5, PT, R222, R37, !P6 ;  /* 0x00000025de00720c */ /* 0x000fe200077a1270 */
[----:B------:R-:W-:Y:S01]  /*27c50*/  IMAD.WIDE R24, R33, 0x2, R218 ;  /* 0x0000000221187825 */ /* 0x000fe200078e02da */
[----:B------:R-:W-:-:S04]  /*27c60*/  PRMT R29, R63, 0x7632, R29 ;  /* 0x000076323f1d7816 */ /* 0x000fc8000000001d */
[----:B------:R-:W4:Y:S01]  /*27c70*/  LDC R37, c[0x0][0x228] ;  /* 0x00008a00ff257b82 */ /* 0x000f220000000800 */
[----:B------:R-:W-:Y:S01]  /*27c80*/  VIADD R0, R217, 0x28 ;  /* 0x00000028d9007836 */ /* 0x000fe20000000000 */
[----:B------:R1:W-:Y:S01]  /*27c90*/  @P1 STG.E.U16 desc[UR60][R24.64], R29 ;  /* 0x0000001d18001986 */ /* 0x0003e2000c10153c */
[----:B0-----:R-:W-:-:S03]  /*27ca0*/  ISETP.LT.AND P6, PT, R221, R34, !P6 ;  /* 0x00000022dd00720c */ /* 0x001fc600077c1270 */
[----:B-1----:R-:W-:Y:S02]  /*27cb0*/  ISETP.GE.AND P1, PT, R0, R31, PT ;  /* 0x0000001f0000720c */ /* 0x002fe40003f26270 */
[----:B------:R-:W0:Y:S01]  /*27cc0*/  LDC R31, c[0x0][0x22c] ;  /* 0x00008b00ff1f7b82 */ /* 0x000e220000000800 */
[----:B------:R-:W-:Y:S01]  /*27cd0*/  IMAD.WIDE R28, R33, 0x2, R244 ;  /* 0x00000002211c7825 */ /* 0x000fe200078e02f4 */
[----:B------:R-:W-:-:S06]  /*27ce0*/  PRMT R25, R67, 0x7632, R25 ;  /* 0x0000763243197816 */ /* 0x000fcc0000000019 */
[----:B------:R-:W1:Y:S01]  /*27cf0*/  LDC R34, c[0x0][0x228] ;  /* 0x00008a00ff227b82 */ /* 0x000e620000000800 */
[----:B------:R-:W-:Y:S01]  /*27d00*/  @P5 STG.E.U16 desc[UR60][R28.64], R67 ;  /* 0x000000431c005986 */ /* 0x000fe2000c10153c */
[----:B--2---:R-:W-:Y:S01]  /*27d10*/  ISETP.LT.AND P5, PT, R220, R35, !P1 ;  /* 0x00000023dc00720c */ /* 0x004fe20004fa1270 */
[----:B------:R-:W-:-:S05]  /*27d20*/  IMAD.WIDE R26, R33, 0x2, R246 ;  /* 0x00000002211a7825 */ /* 0x000fca00078e02f6 */
[----:B------:R-:W2:Y:S01]  /*27d30*/  LDC R35, c[0x0][0x228] ;  /* 0x00008a00ff237b82 */ /* 0x000ea20000000800 */
[----:B---3--:R-:W-:Y:S01]  /*27d40*/  IMAD.IADD R33, R33, 0x1, R30 ;  /* 0x0000000121217824 */ /* 0x008fe200078e021e */
[----:B------:R3:W-:Y:S01]  /*27d50*/  @P6 STG.E.U16 desc[UR60][R26.64], R25 ;  /* 0x000000191a006986 */ /* 0x0007e2000c10153c */
[----:B----4-:R-:W-:-:S05]  /*27d60*/  ISETP.LT.AND P6, PT, R223, R32, !P1 ;  /* 0x00000020df00720c */ /* 0x010fca0004fc1270 */
[----:B------:R-:W4:Y:S01]  /*27d70*/  LDC R30, c[0x0][0x248] ;  /* 0x00009200ff1e7b82 */ /* 0x000f220000000800 */
[----:B---3--:R-:W-:Y:S01]  /*27d80*/  IMAD.WIDE R24, R33, 0x2, R2 ;  /* 0x0000000221187825 */ /* 0x008fe200078e0202 */
[----:B------:R-:W-:-:S06]  /*27d90*/  PRMT R27, R56, 0x7632, R27 ;  /* 0x00007632381b7816 */ /* 0x000fcc000000001b */
[----:B------:R-:W3:Y:S01]  /*27da0*/  LDC R32, c[0x0][0x228] ;  /* 0x00008a00ff207b82 */ /* 0x000ee20000000800 */
[----:B------:R-:W-:Y:S01]  /*27db0*/  @P5 STG.E.U16 desc[UR60][R24.64], R56 ;  /* 0x0000003818005986 */ /* 0x000fe2000c10153c */
[----:B------:R-:W-:Y:S01]  /*27dc0*/  ISETP.LT.AND P5, PT, R222, R37, !P1 ;  /* 0x00000025de00720c */ /* 0x000fe20004fa1270 */
[----:B------:R-:W-:-:S05]  /*27dd0*/  IMAD.WIDE R28, R33, 0x2, R218 ;  /* 0x00000002211c7825 */ /* 0x000fca00078e02da */
[----:B------:R-:W3:Y:S01]  /*27de0*/  LDC R37, c[0x0][0x228] ;  /* 0x00008a00ff257b82 */ /* 0x000ee20000000800 */
[----:B------:R-:W-:Y:S01]  /*27df0*/  VIADD R0, R217, 0x29 ;  /* 0x00000029d9007836 */ /* 0x000fe20000000000 */
[----:B------:R0:W-:Y:S01]  /*27e00*/  @P6 STG.E.U16 desc[UR60][R28.64], R27 ;  /* 0x0000001b1c006986 */ /* 0x0001e2000c10153c */
[----:B-1----:R-:W-:-:S03]  /*27e10*/  ISETP.LT.AND P1, PT, R221, R34, !P1 ;  /* 0x00000022dd00720c */ /* 0x002fc60004f21270 */
[----:B0-----:R-:W-:Y:S02]  /*27e20*/  ISETP.GE.AND P6, PT, R0, R31, PT ;  /* 0x0000001f0000720c */ /* 0x001fe40003fc6270 */
[----:B------:R-:W0:Y:S01]  /*27e30*/  LDC R34, c[0x0][0x228] ;  /* 0x00008a00ff227b82 */ /* 0x000e220000000800 */
[----:B------:R-:W-:-:S05]  /*27e40*/  IMAD.WIDE R26, R33, 0x2, R244 ;  /* 0x00000002211a7825 */ /* 0x000fca00078e02f4 */
[----:B------:R1:W-:Y:S01]  /*27e50*/  @P5 STG.E.U16 desc[UR60][R26.64], R44 ;  /* 0x0000002c1a005986 */ /* 0x0003e2000c10153c */
[----:B--2---:R-:W-:Y:S02]  /*27e60*/  ISETP.LT.AND P5, PT, R220, R35, !P6 ;  /* 0x00000023dc00720c */ /* 0x004fe400077a1270 */
[----:B------:R-:W2:Y:S01]  /*27e70*/  LDC R35, c[0x0][0x22c] ;  /* 0x00008b00ff237b82 */ /* 0x000ea20000000800 */
[C---:B----4-:R-:W-:Y:S01]  /*27e80*/  IMAD.IADD R31, R33.reuse, 0x1, R30 ;  /* 0x00000001211f7824 */ /* 0x050fe200078e021e */
[----:B------:R-:W-:Y:S01]  /*27e90*/  PRMT R36, R44, 0x7632, R36 ;  /* 0x000076322c247816 */ /* 0x000fe20000000024 */
[----:B------:R-:W-:-:S05]  /*27ea0*/  IMAD.WIDE R24, R33, 0x2, R246 ;  /* 0x0000000221187825 */ /* 0x000fca00078e02f6 */
[----:B------:R-:W4:Y:S01]  /*27eb0*/  LDC R33, c[0x0][0x228] ;  /* 0x00008a00ff217b82 */ /* 0x000f220000000800 */
[----:B------:R-:W-:Y:S01]  /*27ec0*/  IMAD.WIDE R28, R31, 0x2, R2 ;  /* 0x000000021f1c7825 */ /* 0x000fe200078e0202 */
[----:B------:R-:W-:Y:S01]  /*27ed0*/  @P1 STG.E.U16 desc[UR60][R24.64], R36 ;  /* 0x0000002418001986 */ /* 0x000fe2000c10153c */
[----:B---3--:R-:W-:-:S05]  /*27ee0*/  ISETP.LT.AND P1, PT, R223, R32, !P6 ;  /* 0x00000020df00720c */ /* 0x008fca0007721270 */
[----:B------:R-:W3:Y:S01]  /*27ef0*/  LDC R30, c[0x0][0x248] ;  /* 0x00009200ff1e7b82 */ /* 0x000ee20000000800 */
[----:B------:R0:W-:Y:S01]  /*27f00*/  @P5 STG.E.U16 desc[UR60][R28.64], R48 ;  /* 0x000000301c005986 */ /* 0x0001e2000c10153c */
[----:B------:R-:W-:Y:S01]  /*27f10*/  ISETP.LT.AND P5, PT, R222, R37, !P6 ;  /* 0x00000025de00720c */ /* 0x000fe200077a1270 */
[----:B-1----:R-:W-:-:S05]  /*27f20*/  IMAD.WIDE R26, R31, 0x2, R218 ;  /* 0x000000021f1a7825 */ /* 0x002fca00078e02da */
[----:B------:R-:W1:Y:S01]  /*27f30*/  LDC R32, c[0x0][0x228] ;  /* 0x00008a00ff207b82 */ /* 0x000e620000000800 */
[----:B------:R-:W-:Y:S01]  /*27f40*/  VIADD R0, R217, 0x2a ;  /* 0x0000002ad9007836 */ /* 0x000fe20000000000 */
[----:B0-----:R-:W-:-:S06]  /*27f50*/  PRMT R29, R48, 0x7632, R29 ;  /* 0x00007632301d7816 */ /* 0x001fcc000000001d */
[----:B------:R-:W0:Y:S01]  /*27f60*/  LDC R37, c[0x0][0x228] ;  /* 0x00008a00ff257b82 */ /* 0x000e220000000800 */
[----:B------:R-:W-:Y:S01]  /*27f70*/  IMAD.WIDE R24, R31, 0x2, R244 ;  /* 0x000000021f187825 */ /* 0x000fe200078e02f4 */
[----:B------:R4:W-:Y:S01]  /*27f80*/  @P1 STG.E.U16 desc[UR60][R26.64], R29 ;  /* 0x0000001d1a001986 */ /* 0x0009e2000c10153c */
[----:B--2---:R-:W-:Y:S02]  /*27f90*/  ISETP.GE.AND P1, PT, R0, R35, PT ;  /* 0x000000230000720c */ /* 0x004fe40003f26270 */
[----:B------:R-:W-:Y:S01]  /*27fa0*/  ISETP.LT.AND P6, PT, R221, R34, !P6 ;  /* 0x00000022dd00720c */ /* 0x000fe200077c1270 */
[----:B------:R2:W-:Y:S01]  /*27fb0*/  @P5 STG.E.U16 desc[UR60][R24.64], R52 ;  /* 0x0000003418005986 */ /* 0x0005e2000c10153c */
[----:B----4-:R-:W-:Y:S01]  /*27fc0*/  ISETP.LT.AND P5, PT, R220, R33, !P1 ;  /* 0x00000021dc00720c */ /* 0x010fe20004fa1270 */
[----:B------:R-:W4:Y:S01]  /*27fd0*/  LDC R34, c[0x0][0x228] ;  /* 0x00008a00ff227b82 */ /* 0x000f220000000800 */
[----:B------:R-:W-:-:S07]  /*27fe0*/  PRMT R0, R52, 0x7632, R0 ;  /* 0x0000763234007816 */ /* 0x000fce0000000000 */
[----:B------:R-:W4:Y:S01]  /*27ff0*/  LDC R33, c[0x0][0x22c] ;  /* 0x00008b00ff217b82 */ /* 0x000f220000000800 */
[----:B------:R-:W-:-:S04]  /*28000*/  IMAD.WIDE R28, R31, 0x2, R246 ;  /* 0x000000021f1c7825 */ /* 0x000fc800078e02f6 */
[----:B---3--:R-:W-:-:S03]  /*28010*/  IMAD.IADD R31, R31, 0x1, R30 ;  /* 0x000000011f1f7824 */ /* 0x008fc600078e021e */
[----:B------:R-:W3:Y:S01]  /*28020*/  LDC R35, c[0x0][0x228] ;  /* 0x00008a00ff237b82 */ /* 0x000ee20000000800 */
[----:B------:R-:W-:Y:S01]  /*28030*/  IMAD.WIDE R26, R31, 0x2, R2 ;  /* 0x000000021f1a7825 */ /* 0x000fe200078e0202 */
[----:B------:R-:W-:Y:S01]  /*28040*/  @P6 STG.E.U16 desc[UR60][R28.64], R0 ;  /* 0x000000001c006986 */ /* 0x000fe2000c10153c */
[----:B-1----:R-:W-:-:S05]  /*28050*/  ISETP.LT.AND P6, PT, R223, R32, !P1 ;  /* 0x00000020df00720c */ /* 0x002fca0004fc1270 */
[----:B------:R-:W1:Y:S01]  /*28060*/  LDC R30, c[0x0][0x248] ;  /* 0x00009200ff1e7b82 */ /* 0x000e620000000800 */
[----:B------:R2:W-:Y:S01]  /*28070*/  @P5 STG.E.U16 desc[UR60][R26.64], R57 ;  /* 0x000000391a005986 */ /* 0x0005e2000c10153c */
[----:B0-----:R-:W-:-:S06]  /*28080*/  ISETP.LT.AND P5, PT, R222, R37, !P1 ;  /* 0x00000025de00720c */ /* 0x001fcc0004fa1270 */
[----:B------:R-:W0:Y:S01]  /*28090*/  LDC R32, c[0x0][0x228] ;  /* 0x00008a00ff207b82 */ /* 0x000e220000000800 */
[----:B--2---:R-:W-:Y:S01]  /*280a0*/  IMAD.WIDE R24, R31, 0x2, R218 ;  /* 0x000000021f187825 */ /* 0x004fe200078e02da */
[----:B------:R-:W-:-:S03]  /*280b0*/  PRMT R27, R57, 0x7632, R27 ;  /* 0x00007632391b7816 */ /* 0x000fc6000000001b */
[----:B------:R-:W-:-:S03]  /*280c0*/  VIADD R0, R217, 0x2b ;  /* 0x0000002bd9007836 */ /* 0x000fc60000000000 */
[----:B------:R-:W2:Y:S01]  /*280d0*/  LDC R37, c[0x0][0x228] ;  /* 0x00008a00ff257b82 */ /* 0x000ea20000000800 */
[----:B------:R-:W-:Y:S01]  /*280e0*/  IMAD.WIDE R28, R31, 0x2, R244 ;  /* 0x000000021f1c7825 */ /* 0x000fe200078e02f4 */
[----:B----4-:R-:W-:Y:S01]  /*280f0*/  ISETP.LT.AND P1, PT, R221, R34, !P1 ;  /* 0x00000022dd00720c */ /* 0x010fe20004f21270 */
[----:B------:R4:W-:Y:S01]  /*28100*/  @P6 STG.E.U16 desc[UR60][R24.64], R27 ;  /* 0x0000001b18006986 */ /* 0x0009e2000c10153c */
[----:B------:R-:W-:-:S03]  /*28110*/  ISETP.GE.AND P6, PT, R0, R33, PT ;  /* 0x000000210000720c */ /* 0x000fc60003fc6270 */
[----:B------:R1:W-:Y:S01]  /*28120*/  @P5 STG.E.U16 desc[UR60][R28.64], R45 ;  /* 0x0000002d1c005986 */ /* 0x0003e2000c10153c */
[----:B---3--:R-:W-:Y:S01]  /*28130*/  ISETP.LT.AND P5, PT, R220, R35, !P6 ;  /* 0x00000023dc00720c */ /* 0x008fe200077a1270 */
[----:B------:R-:W3:Y:S01]  /*28140*/  LDC R33, c[0x0][0x22c] ;  /* 0x00008b00ff217b82 */ /* 0x000ee20000000800 */
[----:B----4-:R-:W-:-:S07]  /*28150*/  IMAD.WIDE R24, R31, 0x2, R246 ;  /* 0x000000021f187825 */ /* 0x010fce00078e02f6 */
[----:B------:R-:W4:Y:S01]  /*28160*/  LDC R34, c[0x0][0x228] ;  /* 0x00008a00ff227b82 */ /* 0x000f220000000800 */
[----:B-1----:R-:W-:Y:S01]  /*28170*/  PRMT R29, R45, 0x7632, R29 ;  /* 0x000076322d1d7816 */ /* 0x002fe2000000001d */
[----:B------:R-:W-:-:S06]  /*28180*/  IMAD.IADD R31, R31, 0x1, R30 ;  /* 0x000000011f1f7824 */ /* 0x000fcc00078e021e */
[----:B------:R-:W1:Y:S01]  /*28190*/  LDC R35, c[0x0][0x228] ;  /* 0x00008a00ff237b82 */ /* 0x000e620000000800 */
[----:B------:R2:W-:Y:S01]  /*281a0*/  @P1 STG.E.U16 desc[UR60][R24.64], R29 ;  /* 0x0000001d18001986 */ /* 0x0005e2000c10153c */
[----:B------:R-:W-:Y:S01]  /*281b0*/  IMAD.WIDE R26, R31, 0x2, R2 ;  /* 0x000000021f1a7825 */ /* 0x000fe200078e0202 */
[----:B0-----:R-:W-:-:S05]  /*281c0*/  ISETP.LT.AND P1, PT, R223, R32, !P6 ;  /* 0x00000020df00720c */ /* 0x001fca0007721270 */
[----:B------:R-:W0:Y:S01]  /*281d0*/  LDC R30, c[0x0][0x248] ;  /* 0x00009200ff1e7b82 */ /* 0x000e220000000800 */
[----:B------:R-:W-:Y:S01]  /*281e0*/  @P5 STG.E.U16 desc[UR60][R26.64], R49 ;  /* 0x000000311a005986 */ /* 0x000fe2000c10153c */
[----:B--2---:R-:W-:Y:S02]  /*281f0*/  ISETP.LT.AND P5, PT, R222, R37, !P6 ;  /* 0x00000025de00720c */ /* 0x004fe400077a1270 */
[----:B------:R-:W-:Y:S01]  /*28200*/  PRMT R25, R49, 0x7632, R25 ;  /* 0x0000763231197816 */ /* 0x000fe20000000019 */
[----:B------:R-:W-:-:S03]  /*28210*/  IMAD.WIDE R28, R31, 0x2, R218 ;  /* 0x000000021f1c7825 */ /* 0x000fc600078e02da */
[----:B------:R-:W2:Y:S01]  /*28220*/  LDC R32, c[0x0][0x228] ;  /* 0x00008a00ff207b82 */ /* 0x000ea20000000800 */
[----:B------:R-:W-:Y:S01]  /*28230*/  VIADD R0, R217, 0x2c ;  /* 0x0000002cd9007836 */ /* 0x000fe20000000000 */
[----:B------:R4:W-:Y:S06]  /*28240*/  @P1 STG.E.U16 desc[UR60][R28.64], R25 ;  /* 0x000000191c001986 */ /* 0x0009ec000c10153c */
[----:B------:R-:W2:Y:S01]  /*28250*/  LDC R37, c[0x0][0x228] ;  /* 0x00008a00ff257b82 */ /* 0x000ea20000000800 */
[----:B---3--:R-:W-:Y:S02]  /*28260*/  ISETP.GE.AND P1, PT, R0, R33, PT ;  /* 0x000000210000720c */ /* 0x008fe40003f26270 */
[----:B----4-:R-:W-:Y:S01]  /*28270*/  ISETP.LT.AND P6, PT, R221, R34, !P6 ;  /* 0x00000022dd00720c */ /* 0x010fe200077c1270 */
[----:B------:R-:W-:-:S04]  /*28280*/  IMAD.WIDE R24, R31, 0x2, R244 ;  /* 0x000000021f187825 */ /* 0x000fc800078e02f4 */
[----:B------:R-:W3:Y:S01]  /*28290*/  LDC R34, c[0x0][0x228] ;  /* 0x00008a00ff227b82 */ /* 0x000ee20000000800 */
[----:B------:R4:W-:Y:S01]  /*282a0*/  @P5 STG.E.U16 desc[UR60][R24.64], R53 ;  /* 0x0000003518005986 */ /* 0x0009e2000c10153c */
[----:B-1----:R-:W-:-:S06]  /*282b0*/  ISETP.LT.AND P5, PT, R220, R35, !P1 ;  /* 0x00000023dc00720c */ /* 0x002fcc0004fa1270 */
[----:B------:R-:W1:Y:S01]  /*282c0*/  LDC R35, c[0x0][0x22c] ;  /* 0x00008b00ff237b82 */ /* 0x000e620000000800 */
[----:B0-----:R-:W-:Y:S01]  /*282d0*/  IMAD.IADD R33, R31, 0x1, R30 ;  /* 0x000000011f217824 */ /* 0x001fe200078e021e */
[----:B------:R-:W-:Y:S01]  /*282e0*/  PRMT R36, R53, 0x7632, R36 ;  /* 0x0000763235247816 */ /* 0x000fe20000000024 */
[----:B------:R-:W-:-:S05]  /*282f0*/  IMAD.WIDE R26, R31, 0x2, R246 ;  /* 0x000000021f1a7825 */ /* 0x000fca00078e02f6 */
[----:B------:R-:W0:Y:S01]  /*28300*/  LDC R31, c[0x0][0x228] ;  /* 0x00008a00ff1f7b82 */ /* 0x000e220000000800 */
        /* <DEDUP_REMOVED lines=9> */
[----:B---3--:R-:W-:-:S06]  /*283a0*/  PRMT R29, R58, 0x7632, R29 ;  /* 0x000076323a1d7816 */ /* 0x008fcc000000001d */
[----:B------:R-:W3:Y:S01]  /*283b0*/  LDC R37, c[0x0][0x228] ;  /* 0x00008a00ff257b82 */ /* 0x000ee20000000800 */
[----:B------:R-:W-:Y:S01]  /*283c0*/  IMAD.WIDE R26, R33, 0x2, R244 ;  /* 0x00000002211a7825 */ /* 0x000fe200078e02f4 */
[----:B------:R0:W-:Y:S01]  /*283d0*/  @P6 STG.E.U16 desc[UR60][R24.64], R29 ;  /* 0x0000001d18006986 */ /* 0x0001e2000c10153c */
[----:B-1----:R-:W-:Y:S02]  /*283e0*/  ISETP.GE.AND P6, PT, R0, R35, PT ;  /* 0x000000230000720c */ /* 0x002fe40003fc6270 */
[----:B------:R-:W-:Y:S01]  /*283f0*/  ISETP.LT.AND P1, PT, R221, R34, !P1 ;  /* 0x00000022dd00720c */ /* 0x000fe20004f21270 */
[----:B------:R1:W-:Y:S01]  /*28400*/  @P5 STG.E.U16 desc[UR60][R26.64], R46 ;  /* 0x0000002e1a005986 */ /* 0x0003e2000c10153c */
[----:B0-----:R-:W-:Y:S01]  /*28410*/  ISETP.LT.AND P5, PT, R220, R31, !P6 ;  /* 0x0000001fdc00720c */ /* 0x001fe200077a1270 */
[----:B------:R-:W0:Y:S01]  /*28420*/  LDC R34, c[0x0][0x228] ;  /* 0x00008a00ff227b82 */ /* 0x000e220000000800 */
[----:B------:R-:W-:-:S07]  /*28430*/  PRMT R0, R46, 0x7632, R0 ;  /* 0x000076322e007816 */ /* 0x000fce0000000000 */
[----:B------:R-:W0:Y:S01]  /*28440*/  LDC R31, c[0x0][0x22c] ;  /* 0x00008b00ff1f7b82 */ /* 0x000e220000000800 */
        /* <DEDUP_REMOVED lines=8> */
[----:B---3--:R-:W-:-:S06]  /*284d0*/  ISETP.LT.AND P5, PT, R222, R37, !P6 ;  /* 0x00000025de00720c */ /* 0x008fcc00077a1270 */
[----:B------:R-:W3:Y:S01]  /*284e0*/  LDC R32, c[0x0][0x228] ;  /* 0x00008a00ff207b82 */ /* 0x000ee20000000800 */
[----:B-1----:R-:W-:Y:S01]  /*284f0*/  IMAD.WIDE R26, R33, 0x2, R218 ;  /* 0x00000002211a7825 */ /* 0x002fe200078e02da */
[----:B------:R-:W-:-:S03]  /*28500*/  PRMT R25, R50, 0x7632, R25 ;  /* 0x0000763232197816 */ /* 0x000fc60000000019 */
[----:B------:R-:W-:-:S03]  /*28510*/  VIADD R0, R217, 0x2e ;  /* 0x0000002ed9007836 */ /* 0x000fc60000000000 */
[----:B------:R-:W1:Y:S01]  /*28520*/  LDC R37, c[0x0][0x228] ;  /* 0x00008a00ff257b82 */ /* 0x000e620000000800 */
[----:B------:R-:W-:Y:S01]  /*28530*/  IMAD.WIDE R28, R33, 0x2, R244 ;  /* 0x00000002211c7825 */ /* 0x000fe200078e02f4 */
[----:B0-----:R-:W-:Y:S01]  /*28540*/  ISETP.LT.AND P6, PT, R221, R34, !P6 ;  /* 0x00000022dd00720c */ /* 0x001fe200077c1270 */
[----:B------:R0:W-:Y:S01]  /*28550*/  @P1 STG.E.U16 desc[UR60][R26.64], R25 ;  /* 0x000000191a001986 */ /* 0x0001e2000c10153c */
[----:B------:R-:W-:-:S03]  /*28560*/  ISETP.GE.AND P1, PT, R0, R31, PT ;  /* 0x0000001f0000720c */ /* 0x000fc60003f26270 */
[----:B------:R-:W-:Y:S01]  /*28570*/  @P5 STG.E.U16 desc[UR60][R28.64], R54 ;  /* 0x000000361c005986 */ /* 0x000fe2000c10153c */
[----:B------:R-:W1:Y:S01]  /*28580*/  LDC R34, c[0x0][0x228] ;  /* 0x00008a00ff227b82 */ /* 0x000e620000000800 */
[----:B--2---:R-:W-:-:S07]  /*28590*/  ISETP.LT.AND P5, PT, R220, R35, !P1 ;  /* 0x00000023dc00720c */ /* 0x004fce0004fa1270 */
[----:B------:R-:W2:Y:S01]  /*285a0*/  LDC R31, c[0x0][0x22c] ;  /* 0x00008b00ff1f7b82 */ /* 0x000ea20000000800 */
[----:B0-----:R-:W-:Y:S01]  /*285b0*/  PRMT R27, R54, 0x7632, R27 ;  /* 0x00007632361b7816 */ /* 0x001fe2000000001b */
[----:B------:R-:W-:-:S04]  /*285c0*/  IMAD.WIDE R24, R33, 0x2, R246 ;  /* 0x0000000221187825 */ /* 0x000fc800078e02f6 */
[----:B----4-:R-:W-:Y:S02]  /*285d0*/  IMAD.IADD R33, R33, 0x1, R30 ;  /* 0x0000000121217824 */ /* 0x010fe400078e021e */
[----:B------:R-:W0:Y:S01]  /*285e0*/  LDC R35, c[0x0][0x228] ;  /* 0x00008a00ff237b82 */ /* 0x000e220000000800 */
[----:B------:R4:W-:Y:S01]  /*285f0*/  @P6 STG.E.U16 desc[UR60][R24.64], R27 ;  /* 0x0000001b18006986 */ /* 0x0009e2000c10153c */
[----:B---3--:R-:W-:-:S06]  /*28600*/  ISETP.LT.AND P6, PT, R223, R32, !P1 ;  /* 0x00000020df00720c */ /* 0x008fcc0004fc1270 */
[----:B------:R-:W3:Y:S01]  /*28610*/  LDC R30, c[0x0][0x248] ;  /* 0x00009200ff1e7b82 */ /* 0x000ee20000000800 */
[----:B----4-:R-:W-:-:S07]  /*28620*/  IMAD.WIDE R26, R33, 0x2, R2 ;  /* 0x00000002211a7825 */ /* 0x010fce00078e0202 */
[----:B------:R-:W4:Y:S01]  /*28630*/  LDC R32, c[0x0][0x228] ;  /* 0x00008a00ff207b82 */ /* 0x000f220000000800 */
[----:B------:R-:W-:Y:S01]  /*28640*/  @P5 STG.E.U16 desc[UR60][R26.64], R59 ;  /* 0x0000003b1a005986 */ /* 0x000fe2000c10153c */
[----:B-1----:R-:W-:Y:S01]  /*28650*/  ISETP.LT.AND P5, PT, R222, R37, !P1 ;  /* 0x00000025de00720c */ /* 0x002fe20004fa1270 */
[----:B------:R-:W-:Y:S01]  /*28660*/  IMAD.WIDE R28, R33, 0x2, R218 ;  /* 0x00000002211c7825 */ /* 0x000fe200078e02da */
[----:B------:R-:W-:-:S04]  /*28670*/  PRMT R25, R59, 0x7632, R25 ;  /* 0x000076323b197816 */ /* 0x000fc80000000019 */
[----:B------:R-:W1:Y:S01]  /*28680*/  LDC R37, c[0x0][0x228] ;  /* 0x00008a00ff257b82 */ /* 0x000e620000000800 */
[----:B------:R-:W-:Y:S01]  /*28690*/  VIADD R0, R217, 0x2f ;  /* 0x0000002fd9007836 */ /* 0x000fe20000000000 */
[----:B------:R2:W-:Y:S01]  /*286a0*/  @P6 STG.E.U16 desc[UR60][R28.64], R25 ;  /* 0x000000191c006986 */ /* 0x0005e2000c10153c */
[----:B------:R-:W-:-:S03]  /*286b0*/  ISETP.LT.AND P1, PT, R221, R34, !P1 ;  /* 0x00000022dd00720c */ /* 0x000fc60004f21270 */
[----:B--2---:R-:W-:Y:S02]  /*286c0*/  ISETP.GE.AND P6, PT, R0, R31, PT ;  /* 0x0000001f0000720c */ /* 0x004fe40003fc6270 */
[----:B------:R-:W2:Y:S01]  /*286d0*/  LDC R34, c[0x0][0x228] ;  /* 0x00008a00ff227b82 */ /* 0x000ea20000000800 */
[----:B------:R-:W-:-:S07]  /*286e0*/  IMAD.WIDE R24, R33, 0x2, R244 ;  /* 0x0000000221187825 */ /* 0x000fce00078e02f4 */
[----:B------:R-:W2:Y:S01]  /*286f0*/  LDC R31, c[0x0][0x22c] ;  /* 0x00008b00ff1f7b82 */ /* 0x000ea20000000800 */
[----:B------:R-:W-:Y:S01]  /*28700*/  @P5 STG.E.U16 desc[UR60][R24.64], R47 ;  /* 0x0000002f18005986 */ /* 0x000fe2000c10153c */
[----:B0-----:R-:W-:Y:S01]  /*28710*/  ISETP.LT.AND P5, PT, R220, R35, !P6 ;  /* 0x00000023dc00720c */ /* 0x001fe200077a1270 */
[----:B------:R-:W-:Y:S01]  /*28720*/  IMAD.WIDE R26, R33, 0x2, R246 ;  /* 0x00000002211a7825 */ /* 0x000fe200078e02f6 */
[----:B------:R-:W-:-:S04]  /*28730*/  PRMT R29, R47, 0x7632, R29 ;  /* 0x000076322f1d7816 */ /* 0x000fc8000000001d */
[----:B------:R-:W0:Y:S01]  /*28740*/  LDC R35, c[0x0][0x228] ;  /* 0x00008a00ff237b82 */ /* 0x000e220000000800 */
[----:B---3--:R-:W-:Y:S01]  /*28750*/  IMAD.IADD R33, R33, 0x1, R30 ;  /* 0x0000000121217824 */ /* 0x008fe200078e021e */
[----:B------:R3:W-:Y:S01]  /*28760*/  @P1 STG.E.U16 desc[UR60][R26.64], R29 ;  /* 0x0000001d1a001986 */ /* 0x0007e2000c10153c */
[----:B----4-:R-:W-:-:S05]  /*28770*/  ISETP.LT.AND P1, PT, R223, R32, !P6 ;  /* 0x00000020df00720c */ /* 0x010fca0007721270 */
[----:B------:R-:W4:Y:S01]  /*28780*/  LDC R30, c[0x0][0x248] ;  /* 0x00009200ff1e7b82 */ /* 0x000f220000000800 */
[----:B---3--:R-:W-:-:S07]  /*28790*/  IMAD.WIDE R28, R33, 0x2, R2 ;  /* 0x00000002211c7825 */ /* 0x008fce00078e0202 */
[----:B------:R-:W3:Y:S01]  /*287a0*/  LDC R32, c[0x0][0x228] ;  /* 0x00008a00ff207b82 */ /* 0x000ee20000000800 */
[----:B------:R-:W-:Y:S01]  /*287b0*/  PRMT R27, R51, 0x7632, R27 ;  /* 0x00007632331b7816 */ /* 0x000fe2000000001b */
[----:B------:R-:W-:Y:S01]  /*287c0*/  @P5 STG.E.U16 desc[UR60][R28.64], R51 ;  /* 0x000000331c005986 */ /* 0x000fe2000c10153c */
[----:B-1----:R-:W-:Y:S01]  /*287d0*/  ISETP.LT.AND P5, PT, R222, R37, !P6 ;  /* 0x00000025de00720c */ /* 0x002fe200077a1270 */
[----:B------:R-:W-:-:S04]  /*287e0*/  IMAD.WIDE R24, R33, 0x2, R218 ;  /* 0x0000000221187825 */ /* 0x000fc800078e02da */
[----:B------:R-:W1:Y:S01]  /*287f0*/  LDC R37, c[0x0][0x228] ;  /* 0x00008a00ff257b82 */ /* 0x000e620000000800 */
[----:B------:R-:W-:Y:S01]  /*28800*/  VIADD R0, R217, 0x30 ;  /* 0x00000030d9007836 */ /* 0x000fe20000000000 */
[----:B------:R0:W-:Y:S01]  /*28810*/  @P1 STG.E.U16 desc[UR60][R24.64], R27 ;  /* 0x0000001b18001986 */ /* 0x0001e2000c10153c */
[----:B--2---:R-:W-:-:S03]  /*28820*/  ISETP.LT.AND P6, PT, R221, R34, !P6 ;  /* 0x00000022dd00720c */ /* 0x004fc600077c1270 */
[----:B------:R-:W-:Y:S02]  /*28830*/  ISETP.GE.AND P1, PT, R0, R31, PT ;  /* 0x0000001f0000720c */ /* 0x000fe40003f26270 */
[----:B------:R-:W2:Y:S01]  /*28840*/  LDC R34, c[0x0][0x228] ;  /* 0x00008a00ff227b82 */ /* 0x000ea20000000800 */
[----:B0-----:R-:W-:-:S07]  /*28850*/  IMAD.WIDE R26, R33, 0x2, R244 ;  /* 0x00000002211a7825 */ /* 0x001fce00078e02f4 */
[----:B------:R-:W0:Y:S01]  /*28860*/  LDC R31, c[0x0][0x22c] ;  /* 0x00008b00ff1f7b82 */ /* 0x000e220000000800 */
[----:B------:R-:W-:Y:S01]  /*28870*/  PRMT R25, R55, 0x7632, R25 ;  /* 0x0000763237197816 */ /* 0x000fe20000000019 */
[----:B------:R-:W-:Y:S01]  /*28880*/  @P5 STG.E.U16 desc[UR60][R26.64], R55 ;  /* 0x000000371a005986 */ /* 0x000fe2000c10153c */
[----:B------:R-:W-:Y:S01]  /*28890*/  ISETP.LT.AND P5, PT, R220, R35, !P1 ;  /* 0x00000023dc00720c */ /* 0x000fe20004fa1270 */
[----:B------:R-:W-:-:S04]  /*288a0*/  IMAD.WIDE R28, R33, 0x2, R246 ;  /* 0x00000002211c7825 */ /* 0x000fc800078e02f6 */
[----:B------:R-:W0:Y:S01]  /*288b0*/  LDC R35, c[0x0][0x228] ;  /* 0x00008a00ff237b82 */ /* 0x000e220000000800 */
[----:B----4-:R-:W-:Y:S01]  /*288c0*/  IMAD.IADD R33, R33, 0x1, R30 ;  /* 0x0000000121217824 */ /* 0x010fe200078e021e */
[----:B------:R4:W-:Y:S01]  /*288d0*/  @P6 STG.E.U16 desc[UR60][R28.64], R25 ;  /* 0x000000191c006986 */ /* 0x0009e2000c10153c */
[----:B---3--:R-:W-:-:S05]  /*288e0*/  ISETP.LT.AND P6, PT, R223, R32, !P1 ;  /* 0x00000020df00720c */ /* 0x008fca0004fc1270 */
[----:B------:R-:W3:Y:S01]  /*288f0*/  LDC R30, c[0x0][0x248] ;  /* 0x00009200ff1e7b82 */ /* 0x000ee20000000800 */
[----:B----4-:R-:W-:-:S07]  /*28900*/  IMAD.WIDE R24, R33, 0x2, R2 ;  /* 0x0000000221187825 */ /* 0x010fce00078e0202 */
[----:B------:R-:W4:Y:S01]  /*28910*/  LDC R32, c[0x0][0x228] ;  /* 0x00008a00ff207b82 */ /* 0x000f220000000800 */
        /* <DEDUP_REMOVED lines=8> */
[----:B0-----:R-:W-:Y:S02]  /*289a0*/  ISETP.GE.AND P6, PT, R0, R31, PT ;  /* 0x0000001f0000720c */ /* 0x001fe40003fc6270 */
[----:B------:R-:W0:Y:S01]  /*289b0*/  LDC R34, c[0x0][0x228] ;  /* 0x00008a00ff227b82 */ /* 0x000e220000000800 */
[----:B------:R-:W-:Y:S01]  /*289c0*/  IMAD.WIDE R28, R33, 0x2, R244 ;  /* 0x00000002211c7825 */ /* 0x000fe200078e02f4 */
[----:B------:R-:W-:-:S06]  /*289d0*/  PRMT R36, R16, 0x7632, R36 ;  /* 0x0000763210247816 */ /* 0x000fcc0000000024 */
[----:B------:R-:W2:Y:S01]  /*289e0*/  LDC R20, c[0x0][0x248] ;  /* 0x00009200ff147b82 */ /* 0x000ea20000000800 */
[----:B------:R1:W-:Y:S01]  /*289f0*/  @P5 STG.E.U16 desc[UR60][R28.64], R16 ;  /* 0x000000101c005986 */ /* 0x0003e2000c10153c */
[----:B------:R-:W-:Y:S01]  /*28a00*/  ISETP.LT.AND P5, PT, R220, R35, !P6 ;  /* 0x00000023dc00720c */ /* 0x000fe200077a1270 */
[----:B---3--:R-:W-:-:S05]  /*28a10*/  IMAD.IADD R31, R33, 0x1, R30 ;  /* 0x00000001211f7824 */ /* 0x008fca00078e021e */
[----:B------:R-:W3:Y:S01]  /*28a20*/  LDC R35, c[0x0][0x22c] ;  /* 0x00008b00ff237b82 */ /* 0x000ee20000000800 */
[----:B------:R-:W-:-:S07]  /*28a30*/  IMAD.WIDE R24, R33, 0x2, R246 ;  /* 0x0000000221187825 */ /* 0x000fce00078e02f6 */
[----:B------:R-:W2:Y:S01]  /*28a40*/  LDC R33, c[0x0][0x228] ;  /* 0x00008a00ff217b82 */ /* 0x000ea20000000800 */
[----:B------:R-:W-:Y:S01]  /*28a50*/  IMAD.WIDE R26, R31, 0x2, R2 ;  /* 0x000000021f1a7825 */ /* 0x000fe200078e0202 */
[----:B------:R-:W-:Y:S01]  /*28a60*/  @P1 STG.E.U16 desc[UR60][R24.64], R36 ;  /* 0x0000002418001986 */ /* 0x000fe2000c10153c */
[----:B----4-:R-:W-:-:S03]  /*28a70*/  ISETP.LT.AND P1, PT, R223, R32, !P6 ;  /* 0x00000020df00720c */ /* 0x010fc60007721270 */
[----:B------:R4:W-:Y:S01]  /*28a80*/  @P5 STG.E.U16 desc[UR60][R26.64], R12 ;  /* 0x0000000c1a005986 */ /* 0x0009e2000c10153c */
[----:B-1----:R-:W-:Y:S01]  /*28a90*/  ISETP.LT.AND P5, PT, R222, R37, !P6 ;  /* 0x00000025de00720c */ /* 0x002fe200077a1270 */
[----:B------:R-:W1:Y:S01]  /*28aa0*/  LDC R16, c[0x0][0x228] ;  /* 0x00008a00ff107b82 */ /* 0x000e620000000800 */
[----:B------:R-:W-:-:S04]  /*28ab0*/  IMAD.WIDE R28, R31, 0x2, R218 ;  /* 0x000000021f1c7825 */ /* 0x000fc800078e02da */
[----:B------:R-:W-:-:S03]  /*28ac0*/  VIADD R0, R217, 0x32 ;  /* 0x00000032d9007836 */ /* 0x000fc60000000000 */
[----:B------:R-:W1:Y:S01]  /*28ad0*/  LDC R37, c[0x0][0x228] ;  /* 0x00008a00ff257b82 */ /* 0x000e620000000800 */
[----:B----4-:R-:W-:Y:S01]  /*28ae0*/  PRMT R27, R12, 0x7632, R27 ;  /* 0x000076320c1b7816 */ /* 0x010fe2000000001b */
[----:B------:R-:W-:Y:S01]  /*28af0*/  IMAD.WIDE R24, R31, 0x2, R244 ;  /* 0x000000021f187825 */ /* 0x000fe200078e02f4 */
[----:B0-----:R-:W-:-:S03]  /*28b00*/  ISETP.LT.AND P6, PT, R221, R34, !P6 ;  /* 0x00000022dd00720c */ /* 0x001fc600077c1270 */
[----:B------:R0:W-:Y:S01]  /*28b10*/  @P1 STG.E.U16 desc[UR60][R28.64], R27 ;  /* 0x0000001b1c001986 */ /* 0x0001e2000c10153c */
[----:B---3--:R-:W-:Y:S01]  /*28b20*/  ISETP.GE.AND P1, PT, R0, R35, PT ;  /* 0x000000230000720c */ /* 0x008fe20003f26270 */
[----:B------:R-:W3:Y:S02]  /*28b30*/  LDC R12, c[0x0][0x228] ;  /* 0x00008a00ff0c7b82 */ /* 0x000ee40000000800 */
[----:B------:R4:W-:Y:S01]  /*28b40*/  @P5 STG.E.U16 desc[UR60][R24.64], R8 ;  /* 0x0000000818005986 */ /* 0x0009e2000c10153c */
[----:B--2---:R-:W-:-:S05]  /*28b50*/  ISETP.LT.AND P5, PT, R220, R33, !P1 ;  /* 0x00000021dc00720c */ /* 0x004fca0004fa1270 */
[----:B------:R-:W2:Y:S01]  /*28b60*/  LDC R33, c[0x0][0x22c] ;  /* 0x00008b00ff217b82 */ /* 0x000ea20000000800 */
[----:B------:R-:W-:Y:S01]  /*28b70*/  PRMT R0, R8, 0x7632, R0 ;  /* 0x0000763208007816 */ /* 0x000fe20000000000 */
[----:B0-----:R-:W-:-:S04]  /*28b80*/  IMAD.WIDE R26, R31, 0x2, R246 ;  /* 0x000000021f1a7825 */ /* 0x001fc800078e02f6 */
[----:B------:R-:W-:Y:S02]  /*28b90*/  IMAD.IADD R31, R31, 0x1, R20 ;  /* 0x000000011f1f7824 */ /* 0x000fe400078e0214 */
[----:B------:R-:W0:Y:S01]  /*28ba0*/  LDC R35, c[0x0][0x228] ;  /* 0x00008a00ff237b82 */ /* 0x000e220000000800 */
[----:B------:R3:W-:Y:S01]  /*28bb0*/  @P6 STG.E.U16 desc[UR60][R26.64], R0 ;  /* 0x000000001a006986 */ /* 0x0007e2000c10153c */
[----:B------:R-:W-:Y:S01]  /*28bc0*/  IMAD.WIDE R28, R31, 0x2, R2 ;  /* 0x000000021f1c7825 */ /* 0x000fe200078e0202 */
[----:B-1----:R-:W-:-:S05]  /*28bd0*/  ISETP.LT.AND P6, PT, R223, R16, !P1 ;  /* 0x00000010df00720c */ /* 0x002fca0004fc1270 */
[----:B----4-:R-:W1:Y:S01]  /*28be0*/  LDC R8, c[0x0][0x248] ;  /* 0x00009200ff087b82 */ /* 0x010e620000000800 */
[----:B------:R-:W-:Y:S01]  /*28bf0*/  @P5 STG.E.U16 desc[UR60][R28.64], R21 ;  /* 0x000000151c005986 */ /* 0x000fe2000c10153c */
[----:B------:R-:W-:-:S06]  /*28c00*/  ISETP.LT.AND P5, PT, R222, R37, !P1 ;  /* 0x00000025de00720c */ /* 0x000fcc0004fa1270 */
        /* <DEDUP_REMOVED lines=8> */
[----:B--2---:R-:W-:-:S03]  /*28c90*/  ISETP.GE.AND P6, PT, R0, R33, PT ;  /* 0x000000210000720c */ /* 0x004fc60003fc6270 */
[----:B------:R-:W-:Y:S01]  /*28ca0*/  @P5 STG.E.U16 desc[UR60][R26.64], R17 ;  /* 0x000000111a005986 */ /* 0x000fe2000c10153c */
[----:B0-----:R-:W-:Y:S01]  /*28cb0*/  ISETP.LT.AND P5, PT, R220, R35, !P6 ;  /* 0x00000023dc00720c */ /* 0x001fe200077a1270 */
[----:B------:R-:W0:Y:S01]  /*28cc0*/  LDC R12, c[0x0][0x228] ;  /* 0x00008a00ff0c7b82 */ /* 0x000e220000000800 */
[----:B------:R-:W-:-:S07]  /*28cd0*/  PRMT R25, R17, 0x7632, R25 ;  /* 0x0000763211197816 */ /* 0x000fce0000000019 */
[----:B------:R-:W2:Y:S01]  /*28ce0*/  LDC R29, c[0x0][0x22c] ;  /* 0x00008b00ff1d7b82 */ /* 0x000ea20000000800 */
[----:B------:R-:W-:-:S04]  /*28cf0*/  IMAD.WIDE R20, R31, 0x2, R246 ;  /* 0x000000021f147825 */ /* 0x000fc800078e02f6 */
[----:B-1----:R-:W-:-:S03]  /*28d00*/  IMAD.IADD R31, R31, 0x1, R8 ;  /* 0x000000011f1f7824 */ /* 0x002fc600078e0208 */
[----:B------:R-:W1:Y:S01]  /*28d10*/  LDC R33, c[0x0][0x228] ;  /* 0x00008a00ff217b82 */ /* 0x000e620000000800 */
[----:B------:R3:W-:Y:S01]  /*28d20*/  @P1 STG.E.U16 desc[UR60][R20.64], R25 ;  /* 0x0000001914001986 */ /* 0x0007e2000c10153c */
[----:B----4-:R-:W-:-:S06]  /*28d30*/  ISETP.LT.AND P1, PT, R223, R16, !P6 ;  /* 0x00000010df00720c */ /* 0x010fcc0007721270 */
        /* <DEDUP_REMOVED lines=10> */
[----:B0-----:R-:W-:-:S03]  /*28de0*/  ISETP.LT.AND P6, PT, R221, R12, !P6 ;  /* 0x0000000cdd00720c */ /* 0x001fc600077c1270 */
[----:B--2---:R-:W-:Y:S02]  /*28df0*/  ISETP.GE.AND P1, PT, R0, R29, PT ;  /* 0x0000001d0000720c */ /* 0x004fe40003f26270 */
[----:B------:R-:W0:Y:S01]  /*28e00*/  LDC R28, c[0x0][0x228] ;  /* 0x00008a00ff1c7b82 */ /* 0x000e220000000800 */
[----:B------:R-:W-:-:S07]  /*28e10*/  IMAD.WIDE R20, R31, 0x2, R244 ;  /* 0x000000021f147825 */ /* 0x000fce00078e02f4 */
[----:B------:R-:W2:Y:S01]  /*28e20*/  LDC R27, c[0x0][0x22c] ;  /* 0x00008b00ff1b7b82 */ /* 0x000ea20000000800 */
[----:B------:R3:W-:Y:S01]  /*28e30*/  @P5 STG.E.U16 desc[UR60][R20.64], R9 ;  /* 0x0000000914005986 */ /* 0x0007e2000c10153c */
[----:B-1----:R-:W-:Y:S01]  /*28e40*/  ISETP.LT.AND P5, PT, R220, R33, !P1 ;  /* 0x00000021dc00720c */ /* 0x002fe20004fa1270 */
[----:B----4-:R-:W-:Y:S01]  /*28e50*/  IMAD.IADD R25, R31, 0x1, R8 ;  /* 0x000000011f197824 */ /* 0x010fe200078e0208 */
[----:B------:R-:W-:Y:S01]  /*28e60*/  PRMT R30, R9, 0x7632, R30 ;  /* 0x00007632091e7816 */ /* 0x000fe2000000001e */
[----:B------:R-:W-:-:S03]  /*28e70*/  IMAD.WIDE R12, R31, 0x2, R246 ;  /* 0x000000021f0c7825 */ /* 0x000fc600078e02f6 */
[----:B------:R-:W1:Y:S01]  /*28e80*/  LDC R29, c[0x0][0x228] ;  /* 0x00008a00ff1d7b82 */ /* 0x000e620000000800 */
[----:B------:R-:W-:Y:S01]  /*28e90*/  IMAD.WIDE R16, R25, 0x2, R2 ;  /* 0x0000000219107825 */ /* 0x000fe200078e0202 */
[----:B------:R-:W-:Y:S01]  /*28ea0*/  @P6 STG.E.U16 desc[UR60][R12.64], R30 ;  /* 0x0000001e0c006986 */ /* 0x000fe2000c10153c */
[----:B---3--:R-:W-:-:S05]  /*28eb0*/  ISETP.LT.AND P6, PT, R223, R26, !P1 ;  /* 0x0000001adf00720c */ /* 0x008fca0004fc1270 */
[----:B------:R-:W3:Y:S01]  /*28ec0*/  LDC R24, c[0x0][0x248] ;  /* 0x00009200ff187b82 */ /* 0x000ee20000000800 */
[----:B------:R4:W-:Y:S01]  /*28ed0*/  @P5 STG.E.U16 desc[UR60][R16.64], R22 ;  /* 0x0000001610005986 */ /* 0x0009e2000c10153c */
[----:B------:R-:W-:Y:S01]  /*28ee0*/  ISETP.LT.AND P5, PT, R222, R35, !P1 ;  /* 0x00000023de00720c */ /* 0x000fe20004fa1270 */
[----:B------:R-:W-:-:S05]  /*28ef0*/  IMAD.WIDE R8, R25, 0x2, R218 ;  /* 0x0000000219087825 */ /* 0x000fca00078e02da */
[----:B------:R-:W3:Y:S01]  /*28f00*/  LDC R20, c[0x0][0x228] ;  /* 0x00008a00ff147b82 */ /* 0x000ee20000000800 */
[----:B------:R-:W-:Y:S01]  /*28f10*/  VIADD R0, R217, 0x35 ;  /* 0x00000035d9007836 */ /* 0x000fe20000000000 */
[----:B----4-:R-:W-:-:S06]  /*28f20*/  PRMT R17, R22, 0x7632, R17 ;  /* 0x0000763216117816 */ /* 0x010fcc0000000011 */
[----:B------:R-:W4:Y:S01]  /*28f30*/  LDC R31, c[0x0][0x228] ;  /* 0x00008a00ff1f7b82 */ /* 0x000f220000000800 */
[----:B------:R-:W-:Y:S01]  /*28f40*/  IMAD.WIDE R12, R25, 0x2, R244 ;  /* 0x00000002190c7825 */ /* 0x000fe200078e02f4 */
[----:B------:R1:W-:Y:S01]  /*28f50*/  @P6 STG.E.U16 desc[UR60][R8.64], R17 ;  /* 0x0000001108006986 */ /* 0x0003e2000c10153c */
[----:B0-----:R-:W-:Y:S02]  /*28f60*/  ISETP.LT.AND P1, PT, R221, R28, !P1 ;  /* 0x0000001cdd00720c */ /* 0x001fe40004f21270 */
[----:B--2---:R-:W-:Y:S01]  /*28f70*/  ISETP.GE.AND P6, PT, R0, R27, PT ;  /* 0x0000001b0000720c */ /* 0x004fe20003fc6270 */
[----:B------:R0:W-:Y:S02]  /*28f80*/  @P5 STG.E.U16 desc[UR60][R12.64], R18 ;  /* 0x000000120c005986 */ /* 0x0001e4000c10153c */
[----:B------:R-:W2:Y:S01]  /*28f90*/  LDC R22, c[0x0][0x228] ;  /* 0x00008a00ff167b82 */ /* 0x000ea20000000800 */
[----:B-1----:R-:W-:Y:S02]  /*28fa0*/  ISETP.LT.AND P5, PT, R220, R29, !P6 ;  /* 0x0000001ddc00720c */ /* 0x002fe400077a1270 */
[----:B------:R-:W-:-:S05]  /*28fb0*/  PRMT R0, R18, 0x7632, R0 ;  /* 0x0000763212007816 */ /* 0x000fca0000000000 */
[----:B------:R-:W1:Y:S01]  /*28fc0*/  LDC R21, c[0x0][0x22c] ;  /* 0x00008b00ff157b82 */ /* 0x000e620000000800 */
[----:B------:R-:W-:-:S04]  /*28fd0*/  IMAD.WIDE R16, R25, 0x2, R246 ;  /* 0x0000000219107825 */ /* 0x000fc800078e02f6 */
[----:B---3--:R-:W-:-:S03]  /*28fe0*/  IMAD.IADD R25, R25, 0x1, R24 ;  /* 0x0000000119197824 */ /* 0x008fc600078e0218 */
[----:B------:R-:W3:Y:S01]  /*28ff0*/  LDC R27, c[0x0][0x228] ;  /* 0x00008a00ff1b7b82 */ /* 0x000ee20000000800 */
[----:B------:R-:W-:Y:S01]  /*29000*/  IMAD.WIDE R8, R25, 0x2, R2 ;  /* 0x0000000219087825 */ /* 0x000fe200078e0202 */
[----:B------:R-:W-:Y:S01]  /*29010*/  @P1 STG.E.U16 desc[UR60][R16.64], R0 ;  /* 0x0000000010001986 */ /* 0x000fe2000c10153c */
[----:B------:R-:W-:-:S05]  /*29020*/  ISETP.LT.AND P1, PT, R223, R20, !P6 ;  /* 0x00000014df00720c */ /* 0x000fca0007721270 */
[----:B0-----:R-:W0:Y:S01]  /*29030*/  LDC R18, c[0x0][0x248] ;  /* 0x00009200ff127b82 */ /* 0x001e220000000800 */
[----:B------:R2:W-:Y:S01]  /*29040*/  @P5 STG.E.U16 desc[UR60][R8.64], R14 ;  /* 0x0000000e08005986 */ /* 0x0005e2000c10153c */
[----:B----4-:R-:W-:-:S06]  /*29050*/  ISETP.LT.AND P5, PT, R222, R31, !P6 ;  /* 0x0000001fde00720c */ /* 0x010fcc00077a1270 */
[----:B------:R-:W4:Y:S01]  /*29060*/  LDC R20, c[0x0][0x228] ;  /* 0x00008a00ff147b82 */ /* 0x000f220000000800 */
[----:B------:R-:W-:Y:S01]  /*29070*/  IMAD.WIDE R12, R25, 0x2, R218 ;  /* 0x00000002190c7825 */ /* 0x000fe200078e02da */
[----:B--2---:R-:W-:-:S03]  /*29080*/  PRMT R9, R14, 0x7632, R9 ;  /* 0x000076320e097816 */ /* 0x004fc60000000009 */
[----:B------:R-:W-:-:S03]  /*29090*/  VIADD R0, R217, 0x36 ;  /* 0x00000036d9007836 */ /* 0x000fc60000000000 */
[----:B------:R-:W2:Y:S01]  /*290a0*/  LDC R29, c[0x0][0x228] ;  /* 0x00008a00ff1d7b82 */ /* 0x000ea20000000800 */
[----:B------:R-:W-:Y:S01]  /*290b0*/  IMAD.WIDE R16, R25, 0x2, R244 ;  /* 0x0000000219107825 */ /* 0x000fe200078e02f4 */
[----:B------:R-:W-:Y:S01]  /*290c0*/  ISETP.LT.AND P6, PT, R221, R22, !P6 ;  /* 0x00000016dd00720c */ /* 0x000fe200077c1270 */
[----:B------:R3:W-:Y:S01]  /*290d0*/  @P1 STG.E.U16 desc[UR60][R12.64], R9 ;  /* 0x000000090c001986 */ /* 0x0007e2000c10153c */
[----:B-1----:R-:W-:-:S03]  /*290e0*/  ISETP.GE.AND P1, PT, R0, R21, PT ;  /* 0x000000150000720c */ /* 0x002fc60003f26270 */
[----:B------:R1:W-:Y:S01]  /*290f0*/  @P5 STG.E.U16 desc[UR60][R16.64], R10 ;  /* 0x0000000a10005986 */ /* 0x0003e2000c10153c */
[----:B------:R-:W2:Y:S01]  /*29100*/  LDC R14, c[0x0][0x228] ;  /* 0x00008a00ff0e7b82 */ /* 0x000ea20000000800 */
[----:B---3--:R-:W-:-:S07]  /*29110*/  ISETP.LT.AND P5, PT, R220, R27, !P1 ;  /* 0x0000001bdc00720c */ /* 0x008fce0004fa1270 */
[----:B------:R-:W3:Y:S01]  /*29120*/  LDC R21, c[0x0][0x22c] ;  /* 0x00008b00ff157b82 */ /* 0x000ee20000000800 */
[----:B------:R-:W-:Y:S01]  /*29130*/  PRMT R13, R10, 0x7632, R13 ;  /* 0x000076320a0d7816 */ /* 0x000fe2000000000d */
[----:B------:R-:W-:-:S04]  /*29140*/  IMAD.WIDE R8, R25, 0x2, R246 ;  /* 0x0000000219087825 */ /* 0x000fc800078e02f6 */
[----:B0-----:R-:W-:Y:S02]  /*29150*/  IMAD.IADD R25, R25, 0x1, R18 ;  /* 0x0000000119197824 */ /* 0x001fe400078e0212 */
[----:B------:R-:W0:Y:S01]  /*29160*/  LDC R27, c[0x0][0x228] ;  /* 0x00008a00ff1b7b82 */ /* 0x000e220000000800 */
[----:B------:R1:W-:Y:S01]  /*29170*/  @P6 STG.E.U16 desc[UR60][R8.64], R13 ;  /* 0x0000000d08006986 */ /* 0x0003e2000c10153c */
[----:B----4-:R-:W-:-:S06]  /*29180*/  ISETP.LT.AND P6, PT, R223, R20, !P1 ;  /* 0x00000014df00720c */ /* 0x010fcc0004fc1270 */
[----:B-1----:R-:W1:Y:S01]  /*29190*/  LDC R10, c[0x0][0x248] ;  /* 0x00009200ff0a7b82 */ /* 0x002e620000000800 */
[----:B------:R-:W-:-:S07]  /*291a0*/  IMAD.WIDE R12, R25, 0x2, R2 ;  /* 0x00000002190c7825 */ /* 0x000fce00078e0202 */
[----:B------:R-:W4:Y:S01]  /*291b0*/  LDC R18, c[0x0][0x228] ;  /* 0x00008a00ff127b82 */ /* 0x000f220000000800 */
[----:B------:R-:W-:Y:S01]  /*291c0*/  @P5 STG.E.U16 desc[UR60][R12.64], R23 ;  /* 0x000000170c005986 */ /* 0x000fe2000c10153c */
[----:B--2---:R-:W-:Y:S01]  /*291d0*/  ISETP.LT.AND P5, PT, R222, R29, !P1 ;  /* 0x0000001dde00720c */ /* 0x004fe20004fa1270 */
[----:B------:R-:W-:Y:S01]  /*291e0*/  IMAD.WIDE R16, R25, 0x2, R218 ;  /* 0x0000000219107825 */ /* 0x000fe200078e02da */
[----:B------:R-:W-:-:S04]  /*291f0*/  PRMT R9, R23, 0x7632, R9 ;  /* 0x0000763217097816 */ /* 0x000fc80000000009 */
[----:B------:R-:W2:Y:S01]  /*29200*/  LDC R29, c[0x0][0x228] ;  /* 0x00008a00ff1d7b82 */ /* 0x000ea20000000800 */
[----:B------:R-:W-:Y:S01]  /*29210*/  VIADD R0, R217, 0x37 ;  /* 0x00000037d9007836 */ /* 0x000fe20000000000 */
[----:B------:R3:W-:Y:S01]  /*29220*/  @P6 STG.E.U16 desc[UR60][R16.64], R9 ;  /* 0x0000000910006986 */ /* 0x0007e2000c10153c */
[----:B------:R-:W-:-:S03]  /*29230*/  ISETP.LT.AND P1, PT, R221, R14, !P1 ;  /* 0x0000000edd00720c */ /* 0x000fc60004f21270 */
[----:B---3--:R-:W-:Y:S02]  /*29240*/  ISETP.GE.AND P6, PT, R0, R21, PT ;  /* 0x000000150000720c */ /* 0x008fe40003fc6270 */
[----:B------:R-:W3:Y:S01]  /*29250*/  LDC R14, c[0x0][0x228] ;  /* 0x00008a00ff0e7b82 */ /* 0x000ee20000000800 */
[----:B------:R-:W-:-:S07]  /*29260*/  IMAD.WIDE R8, R25, 0x2, R244 ;  /* 0x0000000219087825 */ /* 0x000fce00078e02f4 */
[----:B------:R-:W3:Y:S01]  /*29270*/  LDC R21, c[0x0][0x22c] ;  /* 0x00008b00ff157b82 */ /* 0x000ee20000000800 */
[----:B------:R-:W-:Y:S01]  /*29280*/  @P5 STG.E.U16 desc[UR60][R8.64], R19 ;  /* 0x0000001308005986 */ /* 0x000fe2000c10153c */
[----:B0-----:R-:W-:Y:S01]  /*29290*/  ISETP.LT.AND P5, PT, R220, R27, !P6 ;  /* 0x0000001bdc00720c */ /* 0x001fe200077a1270 */
[----:B------:R-:W-:Y:S01]  /*292a0*/  IMAD.WIDE R12, R25, 0x2, R246 ;  /* 0x00000002190c7825 */ /* 0x000fe200078e02f6 */
[----:B------:R-:W-:-:S04]  /*292b0*/  PRMT R17, R19, 0x7632, R17 ;  /* 0x0000763213117816 */ /* 0x000fc80000000011 */
[----:B------:R-:W0:Y:S01]  /*292c0*/  LDC R23, c[0x0][0x228] ;  /* 0x00008a00ff177b82 */ /* 0x000e220000000800 */
[----:B-1----:R-:W-:Y:S01]  /*292d0*/  IMAD.IADD R25, R25, 0x1, R10 ;  /* 0x0000000119197824 */ /* 0x002fe200078e020a */
[----:B------:R1:W-:Y:S01]  /*292e0*/  @P1 STG.E.U16 desc[UR60][R12.64], R17 ;  /* 0x000000110c001986 */ /* 0x0003e2000c10153c */
[----:B----4-:R-:W-:-:S05]  /*292f0*/  ISETP.LT.AND P1, PT, R223, R18, !P6 ;  /* 0x00000012df00720c */ /* 0x010fca0007721270 */
[----:B------:R-:W4:Y:S01]  /*29300*/  LDC R10, c[0x0][0x248] ;  /* 0x00009200ff0a7b82 */ /* 0x000f220000000800 */
[----:B-1----:R-:W-:-:S07]  /*29310*/  IMAD.WIDE R16, R25, 0x2, R2 ;  /* 0x0000000219107825 */ /* 0x002fce00078e0202 */
[----:B------:R-:W1:Y:S01]  /*29320*/  LDC R18, c[0x0][0x228] ;  /* 0x00008a00ff127b82 */ /* 0x000e620000000800 */
[----:B------:R-:W-:Y:S01]  /*29330*/  PRMT R13, R15, 0x7632, R13 ;  /* 0x000076320f0d7816 */ /* 0x000fe2000000000d */
[----:B------:R-:W-:Y:S01]  /*29340*/  @P5 STG.E.U16 desc[UR60][R16.64], R15 ;  /* 0x0000000f10005986 */ /* 0x000fe2000c10153c */
[----:B--2---:R-:W-:Y:S01]  /*29350*/  ISETP.LT.AND P5, PT, R222, R29, !P6 ;  /* 0x0000001dde00720c */ /* 0x004fe200077a1270 */
[----:B------:R-:W-:-:S04]  /*29360*/  IMAD.WIDE R8, R25, 0x2, R218 ;  /* 0x0000000219087825 */ /* 0x000fc800078e02da */
[----:B------:R-:W2:Y:S01]  /*29370*/  LDC R19, c[0x0][0x228] ;  /* 0x00008a00ff137b82 */ /* 0x000ea20000000800 */
[----:B------:R-:W-:Y:S01]  /*29380*/  VIADD R0, R217, 0x38 ;  /* 0x00000038d9007836 */ /* 0x000fe20000000000 */
[----:B------:R0:W-:Y:S01]  /*29390*/  @P1 STG.E.U16 desc[UR60][R8.64], R13 ;  /* 0x0000000d08001986 */ /* 0x0001e2000c10153c */
[----:B---3--:R-:W-:-:S03]  /*293a0*/  ISETP.LT.AND P6, PT, R221, R14, !P6 ;  /* 0x0000000edd00720c */ /* 0x008fc600077c1270 */
[----:B------:R-:W-:Y:S02]  /*293b0*/  ISETP.GE.AND P1, PT, R0, R21, PT ;  /* 0x000000150000720c */ /* 0x000fe40003f26270 */
[----:B------:R-:W3:Y:S01]  /*293c0*/  LDC R20, c[0x0][0x228] ;  /* 0x00008a00ff147b82 */ /* 0x000ee20000000800 */
        /* <DEDUP_REMOVED lines=9> */
[----:B-1----:R-:W-:-:S05]  /*29460*/  ISETP.LT.AND P6, PT, R223, R18, !P1 ;  /* 0x00000012df00720c */ /* 0x002fca0004fc1270 */
[----:B------:R-:W1:Y:S01]  /*29470*/  LDC R16, c[0x0][0x248] ;  /* 0x00009200ff107b82 */ /* 0x000e620000000800 */
[----:B----4-:R-:W-:-:S07]  /*29480*/  IMAD.WIDE R8, R25, 0x2, R2 ;  /* 0x0000000219087825 */ /* 0x010fce00078e0202 */
[----:B------:R-:W4:Y:S01]  /*29490*/  LDC R18, c[0x0][0x228] ;  /* 0x00008a00ff127b82 */ /* 0x000f220000000800 */
        /* <DEDUP_REMOVED lines=8> */
[----:B0-----:R-:W-:Y:S02]  /*29520*/  ISETP.GE.AND P6, PT, R0, R17, PT ;  /* 0x000000110000720c */ /* 0x001fe40003fc6270 */
[----:B------:R-:W0:Y:S01]  /*29530*/  LDC R14, c[0x0][0x228] ;  /* 0x00008a00ff0e7b82 */ /* 0x000e220000000800 */
[----:B------:R-:W-:-:S07]  /*29540*/  IMAD.WIDE R12, R25, 0x2, R244 ;  /* 0x00000002190c7825 */ /* 0x000fce00078e02f4 */
[----:B------:R-:W3:Y:S01]  /*29550*/  LDC R17, c[0x0][0x22c] ;  /* 0x00008b00ff117b82 */ /* 0x000ee20000000800 */
[----:B------:R2:W-:Y:S01]  /*29560*/  @P5 STG.E.U16 desc[UR60][R12.64], R92 ;  /* 0x0000005c0c005986 */ /* 0x0005e2000c10153c */
[----:B------:R-:W-:Y:S01]  /*29570*/  ISETP.LT.AND P5, PT, R220, R21, !P6 ;  /* 0x00000015dc00720c */ /* 0x000fe200077a1270 */
[C---:B-1----:R-:W-:Y:S01]  /*29580*/  IMAD.IADD R15, R25.reuse, 0x1, R16 ;  /* 0x00000001190f7824 */ /* 0x042fe200078e0210 */
[----:B------:R-:W-:Y:S01]  /*29590*/  PRMT R20, R92, 0x7632, R20 ;  /* 0x000076325c147816 */ /* 0x000fe20000000014 */
[----:B------:R-:W-:-:S03]  /*295a0*/  IMAD.WIDE R8, R25, 0x2, R246 ;  /* 0x0000000219087825 */ /* 0x000fc600078e02f6 */
[----:B------:R-:W1:Y:S01]  /*295b0*/  LDC R21, c[0x0][0x228] ;  /* 0x00008a00ff157b82 */ /* 0x000e620000000800 */
[----:B------:R-:W-:Y:S01]  /*295c0*/  IMAD.WIDE R10, R15, 0x2, R2 ;  /* 0x000000020f0a7825 */ /* 0x000fe200078e0202 */
[----:B------:R-:W-:Y:S01]  /*295d0*/  @P1 STG.E.U16 desc[UR60][R8.64], R20 ;  /* 0x0000001408001986 */ /* 0x000fe2000c10153c */
[----:B----4-:R-:W-:-:S05]  /*295e0*/  ISETP.LT.AND P1, PT, R223, R18, !P6 ;  /* 0x00000012df00720c */ /* 0x010fca0007721270 */
[----:B------:R-:W4:Y:S01]  /*295f0*/  LDC R4, c[0x0][0x248] ;  /* 0x00009200ff047b82 */ /* 0x000f220000000800 */
[----:B------:R0:W-:Y:S01]  /*29600*/  @P5 STG.E.U16 desc[UR60][R10.64], R96 ;  /* 0x000000600a005986 */ /* 0x0001e2000c10153c */
[----:B--2---:R-:W-:-:S06]  /*29610*/  ISETP.LT.AND P5, PT, R222, R19, !P6 ;  /* 0x00000013de00720c */ /* 0x004fcc00077a1270 */
[----:B------:R-:W2:Y:S01]  /*29620*/  LDC R16, c[0x0][0x228] ;  /* 0x00008a00ff107b82 */ /* 0x000ea20000000800 */
[----:B------:R-:W-:Y:S01]  /*29630*/  IMAD.WIDE R12, R15, 0x2, R218 ;  /* 0x000000020f0c7825 */ /* 0x000fe200078e02da */
[----:B0-----:R-:W-:-:S03]  /*29640*/  PRMT R11, R96, 0x7632, R11 ;  /* 0x00007632600b7816 */ /* 0x001fc6000000000b */
[----:B------:R-:W-:-:S03]  /*29650*/  VIADD R0, R217, 0x3a ;  /* 0x0000003ad9007836 */ /* 0x000fc60000000000 */
[----:B------:R-:W0:Y:S01]  /*29660*/  LDC R19, c[0x0][0x228] ;  /* 0x00008a00ff137b82 */ /* 0x000e220000000800 */
[----:B------:R-:W-:Y:S01]  /*29670*/  ISETP.LT.AND P6, PT, R221, R14, !P6 ;  /* 0x0000000edd00720c */ /* 0x000fe200077c1270 */
[----:B------:R-:W-:Y:S01]  /*29680*/  IMAD.WIDE R8, R15, 0x2, R244 ;  /* 0x000000020f087825 */ /* 0x000fe200078e02f4 */
[----:B------:R1:W-:Y:S01]  /*29690*/  @P1 STG.E.U16 desc[UR60][R12.64], R11 ;  /* 0x0000000b0c001986 */ /* 0x0003e2000c10153c */
[----:B---3--:R-:W-:-:S03]  /*296a0*/  ISETP.GE.AND P1, PT, R0, R17, PT ;  /* 0x000000110000720c */ /* 0x008fc60003f26270 */
[----:B------:R3:W-:Y:S01]  /*296b0*/  @P5 STG.E.U16 desc[UR60][R8.64], R100 ;  /* 0x0000006408005986 */ /* 0x0007e2000c10153c */
[----:B------:R-:W3:Y:S01]  /*296c0*/  LDC R18, c[0x0][0x228] ;  /* 0x00008a00ff127b82 */ /* 0x000ee20000000800 */
[----:B-1----:R-:W-:Y:S02]  /*296d0*/  ISETP.LT.AND P5, PT, R220, R21, !P1 ;  /* 0x00000015dc00720c */ /* 0x002fe40004fa1270 */
[----:B------:R-:W-:-:S05]  /*296e0*/  PRMT R0, R100, 0x7632, R0 ;  /* 0x0000763264007816 */ /* 0x000fca0000000000 */
[----:B------:R-:W1:Y:S01]  /*296f0*/  LDC R17, c[0x0][0x22c] ;  /* 0x00008b00ff117b82 */ /* 0x000e620000000800 */
[----:B------:R-:W-:-:S04]  /*29700*/  IMAD.WIDE R10, R15, 0x2, R246 ;  /* 0x000000020f0a7825 */ /* 0x000fc800078e02f6 */
[----:B----4-:R-:W-:-:S03]  /*29710*/  IMAD.IADD R15, R15, 0x1, R4 ;  /* 0x000000010f0f7824 */ /* 0x010fc600078e0204 */
[----:B------:R-:W4:Y:S01]  /*29720*/  LDC R21, c[0x0][0x228] ;  /* 0x00008a00ff157b82 */ /* 0x000f220000000800 */
[----:B------:R3:W-:Y:S01]  /*29730*/  @P6 STG.E.U16 desc[UR60][R10.64], R0 ;  /* 0x000000000a006986 */ /* 0x0007e2000c10153c */
[----:B--2---:R-:W-:Y:S01]  /*29740*/  ISETP.LT.AND P6, PT, R223, R16, !P1 ;  /* 0x00000010df00720c */ /* 0x004fe20004fc1270 */
[----:B------:R-:W-:-:S05]  /*29750*/  IMAD.WIDE R12, R15, 0x2, R2 ;  /* 0x000000020f0c7825 */ /* 0x000fca00078e0202 */
[----:B------:R-:W2:Y:S01]  /*29760*/  LDC R14, c[0x0][0x248] ;  /* 0x00009200ff0e7b82 */ /* 0x000ea20000000800 */
[----:B------:R-:W-:Y:S01]  /*29770*/  @P5 STG.E.U16 desc[UR60][R12.64], R5 ;  /* 0x000000050c005986 */ /* 0x000fe2000c10153c */
[----:B0-----:R-:W-:Y:S01]  /*29780*/  ISETP.LT.AND P5, PT, R222, R19, !P1 ;  /* 0x00000013de00720c */ /* 0x001fe20004fa1270 */
[----:B---3--:R-:W-:Y:S01]  /*29790*/  IMAD.WIDE R8, R15, 0x2, R218 ;  /* 0x000000020f087825 */ /* 0x008fe200078e02da */
[----:B------:R-:W-:-:S04]  /*297a0*/  PRMT R4, R5, 0x7632, R4 ;  /* 0x0000763205047816 */ /* 0x000fc80000000004 */
[----:B------:R-:W0:Y:S01]  /*297b0*/  LDC R16, c[0x0][0x228] ;  /* 0x00008a00ff107b82 */ /* 0x000e220000000800 */
[----:B------:R-:W-:Y:S01]  /*297c0*/  VIADD R0, R217, 0x3b ;  /* 0x0000003bd9007836 */ /* 0x000fe20000000000 */
[----:B------:R3:W-:Y:S01]  /*297d0*/  @P6 STG.E.U16 desc[UR60][R8.64], R4 ;  /* 0x0000000408006986 */ /* 0x0007e2000c10153c */
[----:B------:R-:W-:Y:S01]  /*297e0*/  IMAD.WIDE R10, R15, 0x2, R244 ;  /* 0x000000020f0a7825 */ /* 0x000fe200078e02f4 */
[----:B------:R-:W-:-:S04]  /*297f0*/  ISETP.LT.AND P6, PT, R221, R18, !P1 ;  /* 0x00000012dd00720c */ /* 0x000fc80004fc1270 */
[----:B------:R-:W0:Y:S01]  /*29800*/  LDC R19, c[0x0][0x228] ;  /* 0x00008a00ff137b82 */ /* 0x000e220000000800 */
[----:B-1----:R-:W-:Y:S01]  /*29810*/  ISETP.GE.AND P1, PT, R0, R17, PT ;  /* 0x000000110000720c */ /* 0x002fe20003f26270 */
[----:B------:R-:W-:Y:S03]  /*29820*/  @P5 STG.E.U16 desc[UR60][R10.64], R93 ;  /* 0x0000005d0a005986 */ /* 0x000fe6000c10153c */
[----:B----4-:R-:W-:-:S03]  /*29830*/  ISETP.LT.AND P5, PT, R220, R21, !P1 ;  /* 0x00000015dc00720c */ /* 0x010fc60004fa1270 */
[----:B------:R-:W1:Y:S01]  /*29840*/  LDC R18, c[0x0][0x228] ;  /* 0x00008a00ff127b82 */ /* 0x000e620000000800 */
[----:B---3--:R-:W-:Y:S01]  /*29850*/  PRMT R9, R93, 0x7632, R9 ;  /* 0x000076325d097816 */ /* 0x008fe20000000009 */
[----:B------:R-:W-:-:S06]  /*29860*/  IMAD.WIDE R4, R15, 0x2, R246 ;  /* 0x000000020f047825 */ /* 0x000fcc00078e02f6 */
[----:B------:R-:W3:Y:S01]  /*29870*/  LDC R13, c[0x0][0x22c] ;  /* 0x00008b00ff0d7b82 */ /* 0x000ee20000000800 */
[----:B--2---:R-:W-:Y:S01]  /*29880*/  IMAD.IADD R15, R15, 0x1, R14 ;  /* 0x000000010f0f7824 */ /* 0x004fe200078e020e */
[----:B------:R2:W-:Y:S01]  /*29890*/  @P6 STG.E.U16 desc[UR60][R4.64], R9 ;  /* 0x0000000904006986 */ /* 0x0005e2000c10153c */
[----:B0-----:R-:W-:-:S05]  /*298a0*/  ISETP.LT.AND P6, PT, R223, R16, !P1 ;  /* 0x00000010df00720c */ /* 0x001fca0004fc1270 */
[----:B------:R-:W0:Y:S01]  /*298b0*/  LDC R17, c[0x0][0x228] ;  /* 0x00008a00ff117b82 */ /* 0x000e220000000800 */
[----:B--2---:R-:W-:-:S07]  /*298c0*/  IMAD.WIDE R8, R15, 0x2, R2 ;  /* 0x000000020f087825 */ /* 0x004fce00078e0202 */
[----:B------:R-:W2:Y:S01]  /*298d0*/  LDC R12, c[0x0][0x248] ;  /* 0x00009200ff0c7b82 */ /* 0x000ea20000000800 */
[----:B------:R-:W-:Y:S01]  /*298e0*/  @P5 STG.E.U16 desc[UR60][R8.64], R97 ;  /* 0x0000006108005986 */ /* 0x000fe2000c10153c */
[----:B------:R-:W-:Y:S01]  /*298f0*/  ISETP.LT.AND P5, PT, R222, R19, !P1 ;  /* 0x00000013de00720c */ /* 0x000fe20004fa1270 */
[----:B------:R-:W-:Y:S01]  /*29900*/  IMAD.WIDE R10, R15, 0x2, R218 ;  /* 0x000000020f0a7825 */ /* 0x000fe200078e02da */
[----:B------:R-:W-:-:S04]  /*29910*/  PRMT R5, R97, 0x7632, R5 ;  /* 0x0000763261057816 */ /* 0x000fc80000000005 */
[----:B------:R-:W4:Y:S01]  /*29920*/  LDC R14, c[0x0][0x228] ;  /* 0x00008a00ff0e7b82 */ /* 0x000f220000000800 */
[----:B------:R-:W-:Y:S01]  /*29930*/  VIADD R0, R217, 0x3c ;  /* 0x0000003cd9007836 */ /* 0x000fe20000000000 */
[----:B------:R3:W-:Y:S01]  /*29940*/  @P6 STG.E.U16 desc[UR60][R10.64], R5 ;  /* 0x000000050a006986 */ /* 0x0007e2000c10153c */
[----:B-1----:R-:W-:-:S05]  /*29950*/  ISETP.LT.AND P6, PT, R221, R18, !P1 ;  /* 0x00000012dd00720c */ /* 0x002fca0004fc1270 */
[----:B------:R-:W1:Y:S01]  /*29960*/  LDC R19, c[0x0][0x228] ;  /* 0x00008a00ff137b82 */ /* 0x000e620000000800 */
[----:B---3--:R-:W-:Y:S01]  /*29970*/  ISETP.GE.AND P1, PT, R0, R13, PT ;  /* 0x0000000d0000720c */ /* 0x008fe20003f26270 */
[----:B------:R-:W-:-:S06]  /*29980*/  IMAD.WIDE R4, R15, 0x2, R244 ;  /* 0x000000020f047825 */ /* 0x000fcc00078e02f4 */
[----:B------:R-:W3:Y:S01]  /*29990*/  LDC R16, c[0x0][0x228] ;  /* 0x00008a00ff107b82 */ /* 0x000ee20000000800 */
[----:B------:R1:W-:Y:S01]  /*299a0*/  @P5 STG.E.U16 desc[UR60][R4.64], R101 ;  /* 0x0000006504005986 */ /* 0x0003e2000c10153c */
[----:B0-----:R-:W-:-:S06]  /*299b0*/  ISETP.LT.AND P5, PT, R220, R17, !P1 ;  /* 0x00000011dc00720c */ /* 0x001fcc0004fa1270 */
[----:B------:R-:W0:Y:S01]  /*299c0*/  LDC R17, c[0x0][0x22c] ;  /* 0x00008b00ff117b82 */ /* 0x000e220000000800 */
[----:B--2---:R-:W-:Y:S01]  /*299d0*/  IMAD.IADD R13, R15, 0x1, R12 ;  /* 0x000000010f0d7824 */ /* 0x004fe200078e020c */
[----:B------:R-:W-:Y:S01]  /*299e0*/  PRMT R18, R101, 0x7632, R18 ;  /* 0x0000763265127816 */ /* 0x000fe20000000012 */
[----:B------:R-:W-:-:S05]  /*299f0*/  IMAD.WIDE R8, R15, 0x2, R246 ;  /* 0x000000020f087825 */ /* 0x000fca00078e02f6 */
[----:B------:R-:W2:Y:S01]  /*29a00*/  LDC R15, c[0x0][0x228] ;  /* 0x00008a00ff0f7b82 */ /* 0x000ea20000000800 */
[----:B------:R-:W-:Y:S01]  /*29a10*/  IMAD.WIDE R10, R13, 0x2, R2 ;  /* 0x000000020d0a7825 */ /* 0x000fe200078e0202 */
[----:B------:R-:W-:Y:S01]  /*29a20*/  @P6 STG.E.U16 desc[UR60][R8.64], R18 ;  /* 0x0000001208006986 */ /* 0x000fe2000c10153c */
[----:B----4-:R-:W-:-:S05]  /*29a30*/  ISETP.LT.AND P6, PT, R223, R14, !P1 ;  /* 0x0000000edf00720c */ /* 0x010fca0004fc1270 */
[----:B------:R-:W4:Y:S01]  /*29a40*/  LDC R12, c[0x0][0x248] ;  /* 0x00009200ff0c7b82 */ /* 0x000f220000000800 */
[----:B------:R3:W-:Y:S01]  /*29a50*/  @P5 STG.E.U16 desc[UR60][R10.64], R6 ;  /* 0x000000060a005986 */ /* 0x0007e2000c10153c */
[----:B-1----:R-:W-:Y:S01]  /*29a60*/  ISETP.LT.AND P5, PT, R222, R19, !P1 ;  /* 0x00000013de00720c */ /* 0x002fe20004fa1270 */
[----:B------:R-:W-:-:S05]  /*29a70*/  IMAD.WIDE R4, R13, 0x2, R218 ;  /* 0x000000020d047825 */ /* 0x000fca00078e02da */
[----:B------:R-:W1:Y:S01]  /*29a80*/  LDC R14, c[0x0][0x228] ;  /* 0x00008a00ff0e7b82 */ /* 0x000e620000000800 */
[----:B------:R-:W-:Y:S01]  /*29a90*/  VIADD R0, R217, 0x3d ;  /* 0x0000003dd9007836 */ /* 0x000fe20000000000 */
[----:B---3--:R-:W-:-:S06]  /*29aa0*/  PRMT R11, R6, 0x7632, R11 ;  /* 0x00007632060b7816 */ /* 0x008fcc000000000b */
[----:B------:R-:W3:Y:S01]  /*29ab0*/  LDC R19, c[0x0][0x228] ;  /* 0x00008a00ff137b82 */ /* 0x000ee20000000800 */
[----:B------:R-:W-:Y:S01]  /*29ac0*/  IMAD.WIDE R8, R13, 0x2, R244 ;  /* 0x000000020d087825 */ /* 0x000fe200078e02f4 */
[----:B------:R-:W-:Y:S01]  /*29ad0*/  ISETP.LT.AND P1, PT, R221, R16, !P1 ;  /* 0x00000010dd00720c */ /* 0x000fe20004f21270 */
[----:B------:R2:W-:Y:S01]  /*29ae0*/  @P6 STG.E.U16 desc[UR60][R4.64], R11 ;  /* 0x0000000b04006986 */ /* 0x0005e2000c10153c */
[----:B0-----:R-:W-:-:S03]  /*29af0*/  ISETP.GE.AND P6, PT, R0, R17, PT ;  /* 0x000000110000720c */ /* 0x001fc60003fc6270 */
[----:B------:R-:W-:Y:S01]  /*29b00*/  @P5 STG.E.U16 desc[UR60][R8.64], R94 ;  /* 0x0000005e08005986 */ /* 0x000fe2000c10153c */
[----:B------:R-:W0:Y:S01]  /*29b10*/  LDC R16, c[0x0][0x228] ;  /* 0x00008a00ff107b82 */ /* 0x000e220000000800 */
[----:B--2---:R-:W-:-:S07]  /*29b20*/  ISETP.LT.AND P5, PT, R220, R15, !P6 ;  /* 0x0000000fdc00720c */ /* 0x004fce00077a1270 */
[----:B------:R-:W2:Y:S01]  /*29b30*/  LDC R15, c[0x0][0x22c] ;  /* 0x00008b00ff0f7b82 */ /* 0x000ea20000000800 */
[----:B------:R-:W-:Y:S01]  /*29b40*/  PRMT R5, R94, 0x7632, R5 ;  /* 0x000076325e057816 */ /* 0x000fe20000000005 */
[----:B------:R-:W-:-:S04]  /*29b50*/  IMAD.WIDE R10, R13, 0x2, R246 ;  /* 0x000000020d0a7825 */ /* 0x000fc800078e02f6 */
[----:B----4-:R-:W-:Y:S02]  /*29b60*/  IMAD.IADD R13, R13, 0x1, R12 ;  /* 0x000000010d0d7824 */ /* 0x010fe400078e020c */
[----:B------:R-:W4:Y:S01]  /*29b70*/  LDC R17, c[0x0][0x228] ;  /* 0x00008a00ff117b82 */ /* 0x000f220000000800 */
[----:B------:R3:W-:Y:S01]  /*29b80*/  @P1 STG.E.U16 desc[UR60][R10.64], R5 ;  /* 0x000000050a001986 */ /* 0x0007e2000c10153c */
[----:B-1----:R-:W-:-:S06]  /*29b90*/  ISETP.LT.AND P1, PT, R223, R14, !P6 ;  /* 0x0000000edf00720c */ /* 0x002fcc0007721270 */
[----:B------:R-:W1:Y:S01]  /*29ba0*/  LDC R6, c[0x0][0x248] ;  /* 0x00009200ff067b82 */ /* 0x000e620000000800 */
[----:B---3--:R-:W-:-:S07]  /*29bb0*/  IMAD.WIDE R4, R13, 0x2, R2 ;  /* 0x000000020d047825 */ /* 0x008fce00078e0202 */
[----:B------:R-:W3:Y:S01]  /*29bc0*/  LDC R12, c[0x0][0x228] ;  /* 0x00008a00ff0c7b82 */ /* 0x000ee20000000800 */
[----:B------:R-:W-:Y:S01]  /*29bd0*/  @P5 STG.E.U16 desc[UR60][R4.64], R98 ;  /* 0x0000006204005986 */ /* 0x000fe2000c10153c */
[----:B------:R-:W-:Y:S01]  /*29be0*/  ISETP.LT.AND P5, PT, R222, R19, !P6 ;  /* 0x00000013de00720c */ /* 0x000fe200077a1270 */
[----:B------:R-:W-:Y:S01]  /*29bf0*/  IMAD.WIDE R8, R13, 0x2, R218 ;  /* 0x000000020d087825 */ /* 0x000fe200078e02da */
[----:B------:R-:W-:-:S04]  /*29c00*/  PRMT R11, R98, 0x7632, R11 ;  /* 0x00007632620b7816 */ /* 0x000fc8000000000b */
[----:B------:R-:W3:Y:S01]  /*29c10*/  LDC R19, c[0x0][0x228] ;  /* 0x00008a00ff137b82 */ /* 0x000ee20000000800 */
[----:B------:R-:W-:Y:S01]  /*29c20*/  VIADD R0, R217, 0x3e ;  /* 0x0000003ed9007836 */ /* 0x000fe20000000000 */
[----:B------:R2:W-:Y:S01]  /*29c30*/  @P1 STG.E.U16 desc[UR60][R8.64], R11 ;  /* 0x0000000b08001986 */ /* 0x0005e2000c10153c */
[----:B0-----:R-:W-:-:S03]  /*29c40*/  ISETP.LT.AND P6, PT, R221, R16, !P6 ;  /* 0x00000010dd00720c */ /* 0x001fc600077c1270 */
[----:B--2---:R-:W-:Y:S02]  /*29c50*/  ISETP.GE.AND P1, PT, R0, R15, PT ;  /* 0x0000000f0000720c */ /* 0x004fe40003f26270 */
[----:B------:R-:W0:Y:S01]  /*29c60*/  LDC R14, c[0x0][0x228] ;  /* 0x00008a00ff0e7b82 */ /* 0x000e220000000800 */
[----:B------:R-:W-:Y:S01]  /*29c70*/  IMAD.WIDE R10, R13, 0x2, R244 ;  /* 0x000000020d0a7825 */ /* 0x000fe200078e02f4 */
[----:B------:R-:W-:-:S06]  /*29c80*/  PRMT R9, R102, 0x7632, R9 ;  /* 0x0000763266097816 */ /* 0x000fcc0000000009 */
[----:B------:R-:W2:Y:S01]  /*29c90*/  LDC R15, c[0x0][0x22c] ;  /* 0x00008b00ff0f7b82 */ /* 0x000ea20000000800 */
[----:B------:R-:W-:Y:S01]  /*29ca0*/  @P5 STG.E.U16 desc[UR60][R10.64], R102 ;  /* 0x000000660a005986 */ /* 0x000fe2000c10153c */
[----:B----4-:R-:W-:Y:S01]  /*29cb0*/  ISETP.LT.AND P5, PT, R220, R17, !P1 ;  /* 0x00000011dc00720c */ /* 0x010fe20004fa1270 */
[----:B------:R-:W-:-:S05]  /*29cc0*/  IMAD.WIDE R4, R13, 0x2, R246 ;  /* 0x000000020d047825 */ /* 0x000fca00078e02f6 */
[----:B------:R-:W4:Y:S01]  /*29cd0*/  LDC R17, c[0x0][0x228] ;  /* 0x00008a00ff117b82 */ /* 0x000f220000000800 */
[----:B-1----:R-:W-:Y:S01]  /*29ce0*/  IMAD.IADD R13, R13, 0x1, R6 ;  /* 0x000000010d0d7824 */ /* 0x002fe200078e0206 */
[----:B------:R1:W-:Y:S01]  /*29cf0*/  @P6 STG.E.U16 desc[UR60][R4.64], R9 ;  /* 0x0000000904006986 */ /* 0x0003e2000c10153c */
[----:B---3--:R-:W-:-:S05]  /*29d00*/  ISETP.LT.AND P6, PT, R223, R12, !P1 ;  /* 0x0000000cdf00720c */ /* 0x008fca0004fc1270 */
[----:B------:R-:W3:Y:S01]  /*29d10*/  LDC R12, c[0x0][0x248] ;  /* 0x00009200ff0c7b82 */ /* 0x000ee20000000800 */
[----:B-1----:R-:W-:-:S07]  /*29d20*/  IMAD.WIDE R8, R13, 0x2, R2 ;  /* 0x000000020d087825 */ /* 0x002fce00078e0202 */
[----:B------:R-:W1:Y:S01]  /*29d30*/  LDC R16, c[0x0][0x228] ;  /* 0x00008a00ff107b82 */ /* 0x000e620000000800 */
[----:B------:R-:W-:Y:S01]  /*29d40*/  @P5 STG.E.U16 desc[UR60][R8.64], R7 ;  /* 0x0000000708005986 */ /* 0x000fe2000c10153c */
[----:B------:R-:W-:Y:S01]  /*29d50*/  ISETP.LT.AND P5, PT, R222, R19, !P1 ;  /* 0x00000013de00720c */ /* 0x000fe20004fa1270 */
[----:B------:R-:W-:Y:S01]  /*29d60*/  IMAD.WIDE R10, R13, 0x2, R218 ;  /* 0x000000020d0a7825 */ /* 0x000fe200078e02da */
[----:B------:R-:W-:-:S04]  /*29d70*/  PRMT R5, R7, 0x7632, R5 ;  /* 0x0000763207057816 */ /* 0x000fc80000000005 */
[----:B------:R-:W1:Y:S01]  /*29d80*/  LDC R19, c[0x0][0x228] ;  /* 0x00008a00ff137b82 */ /* 0x000e620000000800 */
[----:B------:R-:W-:Y:S01]  /*29d90*/  VIADD R0, R217, 0x3f ;  /* 0x0000003fd9007836 */ /* 0x000fe20000000000 */
[----:B------:R4:W-:Y:S01]  /*29da0*/  @P6 STG.E.U16 desc[UR60][R10.64], R5 ;  /* 0x000000050a006986 */ /* 0x0009e2000c10153c */
[----:B0-----:R-:W-:-:S03]  /*29db0*/  ISETP.LT.AND P6, PT, R221, R14, !P1 ;  /* 0x0000000edd00720c */ /* 0x001fc60004fc1270 */
[----:B--2---:R-:W-:Y:S02]  /*29dc0*/  ISETP.GE.AND P1, PT, R0, R15, PT ;  /* 0x0000000f0000720c */ /* 0x004fe40003f26270 */
[----:B------:R-:W0:Y:S01]  /*29dd0*/  LDC R14, c[0x0][0x228] ;  /* 0x00008a00ff0e7b82 */ /* 0x000e220000000800 */
[----:B----4-:R-:W-:-:S07]  /*29de0*/  IMAD.WIDE R4, R13, 0x2, R244 ;  /* 0x000000020d047825 */ /* 0x010fce00078e02f4 */
[----:B------:R-:W2:Y:S01]  /*29df0*/  LDC R15, c[0x0][0x22c] ;  /* 0x00008b00ff0f7b82 */ /* 0x000ea20000000800 */
[----:B------:R-:W-:Y:S01]  /*29e00*/  PRMT R9, R95, 0x7632, R9 ;  /* 0x000076325f097816 */ /* 0x000fe20000000009 */
[----:B------:R-:W-:Y:S01]  /*29e10*/  @P5 STG.E.U16 desc[UR60][R4.64], R95 ;  /* 0x0000005f04005986 */ /* 0x000fe2000c10153c */
[----:B------:R-:W-:Y:S01]  /*29e20*/  ISETP.LT.AND P5, PT, R220, R17, !P1 ;  /* 0x00000011dc00720c */ /* 0x000fe20004fa1270 */
[----:B------:R-:W-:-:S04]  /*29e30*/  IMAD.WIDE R6, R13, 0x2, R246 ;  /* 0x000000020d067825 */ /* 0x000fc800078e02f6 */
[----:B------:R-:W4:Y:S01]  /*29e40*/  LDC R11, c[0x0][0x228] ;  /* 0x00008a00ff0b7b82 */ /* 0x000f220000000800 */
[----:B---3--:R-:W-:Y:S01]  /*29e50*/  IMAD.IADD R13, R13, 0x1, R12 ;  /* 0x000000010d0d7824 */ /* 0x008fe200078e020c */
[----:B------:R3:W-:Y:S01]  /*29e60*/  @P6 STG.E.U16 desc[UR60][R6.64], R9 ;  /* 0x0000000906006986 */ /* 0x0007e2000c10153c */
[----:B-1----:R-:W-:-:S05]  /*29e70*/  ISETP.LT.AND P6, PT, R223, R16, !P1 ;  /* 0x00000010df00720c */ /* 0x002fca0004fc1270 */
[----:B------:R-:W1:Y:S01]  /*29e80*/  LDC R10, c[0x0][0x248] ;  /* 0x00009200ff0a7b82 */ /* 0x000e620000000800 */
[----:B---3--:R-:W-:-:S07]  /*29e90*/  IMAD.WIDE R8, R13, 0x2, R2 ;  /* 0x000000020d087825 */ /* 0x008fce00078e0202 */
[----:B------:R-:W3:Y:S01]  /*29ea0*/  LDC R12, c[0x0][0x228] ;  /* 0x00008a00ff0c7b82 */ /* 0x000ee20000000800 */
[----:B------:R-:W-:Y:S01]  /*29eb0*/  PRMT R7, R99, 0x7632, R7 ;  /* 0x0000763263077816 */ /* 0x000fe20000000007 */
[----:B------:R-:W-:Y:S01]  /*29ec0*/  @P5 STG.E.U16 desc[UR60][R8.64], R99 ;  /* 0x0000006308005986 */ /* 0x000fe2000c10153c */
[----:B------:R-:W-:Y:S01]  /*29ed0*/  ISETP.LT.AND P5, PT, R222, R19, !P1 ;  /* 0x00000013de00720c */ /* 0x000fe20004fa1270 */
[----:B------:R-:W-:-:S04]  /*29ee0*/  IMAD.WIDE R4, R13, 0x2, R218 ;  /* 0x000000020d047825 */ /* 0x000fc800078e02da */
[----:B------:R-:W3:Y:S01]  /*29ef0*/  LDC R17, c[0x0][0x228] ;  /* 0x00008a00ff117b82 */ /* 0x000ee20000000800 */
[----:B------:R-:W-:Y:S01]  /*29f00*/  VIADD R0, R217, 0x40 ;  /* 0x00000040d9007836 */ /* 0x000fe20000000000 */
[----:B------:R4:W-:Y:S01]  /*29f10*/  @P6 STG.E.U16 desc[UR60][R4.64], R7 ;  /* 0x0000000704006986 */ /* 0x0009e2000c10153c */
[----:B0-----:R-:W-:-:S03]  /*29f20*/  ISETP.LT.AND P6, PT, R221, R14, !P1 ;  /* 0x0000000edd00720c */ /* 0x001fc60004fc1270 */
[----:B--2---:R-:W-:Y:S02]  /*29f30*/  ISETP.GE.AND P1, PT, R0, R15, PT ;  /* 0x0000000f0000720c */ /* 0x004fe40003f26270 */
[----:B------:R-:W0:Y:S01]  /*29f40*/  LDC R14, c[0x0][0x228] ;  /* 0x00008a00ff0e7b82 */ /* 0x000e220000000800 */
[----:B----4-:R-:W-:Y:S01]  /*29f50*/  IMAD.WIDE R6, R13, 0x2, R244 ;  /* 0x000000020d067825 */ /* 0x010fe200078e02f4 */
[----:B------:R-:W-:-:S06]  /*29f60*/  PRMT R5, R103, 0x7632, R5 ;  /* 0x0000763267057816 */ /* 0x000fcc0000000005 */
[----:B------:R-:W2:Y:S01]  /*29f70*/  LDC R15, c[0x0][0x228] ;  /* 0x00008a00ff0f7b82 */ /* 0x000ea20000000800 */
[----:B------:R-:W-:Y:S01]  /*29f80*/  @P5 STG.E.U16 desc[UR60][R6.64], R103 ;  /* 0x0000006706005986 */ /* 0x000fe2000c10153c */
[----:B------:R-:W-:Y:S01]  /*29f90*/  ISETP.LT.AND P5, PT, R220, R11, !P1 ;  /* 0x0000000bdc00720c */ /* 0x000fe20004fa1270 */
[----:B------:R-:W-:-:S05]  /*29fa0*/  IMAD.WIDE R8, R13, 0x2, R246 ;  /* 0x000000020d087825 */ /* 0x000fca00078e02f6 */
[----:B------:R-:W4:Y:S01]  /*29fb0*/  LDC R11, c[0x0][0x22c] ;  /* 0x00008b00ff0b7b82 */ /* 0x000f220000000800 */
[----:B-1----:R-:W-:Y:S01]  /*29fc0*/  IMAD.IADD R13, R13, 0x1, R10 ;  /* 0x000000010d0d7824 */ /* 0x002fe200078e020a */
[----:B------:R1:W-:Y:S01]  /*29fd0*/  @P6 STG.E.U16 desc[UR60][R8.64], R5 ;  /* 0x0000000508006986 */ /* 0x0003e2000c10153c */
[----:B---3--:R-:W-:-:S05]  /*29fe0*/  ISETP.LT.AND P6, PT, R223, R12, !P1 ;  /* 0x0000000cdf00720c */ /* 0x008fca0004fc1270 */
[----:B------:R-:W3:Y:S01]  /*29ff0*/  LDC R10, c[0x0][0x248] ;  /* 0x00009200ff0a7b82 */ /* 0x000ee20000000800 */
[----:B-1----:R-:W-:Y:S01]  /*2a000*/  IMAD.WIDE R4, R13, 0x2, R2 ;  /* 0x000000020d047825 */ /* 0x002fe200078e0202 */
[----:B------:R-:W-:-:S06]  /*2a010*/  PRMT R9, R104, 0x7632, R9 ;  /* 0x0000763268097816 */ /* 0x000fcc0000000009 */
[----:B------:R-:W1:Y:S01]  /*2a020*/  LDC R12, c[0x0][0x228] ;  /* 0x00008a00ff0c7b82 */ /* 0x000e620000000800 */
[----:B------:R-:W-:Y:S01]  /*2a030*/  @P5 STG.E.U16 desc[UR60][R4.64], R104 ;  /* 0x0000006804005986 */ /* 0x000fe2000c10153c */
[----:B------:R-:W-:Y:S01]  /*2a040*/  ISETP.LT.AND P5, PT, R222, R17, !P1 ;  /* 0x00000011de00720c */ /* 0x000fe20004fa1270 */
[----:B------:R-:W-:-:S05]  /*2a050*/  IMAD.WIDE R6, R13, 0x2, R218 ;  /* 0x000000020d067825 */ /* 0x000fca00078e02da */
[----:B------:R-:W1:Y:S01]  /*2a060*/  LDC R17, c[0x0][0x228] ;  /* 0x00008a00ff117b82 */ /* 0x000e620000000800 */
[----:B------:R-:W-:Y:S01]  /*2a070*/  VIADD R0, R217, 0x41 ;  /* 0x00000041d9007836 */ /* 0x000fe20000000000 */
[----:B------:R2:W-:Y:S01]  /*2a080*/  @P6 STG.E.U16 desc[UR60][R6.64], R9 ;  /* 0x0000000906006986 */ /* 0x0005e2000c10153c */
[----:B0-----:R-:W-:-:S03]  /*2a090*/  ISETP.LT.AND P6, PT, R221, R14, !P1 ;  /* 0x0000000edd00720c */ /* 0x001fc60004fc1270 */
[----:B----4-:R-:W-:Y:S02]  /*2a0a0*/  ISETP.GE.AND P1, PT, R0, R11, PT ;  /* 0x0000000b0000720c */ /* 0x010fe40003f26270 */
[----:B------:R-:W0:Y:S01]  /*2a0b0*/  LDC R14, c[0x0][0x228] ;  /* 0x00008a00ff0e7b82 */ /* 0x000e220000000800 */
[----:B--2---:R-:W-:Y:S01]  /*2a0c0*/  IMAD.WIDE R8, R13, 0x2, R244 ;  /* 0x000000020d087825 */ /* 0x004fe200078e02f4 */
        /* <DEDUP_REMOVED lines=10> */
[----:B-1----:R-:W-:-:S05]  /*2a170*/  ISETP.LT.AND P6, PT, R223, R12, !P1 ;  /* 0x0000000cdf00720c */ /* 0x002fca0004fc1270 */
[----:B------:R-:W1:Y:S01]  /*2a180*/  LDC R10, c[0x0][0x248] ;  /* 0x00009200ff0a7b82 */ /* 0x000e620000000800 */
[----:B------:R0:W-:Y:S01]  /*2a190*/  @P5 STG.E.U16 desc[UR60][R6.64], R112 ;  /* 0x0000007006005986 */ /* 0x0001e2000c10153c */
[----:B------:R-:W-:Y:S01]  /*2a1a0*/  ISETP.LT.AND P5, PT, R222, R17, !P1 ;  /* 0x00000011de00720c */ /* 0x000fe20004fa1270 */
[----:B----4-:R-:W-:-:S05]  /*2a1b0*/  IMAD.WIDE R8, R11, 0x2, R218 ;  /* 0x000000020b087825 */ /* 0x010fca00078e02da */
[----:B------:R-:W4:Y:S01]  /*2a1c0*/  LDC R12, c[0x0][0x228] ;  /* 0x00008a00ff0c7b82 */ /* 0x000f220000000800 */
[----:B------:R-:W-:Y:S01]  /*2a1d0*/  VIADD R0, R217, 0x42 ;  /* 0x00000042d9007836 */ /* 0x000fe20000000000 */
[----:B0-----:R-:W-:-:S06]  /*2a1e0*/  PRMT R7, R112, 0x7632, R7 ;  /* 0x0000763270077816 */ /* 0x001fcc0000000007 */
[----:B------:R-:W0:Y:S01]  /*2a1f0*/  LDC R17, c[0x0][0x228] ;  /* 0x00008a00ff117b82 */ /* 0x000e220000000800 */
[----:B------:R-:W-:Y:S01]  /*2a200*/  IMAD.WIDE R4, R11, 0x2, R244 ;  /* 0x000000020b047825 */ /* 0x000fe200078e02f4 */
[----:B------:R-:W-:Y:S01]  /*2a210*/  ISETP.LT.AND P1, PT, R221, R14, !P1 ;  /* 0x0000000edd00720c */ /* 0x000fe20004f21270 */
[----:B------:R2:W-:Y:S01]  /*2a220*/  @P6 STG.E.U16 desc[UR60][R8.64], R7 ;  /* 0x0000000708006986 */ /* 0x0005e2000c10153c */
[----:B---3--:R-:W-:-:S03]  /*2a230*/  ISETP.GE.AND P6, PT, R0, R15, PT ;  /* 0x0000000f0000720c */ /* 0x008fc60003fc6270 */
[----:B------:R3:W-:Y:S01]  /*2a240*/  @P5 STG.E.U16 desc[UR60][R4.64], R116 ;  /* 0x0000007404005986 */ /* 0x0007e2000c10153c */
[----:B------:R-:W3:Y:S01]  /*2a250*/  LDC R14, c[0x0][0x228] ;  /* 0x00008a00ff0e7b82 */ /* 0x000ee20000000800 */
[----:B--2---:R-:W-:Y:S02]  /*2a260*/  ISETP.LT.AND P5, PT, R220, R13, !P6 ;  /* 0x0000000ddc00720c */ /* 0x004fe400077a1270 */
[----:B------:R-:W-:-:S05]  /*2a270*/  PRMT R0, R116, 0x7632, R0 ;  /* 0x0000763274007816 */ /* 0x000fca0000000000 */
[----:B------:R-:W2:Y:S01]  /*2a280*/  LDC R13, c[0x0][0x22c] ;  /* 0x00008b00ff0d7b82 */ /* 0x000ea20000000800 */
[----:B------:R-:W-:-:S04]  /*2a290*/  IMAD.WIDE R6, R11, 0x2, R246 ;  /* 0x000000020b067825 */ /* 0x000fc800078e02f6 */
[----:B-1----:R-:W-:-:S03]  /*2a2a0*/  IMAD.IADD R11, R11, 0x1, R10 ;  /* 0x000000010b0b7824 */ /* 0x002fc600078e020a */
[----:B------:R-:W1:Y:S01]  /*2a2b0*/  LDC R15, c[0x0][0x228] ;  /* 0x00008a00ff0f7b82 */ /* 0x000e620000000800 */
[----:B------:R3:W-:Y:S01]  /*2a2c0*/  @P1 STG.E.U16 desc[UR60][R6.64], R0 ;  /* 0x0000000006001986 */ /* 0x0007e2000c10153c */
[----:B----4-:R-:W-:Y:S01]  /*2a2d0*/  ISETP.LT.AND P1, PT, R223, R12, !P6 ;  /* 0x0000000cdf00720c */ /* 0x010fe20007721270 */
[----:B------:R-:W-:-:S05]  /*2a2e0*/  IMAD.WIDE R8, R11, 0x2, R2 ;  /* 0x000000020b087825 */ /* 0x000fca00078e0202 */
[----:B------:R-:W4:Y:S01]  /*2a2f0*/  LDC R10, c[0x0][0x248] ;  /* 0x00009200ff0a7b82 */ /* 0x000f220000000800 */
[----:B------:R2:W-:Y:S01]  /*2a300*/  @P5 STG.E.U16 desc[UR60][R8.64], R105 ;  /* 0x0000006908005986 */ /* 0x0005e2000c10153c */
[----:B0-----:R-:W-:Y:S01]  /*2a310*/  ISETP.LT.AND P5, PT, R222, R17, !P6 ;  /* 0x00000011de00720c */ /* 0x001fe200077a1270 */
[----:B---3--:R-:W-:-:S05]  /*2a320*/  IMAD.WIDE R4, R11, 0x2, R218 ;  /* 0x000000020b047825 */ /* 0x008fca00078e02da */
[----:B------:R-:W0:Y:S01]  /*2a330*/  LDC R12, c[0x0][0x228] ;  /* 0x00008a00ff0c7b82 */ /* 0x000e220000000800 */
[----:B------:R-:W-:Y:S01]  /*2a340*/  PRMT R7, R105, 0x7632, R7 ;  /* 0x0000763269077816 */ /* 0x000fe20000000007 */
[----:B------:R-:W-:Y:S01]  /*2a350*/  VIADD R0, R217, 0x43 ;  /* 0x00000043d9007836 */ /* 0x000fe20000000000 */
[----:B------:R-:W-:-:S05]  /*2a360*/  ISETP.LT.AND P6, PT, R221, R14, !P6 ;  /* 0x0000000edd00720c */ /* 0x000fca00077c1270 */
[----:B------:R-:W3:Y:S01]  /*2a370*/  LDC R17, c[0x0][0x228] ;  /* 0x00008a00ff117b82 */ /* 0x000ee20000000800 */
[----:B------:R1:W-:Y:S01]  /*2a380*/  @P1 STG.E.U16 desc[UR60][R4.64], R7 ;  /* 0x0000000704001986 */ /* 0x0003e2000c10153c */
[----:B--2---:R-:W-:Y:S02]  /*2a390*/  ISETP.GE.AND P1, PT, R0, R13, PT ;  /* 0x0000000d0000720c */ /* 0x004fe40003f26270 */
[----:B------:R-:W-:-:S04]  /*2a3a0*/  PRMT R9, R109, 0x7632, R9 ;  /* 0x000076326d097816 */ /* 0x000fc80000000009 */
[----:B------:R-:W2:Y:S01]  /*2a3b0*/  LDC R14, c[0x0][0x228] ;  /* 0x00008a00ff0e7b82 */ /* 0x000ea20000000800 */
[----:B-1----:R-:W-:-:S07]  /*2a3c0*/  IMAD.WIDE R6, R11, 0x2, R244 ;  /* 0x000000020b067825 */ /* 0x002fce00078e02f4 */
[----:B------:R-:W1:Y:S01]  /*2a3d0*/  LDC R13, c[0x0][0x22c] ;  /* 0x00008b00ff0d7b82 */ /* 0x000e620000000800 */
[----:B------:R-:W-:Y:S01]  /*2a3e0*/  @P5 STG.E.U16 desc[UR60][R6.64], R109 ;  /* 0x0000006d06005986 */ /* 0x000fe2000c10153c */
[----:B------:R-:W-:Y:S01]  /*2a3f0*/  ISETP.LT.AND P5, PT, R220, R15, !P1 ;  /* 0x0000000fdc00720c */ /* 0x000fe20004fa1270 */
[----:B------:R-:W-:-:S04]  /*2a400*/  IMAD.WIDE R4, R11, 0x2, R246 ;  /* 0x000000020b047825 */ /* 0x000fc800078e02f6 */
[----:B----4-:R-:W-:Y:S01]  /*2a410*/  IMAD.IADD R11, R11, 0x1, R10 ;  /* 0x000000010b0b7824 */ /* 0x010fe200078e020a */
[----:B------:R-:W4:Y:S01]  /*2a420*/  LDC R15, c[0x0][0x228] ;  /* 0x00008a00ff0f7b82 */ /* 0x000f220000000800 */
[----:B------:R3:W-:Y:S01]  /*2a430*/  @P6 STG.E.U16 desc[UR60][R4.64], R9 ;  /* 0x0000000904006986 */ /* 0x0007e2000c10153c */
[----:B0-----:R-:W-:-:S06]  /*2a440*/  ISETP.LT.AND P6, PT, R223, R12, !P1 ;  /* 0x0000000cdf00720c */ /* 0x001fcc0004fc1270 */
[----:B------:R-:W0:Y:S01]  /*2a450*/  LDC R10, c[0x0][0x248] ;  /* 0x00009200ff0a7b82 */ /* 0x000e220000000800 */
        /* <DEDUP_REMOVED lines=9> */
[----:B--2---:R-:W-:-:S03]  /*2a4f0*/  ISETP.LT.AND P6, PT, R221, R14, !P1 ;  /* 0x0000000edd00720c */ /* 0x004fc60004fc1270 */
[----:B-1----:R-:W-:Y:S02]  /*2a500*/  ISETP.GE.AND P1, PT, R0, R13, PT ;  /* 0x0000000d0000720c */ /* 0x002fe40003f26270 */
[----:B------:R-:W1:Y:S01]  /*2a510*/  LDC R14, c[0x0][0x228] ;  /* 0x00008a00ff0e7b82 */ /* 0x000e620000000800 */
[----:B------:R-:W-:-:S07]  /*2a520*/  IMAD.WIDE R4, R11, 0x2, R244 ;  /* 0x000000020b047825 */ /* 0x000fce00078e02f4 */
[----:B------:R-:W2:Y:S01]  /*2a530*/  LDC R21, c[0x0][0x228] ;  /* 0x00008a00ff157b82 */ /* 0x000ea20000000800 */
[----:B------:R3:W-:Y:S01]  /*2a540*/  @P5 STG.E.U16 desc[UR60][R4.64], R117 ;  /* 0x0000007504005986 */ /* 0x0007e2000c10153c */
[----:B----4-:R-:W-:Y:S01]  /*2a550*/  ISETP.LT.AND P5, PT, R220, R15, !P1 ;  /* 0x0000000fdc00720c */ /* 0x010fe20004fa1270 */
[----:B0-----:R-:W-:-:S05]  /*2a560*/  IMAD.IADD R13, R11, 0x1, R10 ;  /* 0x000000010b0d7824 */ /* 0x001fca00078e020a */
[----:B------:R-:W0:Y:S01]  /*2a570*/  LDC R15, c[0x0][0x22c] ;  /* 0x00008b00ff0f7b82 */ /* 0x000e220000000800 */
[----:B------:R-:W-:Y:S01]  /*2a580*/  IMAD.WIDE R8, R11, 0x2, R246 ;  /* 0x000000020b087825 */ /* 0x000fe200078e02f6 */
[----:B------:R-:W-:-:S06]  /*2a590*/  PRMT R16, R117, 0x7632, R16 ;  /* 0x0000763275107816 */ /* 0x000fcc0000000010 */
[----:B------:R-:W4:Y:S01]  /*2a5a0*/  LDC R11, c[0x0][0x228] ;  /* 0x00008a00ff0b7b82 */ /* 0x000f220000000800 */
[----:B------:R-:W-:Y:S01]  /*2a5b0*/  IMAD.WIDE R6, R13, 0x2, R2 ;  /* 0x000000020d067825 */ /* 0x000fe200078e0202 */
[----:B------:R-:W-:Y:S01]  /*2a5c0*/  @P6 STG.E.U16 desc[UR60][R8.64], R16 ;  /* 0x0000001008006986 */ /* 0x000fe2000c10153c */
[----:B---3--:R-:W-:-:S05]  /*2a5d0*/  ISETP.LT.AND P6, PT, R223, R12, !P1 ;  /* 0x0000000cdf00720c */ /* 0x008fca0004fc1270 */
[----:B------:R-:W3:Y:S01]  /*2a5e0*/  LDC R10, c[0x0][0x248] ;  /* 0x00009200ff0a7b82 */ /* 0x000ee20000000800 */
[----:B------:R1:W-:Y:S01]  /*2a5f0*/  @P5 STG.E.U16 desc[UR60][R6.64], R106 ;  /* 0x0000006a06005986 */ /* 0x0003e2000c10153c */
[----:B------:R-:W-:Y:S01]  /*2a600*/  ISETP.LT.AND P5, PT, R222, R17, !P1 ;  /* 0x00000011de00720c */ /* 0x000fe20004fa1270 */
[----:B------:R-:W-:-:S05]  /*2a610*/  IMAD.WIDE R4, R13, 0x2, R218 ;  /* 0x000000020d047825 */ /* 0x000fca00078e02da */
[----:B------:R-:W2:Y:S01]  /*2a620*/  LDC R12, c[0x0][0x228] ;  /* 0x00008a00ff0c7b82 */ /* 0x000ea20000000800 */
[----:B------:R-:W-:Y:S01]  /*2a630*/  VIADD R0, R217, 0x45 ;  /* 0x00000045d9007836 */ /* 0x000fe20000000000 */
[----:B-1----:R-:W-:-:S06]  /*2a640*/  PRMT R7, R106, 0x7632, R7 ;  /* 0x000076326a077816 */ /* 0x002fcc0000000007 */
[----:B------:R-:W1:Y:S01]  /*2a650*/  LDC R17, c[0x0][0x228] ;  /* 0x00008a00ff117b82 */ /* 0x000e620000000800 */
[----:B------:R-:W-:Y:S01]  /*2a660*/  IMAD.WIDE R8, R13, 0x2, R244 ;  /* 0x000000020d087825 */ /* 0x000fe200078e02f4 */
[----:B------:R4:W-:Y:S01]  /*2a670*/  @P6 STG.E.U16 desc[UR60][R4.64], R7 ;  /* 0x0000000704006986 */ /* 0x0009e2000c10153c */
[----:B0-----:R-:W-:Y:S02]  /*2a680*/  ISETP.GE.AND P6, PT, R0, R15, PT ;  /* 0x0000000f0000720c */ /* 0x001fe40003fc6270 */
        /* <DEDUP_REMOVED lines=11> */
[----:B--2---:R-:W-:-:S05]  /*2a740*/  ISETP.LT.AND P1, PT, R223, R12, !P6 ;  /* 0x0000000cdf00720c */ /* 0x004fca0007721270 */
[----:B------:R-:W2:Y:S01]  /*2a750*/  LDC R10, c[0x0][0x248] ;  /* 0x00009200ff0a7b82 */ /* 0x000ea20000000800 */
        /* <DEDUP_REMOVED lines=8> */
[----:B----4-:R-:W-:Y:S01]  /*2a7e0*/  ISETP.LT.AND P6, PT, R221, R14, !P6 ;  /* 0x0000000edd00720c */ /* 0x010fe200077c1270 */
[----:B------:R4:W-:Y:S01]  /*2a7f0*/  @P1 STG.E.U16 desc[UR60][R8.64], R5 ;  /* 0x0000000508001986 */ /* 0x0009e2000c10153c */
[----:B------:R-:W-:-:S03]  /*2a800*/  ISETP.GE.AND P1, PT, R0, R11, PT ;  /* 0x0000000b0000720c */ /* 0x000fc60003f26270 */
[----:B------:R2:W-:Y:S01]  /*2a810*/  @P5 STG.E.U16 desc[UR60][R6.64], R118 ;  /* 0x0000007606005986 */ /* 0x0005e2000c10153c */
[----:B------:R-:W0:Y:S01]  /*2a820*/  LDC R14, c[0x0][0x228] ;  /* 0x00008a00ff0e7b82 */ /* 0x000e220000000800 */
[----:B---3--:R-:W-:-:S07]  /*2a830*/  ISETP.LT.AND P5, PT, R220, R15, !P1 ;  /* 0x0000000fdc00720c */ /* 0x008fce0004fa1270 */
[----:B------:R-:W3:Y:S01]  /*2a840*/  LDC R11, c[0x0][0x22c] ;  /* 0x00008b00ff0b7b82 */ /* 0x000ee20000000800 */
[----:B----4-:R-:W-:Y:S01]  /*2a850*/  IMAD.WIDE R4, R13, 0x2, R246 ;  /* 0x000000020d047825 */ /* 0x010fe200078e02f6 */
[----:B--2---:R-:W-:-:S03]  /*2a860*/  PRMT R7, R118, 0x7632, R7 ;  /* 0x0000763276077816 */ /* 0x004fc60000000007 */
[----:B------:R-:W-:-:S03]  /*2a870*/  IMAD.IADD R13, R13, 0x1, R10 ;  /* 0x000000010d0d7824 */ /* 0x000fc600078e020a */
[----:B------:R-:W2:Y:S01]  /*2a880*/  LDC R15, c[0x0][0x228] ;  /* 0x00008a00ff0f7b82 */ /* 0x000ea20000000800 */
[----:B------:R4:W-:Y:S01]  /*2a890*/  @P6 STG.E.U16 desc[UR60][R4.64], R7 ;  /* 0x0000000704006986 */ /* 0x0009e2000c10153c */
[----:B------:R-:W-:Y:S01]  /*2a8a0*/  IMAD.WIDE R8, R13, 0x2, R2 ;  /* 0x000000020d087825 */ /* 0x000fe200078e0202 */
[----:B-1----:R-:W-:-:S05]  /*2a8b0*/  ISETP.LT.AND P6, PT, R223, R12, !P1 ;  /* 0x0000000cdf00720c */ /* 0x002fca0004fc1270 */
[----:B------:R-:W1:Y:S01]  /*2a8c0*/  LDC R10, c[0x0][0x248] ;  /* 0x00009200ff0a7b82 */ /* 0x000e620000000800 */
[----:B------:R-:W-:Y:S01]  /*2a8d0*/  @P5 STG.E.U16 desc[UR60][R8.64], R107 ;  /* 0x0000006b08005986 */ /* 0x000fe2000c10153c */
[----:B0-----:R-:W-:-:S06]  /*2a8e0*/  ISETP.LT.AND P5, PT, R222, R17, !P1 ;  /* 0x00000011de00720c */ /* 0x001fcc0004fa1270 */
[----:B------:R-:W0:Y:S01]  /*2a8f0*/  LDC R12, c[0x0][0x228] ;  /* 0x00008a00ff0c7b82 */ /* 0x000e220000000800 */
[----:B----4-:R-:W-:Y:S01]  /*2a900*/  PRMT R5, R107, 0x7632, R5 ;  /* 0x000076326b057816 */ /* 0x010fe20000000005 */
[----:B------:R-:W-:-:S04]  /*2a910*/  IMAD.WIDE R6, R13, 0x2, R218 ;  /* 0x000000020d067825 */ /* 0x000fc800078e02da */
[----:B------:R-:W-:Y:S02]  /*2a920*/  VIADD R0, R217, 0x47 ;  /* 0x00000047d9007836 */ /* 0x000fe40000000000 */
[----:B------:R-:W4:Y:S01]  /*2a930*/  LDC R17, c[0x0][0x228] ;  /* 0x00008a00ff117b82 */ /* 0x000f220000000800 */
[----:B------:R3:W-:Y:S01]  /*2a940*/  @P6 STG.E.U16 desc[UR60][R6.64], R5 ;  /* 0x0000000506006986 */ /* 0x0007e2000c10153c */
[----:B------:R-:W-:Y:S02]  /*2a950*/  ISETP.LT.AND P6, PT, R221, R14, !P1 ;  /* 0x0000000edd00720c */ /* 0x000fe40004fc1270 */
[----:B---3--:R-:W-:-:S04]  /*2a960*/  ISETP.GE.AND P1, PT, R0, R11, PT ;  /* 0x0000000b0000720c */ /* 0x008fc80003f26270 */
[----:B------:R-:W3:Y:S01]  /*2a970*/  LDC R14, c[0x0][0x228] ;  /* 0x00008a00ff0e7b82 */ /* 0x000ee20000000800 */
[----:B------:R-:W-:Y:S01]  /*2a980*/  IMAD.WIDE R4, R13, 0x2, R244 ;  /* 0x000000020d047825 */ /* 0x000fe200078e02f4 */
[----:B------:R-:W-:-:S06]  /*2a990*/  PRMT R7, R111, 0x7632, R7 ;  /* 0x000076326f077816 */ /* 0x000fcc0000000007 */
[----:B------:R-:W3:Y:S01]  /*2a9a0*/  LDC R11, c[0x0][0x22c] ;  /* 0x00008b00ff0b7b82 */ /* 0x000ee20000000800 */
[----:B------:R-:W-:Y:S01]  /*2a9b0*/  @P5 STG.E.U16 desc[UR60][R4.64], R111 ;  /* 0x0000006f04005986 */ /* 0x000fe2000c10153c */
[----:B--2---:R-:W-:Y:S01]  /*2a9c0*/  ISETP.LT.AND P5, PT, R220, R15, !P1 ;  /* 0x0000000fdc00720c */ /* 0x004fe20004fa1270 */
[----:B------:R-:W-:-:S04]  /*2a9d0*/  IMAD.WIDE R8, R13, 0x2, R246 ;  /* 0x000000020d087825 */ /* 0x000fc800078e02f6 */
[----:B-1----:R-:W-:Y:S01]  /*2a9e0*/  IMAD.IADD R13, R13, 0x1, R10 ;  /* 0x000000010d0d7824 */ /* 0x002fe200078e020a */
[----:B------:R-:W1:Y:S01]  /*2a9f0*/  LDC R15, c[0x0][0x228] ;  /* 0x00008a00ff0f7b82 */ /* 0x000e620000000800 */
[----:B------:R2:W-:Y:S01]  /*2aa00*/  @P6 STG.E.U16 desc[UR60][R8.64], R7 ;  /* 0x0000000708006986 */ /* 0x0005e2000c10153c */
[----:B0-----:R-:W-:-:S06]  /*2aa10*/  ISETP.LT.AND P6, PT, R223, R12, !P1 ;  /* 0x0000000cdf00720c */ /* 0x001fcc0004fc1270 */
[----:B------:R-:W0:Y:S01]  /*2aa20*/  LDC R10, c[0x0][0x248] ;  /* 0x00009200ff0a7b82 */ /* 0x000e220000000800 */
[----:B--2---:R-:W-:-:S07]  /*2aa30*/  IMAD.WIDE R6, R13, 0x2, R2 ;  /* 0x000000020d067825 */ /* 0x004fce00078e0202 */
[----:B------:R-:W2:Y:S01]  /*2aa40*/  LDC R12, c[0x0][0x228] ;  /* 0x00008a00ff0c7b82 */ /* 0x000ea20000000800 */
[----:B------:R-:W-:Y:S01]  /*2aa50*/  @P5 STG.E.U16 desc[UR60][R6.64], R115 ;  /* 0x0000007306005986 */ /* 0x000fe2000c10153c */
[----:B----4-:R-:W-:Y:S01]  /*2aa60*/  ISETP.LT.AND P5, PT, R222, R17, !P1 ;  /* 0x00000011de00720c */ /* 0x010fe20004fa1270 */
[----:B------:R-:W-:Y:S01]  /*2aa70*/  IMAD.WIDE R4, R13, 0x2, R218 ;  /* 0x000000020d047825 */ /* 0x000fe200078e02da */
[----:B------:R-:W-:-:S04]  /*2aa80*/  PRMT R9, R115, 0x7632, R9 ;  /* 0x0000763273097816 */ /* 0x000fc80000000009 */
[----:B------:R-:W4:Y:S01]  /*2aa90*/  LDC R17, c[0x0][0x228] ;  /* 0x00008a00ff117b82 */ /* 0x000f220000000800 */
[----:B------:R-:W-:Y:S01]  /*2aaa0*/  VIADD R0, R217, 0x48 ;  /* 0x00000048d9007836 */ /* 0x000fe20000000000 */
[----:B------:R1:W-:Y:S01]  /*2aab0*/  @P6 STG.E.U16 desc[UR60][R4.64], R9 ;  /* 0x0000000904006986 */ /* 0x0003e2000c10153c */
[----:B---3--:R-:W-:-:S03]  /*2aac0*/  ISETP.LT.AND P6, PT, R221, R14, !P1 ;  /* 0x0000000edd00720c */ /* 0x008fc60004fc1270 */
[----:B------:R-:W-:Y:S02]  /*2aad0*/  ISETP.GE.AND P1, PT, R0, R11, PT ;  /* 0x0000000b0000720c */ /* 0x000fe40003f26270 */
        /* <DEDUP_REMOVED lines=8> */
[----:B0-----:R-:W-:Y:S01]  /*2ab60*/  IMAD.IADD R13, R13, 0x1, R10 ;  /* 0x000000010d0d7824 */ /* 0x001fe200078e020a */
[----:B------:R0:W-:Y:S01]  /*2ab70*/  @P6 STG.E.U16 desc[UR60][R6.64], R5 ;  /* 0x0000000506006986 */ /* 0x0001e2000c10153c */
[----:B--2---:R-:W-:-:S05]  /*2ab80*/  ISETP.LT.AND P6, PT, R223, R12, !P1 ;  /* 0x0000000cdf00720c */ /* 0x004fca0004fc1270 */
[----:B------:R-:W2:Y:S01]  /*2ab90*/  LDC R10, c[0x0][0x248] ;  /* 0x00009200ff0a7b82 */ /* 0x000ea20000000800 */
[----:B0-----:R-:W-:-:S07]  /*2aba0*/  IMAD.WIDE R4, R13, 0x2, R2 ;  /* 0x000000020d047825 */ /* 0x001fce00078e0202 */
[----:B------:R-:W0:Y:S01]  /*2abb0*/  LDC R12, c[0x0][0x228] ;  /* 0x00008a00ff0c7b82 */ /* 0x000e220000000800 */
[----:B------:R-:W-:Y:S01]  /*2abc0*/  PRMT R7, R120, 0x7632, R7 ;  /* 0x0000763278077816 */ /* 0x000fe20000000007 */
[----:B------:R-:W-:Y:S01]  /*2abd0*/  @P5 STG.E.U16 desc[UR60][R4.64], R120 ;  /* 0x0000007804005986 */ /* 0x000fe2000c10153c */
[----:B----4-:R-:W-:Y:S01]  /*2abe0*/  ISETP.LT.AND P5, PT, R222, R17, !P1 ;  /* 0x00000011de00720c */ /* 0x010fe20004fa1270 */
[----:B------:R-:W-:-:S04]  /*2abf0*/  IMAD.WIDE R8, R13, 0x2, R218 ;  /* 0x000000020d087825 */ /* 0x000fc800078e02da */
[----:B------:R-:W4:Y:S01]  /*2ac00*/  LDC R17, c[0x0][0x228] ;  /* 0x00008a00ff117b82 */ /* 0x000f220000000800 */
[----:B------:R-:W-:Y:S01]  /*2ac10*/  VIADD R0, R217, 0x49 ;  /* 0x00000049d9007836 */ /* 0x000fe20000000000 */
[----:B------:R1:W-:Y:S01]  /*2ac20*/  @P6 STG.E.U16 desc[UR60][R8.64], R7 ;  /* 0x0000000708006986 */ /* 0x0003e2000c10153c */
[----:B---3--:R-:W-:-:S03]  /*2ac30*/  ISETP.LT.AND P6, PT, R221, R14, !P1 ;  /* 0x0000000edd00720c */ /* 0x008fc60004fc1270 */
[----:B-1----:R-:W-:Y:S02]  /*2ac40*/  ISETP.GE.AND P1, PT, R0, R11, PT ;  /* 0x0000000b0000720c */ /* 0x002fe40003f26270 */
[----:B------:R-:W1:Y:S01]  /*2ac50*/  LDC R14, c[0x0][0x228] ;  /* 0x00008a00ff0e7b82 */ /* 0x000e620000000800 */
[----:B------:R-:W-:-:S07]  /*2ac60*/  IMAD.WIDE R6, R13, 0x2, R244 ;  /* 0x000000020d067825 */ /* 0x000fce00078e02f4 */
[----:B------:R-:W3:Y:S01]  /*2ac70*/  LDC R18, c[0x0][0x228] ;  /* 0x00008a00ff127b82 */ /* 0x000ee20000000800 */
[----:B------:R4:W-:Y:S01]  /*2ac80*/  @P5 STG.E.U16 desc[UR60][R6.64], R124 ;  /* 0x0000007c06005986 */ /* 0x0009e2000c10153c */
[----:B------:R-:W-:-:S06]  /*2ac90*/  ISETP.LT.AND P5, PT, R220, R15, !P1 ;  /* 0x0000000fdc00720c */ /* 0x000fcc0004fa1270 */
[----:B------:R-:W1:Y:S01]  /*2aca0*/  LDC R15, c[0x0][0x22c] ;  /* 0x00008b00ff0f7b82 */ /* 0x000e620000000800 */
[C---:B--2---:R-:W-:Y:S01]  /*2acb0*/  IMAD.IADD R11, R13.reuse, 0x1, R10 ;  /* 0x000000010d0b7824 */ /* 0x044fe200078e020a */
[----:B------:R-:W-:Y:S01]  /*2acc0*/  PRMT R16, R124, 0x7632, R16 ;  /* 0x000076327c107816 */ /* 0x000fe20000000010 */
[----:B------:R-:W-:-:S05]  /*2acd0*/  IMAD.WIDE R4, R13, 0x2, R246 ;  /* 0x000000020d047825 */ /* 0x000fca00078e02f6 */
[----:B------:R-:W2:Y:S01]  /*2ace0*/  LDC R13, c[0x0][0x228] ;  /* 0x00008a00ff0d7b82 */ /* 0x000ea20000000800 */
[----:B------:R-:W-:Y:S01]  /*2acf0*/  IMAD.WIDE R8, R11, 0x2, R2 ;  /* 0x000000020b087825 */ /* 0x000fe200078e0202 */
[----:B------:R-:W-:Y:S01]  /*2ad00*/  @P6 STG.E.U16 desc[UR60][R4.64], R16 ;  /* 0x0000001004006986 */ /* 0x000fe2000c10153c */
[----:B0-----:R-:W-:-:S05]  /*2ad10*/  ISETP.LT.AND P6, PT, R223, R12, !P1 ;  /* 0x0000000cdf00720c */ /* 0x001fca0004fc1270 */
[----:B------:R-:W0:Y:S01]  /*2ad20*/  LDC R10, c[0x0][0x248] ;  /* 0x00009200ff0a7b82 */ /* 0x000e220000000800 */
[----:B------:R3:W-:Y:S01]  /*2ad30*/  @P5 STG.E.U16 desc[UR60][R8.64], R128 ;  /* 0x0000008008005986 */ /* 0x0007e2000c10153c */
[----:B----4-:R-:W-:Y:S01]  /*2ad40*/  ISETP.LT.AND P5, PT, R222, R17, !P1 ;  /* 0x00000011de00720c */ /* 0x010fe20004fa1270 */
[----:B------:R-:W-:-:S05]  /*2ad50*/  IMAD.WIDE R6, R11, 0x2, R218 ;  /* 0x000000020b067825 */ /* 0x000fca00078e02da */
        /* <DEDUP_REMOVED lines=9> */
[----:B--2---:R-:W-:Y:S01]  /*2adf0*/  ISETP.LT.AND P5, PT, R220, R13, !P6 ;  /* 0x0000000ddc00720c */ /* 0x004fe200077a1270 */
[----:B------:R-:W2:Y:S01]  /*2ae00*/  LDC R14, c[0x0][0x228] ;  /* 0x00008a00ff0e7b82 */ /* 0x000ea20000000800 */
[----:B------:R-:W-:-:S07]  /*2ae10*/  PRMT R0, R132, 0x7632, R0 ;  /* 0x0000763284007816 */ /* 0x000fce0000000000 */
[----:B------:R-:W2:Y:S01]  /*2ae20*/  LDC R13, c[0x0][0x22c] ;  /* 0x00008b00ff0d7b82 */ /* 0x000ea20000000800 */
        /* <DEDUP_REMOVED lines=15> */
[----:B--2---:R-:W-:Y:S01]  /*2af20*/  ISETP.LT.AND P6, PT, R221, R14, !P6 ;  /* 0x0000000edd00720c */ /* 0x004fe200077c1270 */
[----:B------:R2:W-:Y:S01]  /*2af30*/  @P1 STG.E.U16 desc[UR60][R4.64], R7 ;  /* 0x0000000704001986 */ /* 0x0005e2000c10153c */
[----:B------:R-:W-:-:S03]  /*2af40*/  ISETP.GE.AND P1, PT, R0, R13, PT ;  /* 0x0000000d0000720c */ /* 0x000fc60003f26270 */
[----:B------:R2:W-:Y:S01]  /*2af50*/  @P5 STG.E.U16 desc[UR60][R8.64], R125 ;  /* 0x0000007d08005986 */ /* 0x0005e2000c10153c */
[----:B------:R-:W1:Y:S01]  /*2af60*/  LDC R14, c[0x0][0x228] ;  /* 0x00008a00ff0e7b82 */ /* 0x000e620000000800 */
[----:B0-----:R-:W-:-:S07]  /*2af70*/  ISETP.LT.AND P5, PT, R220, R15, !P1 ;  /* 0x0000000fdc00720c */ /* 0x001fce0004fa1270 */
[----:B------:R-:W0:Y:S01]  /*2af80*/  LDC R13, c[0x0][0x22c] ;  /* 0x00008b00ff0d7b82 */ /* 0x000e220000000800 */
[----:B--2---:R-:W-:Y:S01]  /*2af90*/  IMAD.WIDE R4, R11, 0x2, R246 ;  /* 0x000000020b047825 */ /* 0x004fe200078e02f6 */
[----:B------:R-:W-:-:S03]  /*2afa0*/  PRMT R9, R125, 0x7632, R9 ;  /* 0x000076327d097816 */ /* 0x000fc60000000009 */
[----:B----4-:R-:W-:-:S03]  /*2afb0*/  IMAD.IADD R11, R11, 0x1, R10 ;  /* 0x000000010b0b7824 */ /* 0x010fc600078e020a */
[----:B------:R-:W2:Y:S01]  /*2afc0*/  LDC R15, c[0x0][0x228] ;  /* 0x00008a00ff0f7b82 */ /* 0x000ea20000000800 */
[----:B------:R4:W-:Y:S01]  /*2afd0*/  @P6 STG.E.U16 desc[UR60][R4.64], R9 ;  /* 0x0000000904006986 */ /* 0x0009e2000c10153c */
[----:B------:R-:W-:Y:S01]  /*2afe0*/  IMAD.WIDE R6, R11, 0x2, R2 ;  /* 0x000000020b067825 */ /* 0x000fe200078e0202 */
[----:B---3--:R-:W-:-:S05]  /*2aff0*/  ISETP.LT.AND P6, PT, R223, R12, !P1 ;  /* 0x0000000cdf00720c */ /* 0x008fca0004fc1270 */
[----:B------:R-:W3:Y:S01]  /*2b000*/  LDC R10, c[0x0][0x248] ;  /* 0x00009200ff0a7b82 */ /* 0x000ee20000000800 */
[----:B------:R-:W-:Y:S01]  /*2b010*/  @P5 STG.E.U16 desc[UR60][R6.64], R129 ;  /* 0x0000008106005986 */ /* 0x000fe2000c10153c */
[----:B-1----:R-:W-:Y:S02]  /*2b020*/  ISETP.LT.AND P5, PT, R222, R17, !P1 ;  /* 0x00000011de00720c */ /* 0x002fe40004fa1270 */
[----:B----4-:R-:W-:Y:S01]  /*2b030*/  PRMT R5, R129, 0x7632, R5 ;  /* 0x0000763281057816 */ /* 0x010fe20000000005 */
[----:B------:R-:W-:-:S03]  /*2b040*/  IMAD.WIDE R8, R11, 0x2, R218 ;  /* 0x000000020b087825 */ /* 0x000fc600078e02da */
[----:B------:R-:W1:Y:S01]  /*2b050*/  LDC R12, c[0x0][0x228] ;  /* 0x00008a00ff0c7b82 */ /* 0x000e620000000800 */
[----:B------:R-:W-:Y:S01]  /*2b060*/  VIADD R0, R217, 0x4c ;  /* 0x0000004cd9007836 */ /* 0x000fe20000000000 */
[----:B------:R4:W-:Y:S01]  /*2b070*/  @P6 STG.E.U16 desc[UR60][R8.64], R5 ;  /* 0x0000000508006986 */ /* 0x0009e2000c10153c */
[----:B------:R-:W-:-:S05]  /*2b080*/  ISETP.LT.AND P6, PT, R221, R14, !P1 ;  /* 0x0000000edd00720c */ /* 0x000fca0004fc1270 */
[----:B------:R-:W1:Y:S01]  /*2b090*/  LDC R17, c[0x0][0x228] ;  /* 0x00008a00ff117b82 */ /* 0x000e620000000800 */
[----:B0-----:R-:W-:Y:S01]  /*2b0a0*/  ISETP.GE.AND P1, PT, R0, R13, PT ;  /* 0x0000000d0000720c */ /* 0x001fe20003f26270 */
[----:B----4-:R-:W-:-:S06]  /*2b0b0*/  IMAD.WIDE R4, R11, 0x2, R244 ;  /* 0x000000020b047825 */ /* 0x010fcc00078e02f4 */
[----:B------:R-:W0:Y:S01]  /*2b0c0*/  LDC R14, c[0x0][0x228] ;  /* 0x00008a00ff0e7b82 */ /* 0x000e220000000800 */
[----:B------:R4:W-:Y:S01]  /*2b0d0*/  @P5 STG.E.U16 desc[UR60][R4.64], R133 ;  /* 0x0000008504005986 */ /* 0x0009e2000c10153c */
[----:B--2---:R-:W-:-:S06]  /*2b0e0*/  ISETP.LT.AND P5, PT, R220, R15, !P1 ;  /* 0x0000000fdc00720c */ /* 0x004fcc0004fa1270 */
[----:B------:R-:W2:Y:S01]  /*2b0f0*/  LDC R15, c[0x0][0x22c] ;  /* 0x00008b00ff0f7b82 */ /* 0x000ea20000000800 */
[----:B---3--:R-:W-:Y:S01]  /*2b100*/  IMAD.IADD R13, R11, 0x1, R10 ;  /* 0x000000010b0d7824 */ /* 0x008fe200078e020a */
[----:B------:R-:W-:Y:S01]  /*2b110*/  PRMT R16, R133, 0x7632, R16 ;  /* 0x0000763285107816 */ /* 0x000fe20000000010 */
[----:B------:R-:W-:-:S05]  /*2b120*/  IMAD.WIDE R6, R11, 0x2, R246 ;  /* 0x000000020b067825 */ /* 0x000fca00078e02f6 */
[----:B------:R-:W3:Y:S01]  /*2b130*/  LDC R11, c[0x0][0x228] ;  /* 0x00008a00ff0b7b82 */ /* 0x000ee20000000800 */
        /* <DEDUP_REMOVED lines=9> */
[----:B------:R-:W-:-:S06]  /*2b1d0*/  PRMT R9, R122, 0x7632, R9 ;  /* 0x000076327a097816 */ /* 0x000fcc0000000009 */
[----:B------:R-:W4:Y:S01]  /*2b1e0*/  LDC R17, c[0x0][0x228] ;  /* 0x00008a00ff117b82 */ /* 0x000f220000000800 */
[----:B------:R-:W-:Y:S01]  /*2b1f0*/  IMAD.WIDE R6, R13, 0x2, R244 ;  /* 0x000000020d067825 */ /* 0x000fe200078e02f4 */
[----:B------:R1:W-:Y:S01]  /*2b200*/  @P6 STG.E.U16 desc[UR60][R4.64], R9 ;  /* 0x0000000904006986 */ /* 0x0003e2000c10153c */
[----:B--2---:R-:W-:Y:S02]  /*2b210*/  ISETP.GE.AND P6, PT, R0, R15, PT ;  /* 0x0000000f0000720c */ /* 0x004fe40003fc6270 */
[----:B0-----:R-:W-:Y:S01]  /*2b220*/  ISETP.LT.AND P1, PT, R221, R14, !P1 ;  /* 0x0000000edd00720c */ /* 0x001fe20004f21270 */
[----:B------:R0:W-:Y:S01]  /*2b230*/  @P5 STG.E.U16 desc[UR60][R6.64], R126 ;  /* 0x0000007e06005986 */ /* 0x0001e2000c10153c */
[----:B---3--:R-:W-:Y:S01]  /*2b240*/  ISETP.LT.AND P5, PT, R220, R11, !P6 ;  /* 0x0000000bdc00720c */ /* 0x008fe200077a1270 */
[----:B------:R-:W2:Y:S01]  /*2b250*/  LDC R14, c[0x0][0x228] ;  /* 0x00008a00ff0e7b82 */ /* 0x000ea20000000800 */
[----:B------:R-:W-:-:S07]  /*2b260*/  PRMT R0, R126, 0x7632, R0 ;  /* 0x000076327e007816 */ /* 0x000fce0000000000 */
[----:B------:R-:W3:Y:S01]  /*2b270*/  LDC R11, c[0x0][0x22c] ;  /* 0x00008b00ff0b7b82 */ /* 0x000ee20000000800 */
[----:B-1----:R-:W-:-:S04]  /*2b280*/  IMAD.WIDE R8, R13, 0x2, R246 ;  /* 0x000000020d087825 */ /* 0x002fc800078e02f6 */
[----:B------:R-:W-:-:S03]  /*2b290*/  IMAD.IADD R13, R13, 0x1, R10 ;  /* 0x000000010d0d7824 */ /* 0x000fc600078e020a */
[----:B------:R-:W1:Y:S01]  /*2b2a0*/  LDC R15, c[0x0][0x228] ;  /* 0x00008a00ff0f7b82 */ /* 0x000e620000000800 */
[----:B------:R-:W-:Y:S01]  /*2b2b0*/  IMAD.WIDE R4, R13, 0x2, R2 ;  /* 0x000000020d047825 */ /* 0x000fe200078e0202 */
[----:B------:R-:W-:Y:S01]  /*2b2c0*/  @P1 STG.E.U16 desc[UR60][R8.64], R0 ;  /* 0x0000000008001986 */ /* 0x000fe2000c10153c */
[----:B----4-:R-:W-:-:S05]  /*2b2d0*/  ISETP.LT.AND P1, PT, R223, R12, !P6 ;  /* 0x0000000cdf00720c */ /* 0x010fca0007721270 */
[----:B------:R-:W4:Y:S01]  /*2b2e0*/  LDC R10, c[0x0][0x248] ;  /* 0x00009200ff0a7b82 */ /* 0x000f220000000800 */
[----:B------:R0:W-:Y:S01]  /*2b2f0*/  @P5 STG.E.U16 desc[UR60][R4.64], R130 ;  /* 0x0000008204005986 */ /* 0x0001e2000c10153c */
[----:B------:R-:W-:-:S06]  /*2b300*/  ISETP.LT.AND P5, PT, R222, R17, !P6 ;  /* 0x00000011de00720c */ /* 0x000fcc00077a1270 */
[----:B------:R-:W4:Y:S01]  /*2b310*/  LDC R12, c[0x0][0x228] ;  /* 0x00008a00ff0c7b82 */ /* 0x000f220000000800 */
[----:B0-----:R-:W-:Y:S01]  /*2b320*/  IMAD.WIDE R6, R13, 0x2, R218 ;  /* 0x000000020d067825 */ /* 0x001fe200078e02da */
[----:B------:R-:W-:-:S03]  /*2b330*/  PRMT R5, R130, 0x7632, R5 ;  /* 0x0000763282057816 */ /* 0x000fc60000000005 */
[----:B------:R-:W-:-:S03]  /*2b340*/  VIADD R0, R217, 0x4e ;  /* 0x0000004ed9007836 */ /* 0x000fc60000000000 */
[----:B------:R-:W0:Y:S01]  /*2b350*/  LDC R17, c[0x0][0x228] ;  /* 0x00008a00ff117b82 */ /* 0x000e220000000800 */
[----:B------:R-:W-:Y:S01]  /*2b360*/  IMAD.WIDE R8, R13, 0x2, R244 ;  /* 0x000000020d087825 */ /* 0x000fe200078e02f4 */
[----:B--2---:R-:W-:Y:S01]  /*2b370*/  ISETP.LT.AND P6, PT, R221, R14, !P6 ;  /* 0x0000000edd00720c */ /* 0x004fe200077c1270 */
[----:B------:R2:W-:Y:S01]  /*2b380*/  @P1 STG.E.U16 desc[UR60][R6.64], R5 ;  /* 0x0000000506001986 */ /* 0x0005e2000c10153c */
[----:B---3--:R-:W-:-:S03]  /*2b390*/  ISETP.GE.AND P1, PT, R0, R11, PT ;  /* 0x0000000b0000720c */ /* 0x008fc60003f26270 */
[----:B------:R-:W-:Y:S01]  /*2b3a0*/  @P5 STG.E.U16 desc[UR60][R8.64], R134 ;  /* 0x0000008608005986 */ /* 0x000fe2000c10153c */
[----:B------:R-:W3:Y:S01]  /*2b3b0*/  LDC R14, c[0x0][0x228] ;  /* 0x00008a00ff0e7b82 */ /* 0x000ee20000000800 */
[----:B-1----:R-:W-:-:S07]  /*2b3c0*/  ISETP.LT.AND P5, PT, R220, R15, !P1 ;  /* 0x0000000fdc00720c */ /* 0x002fce0004fa1270 */
[----:B------:R-:W1:Y:S01]  /*2b3d0*/  LDC R11, c[0x0][0x22c] ;  /* 0x00008b00ff0b7b82 */ /* 0x000e620000000800 */
[----:B--2---:R-:W-:Y:S01]  /*2b3e0*/  PRMT R7, R134, 0x7632, R7 ;  /* 0x0000763286077816 */ /* 0x004fe20000000007 */
[----:B------:R-:W-:-:S04]  /*2b3f0*/  IMAD.WIDE R4, R13, 0x2, R246 ;  /* 0x000000020d047825 */ /* 0x000fc800078e02f6 */
[----:B----4-:R-:W-:Y:S02]  /*2b400*/  IMAD.IADD R13, R13, 0x1, R10 ;  /* 0x000000010d0d7824 */ /* 0x010fe400078e020a */
[----:B------:R-:W2:Y:S01]  /*2b410*/  LDC R15, c[0x0][0x228] ;  /* 0x00008a00ff0f7b82 */ /* 0x000ea20000000800 */
[----:B------:R4:W-:Y:S01]  /*2b420*/  @P6 STG.E.U16 desc[UR60][R4.64], R7 ;  /* 0x0000000704006986 */ /* 0x0009e2000c10153c */
[----:B------:R-:W-:-:S06]  /*2b430*/  ISETP.LT.AND P6, PT, R223, R12, !P1 ;  /* 0x0000000cdf00720c */ /* 0x000fcc0004fc1270 */
[----:B------:R-:W2:Y:S01]  /*2b440*/  LDC R10, c[0x0][0x248] ;  /* 0x00009200ff0a7b82 */ /* 0x000ea20000000800 */
[----:B----4-:R-:W-:-:S07]  /*2b450*/  IMAD.WIDE R6, R13, 0x2, R2 ;  /* 0x000000020d067825 */ /* 0x010fce00078e0202 */
[----:B------:R-:W4:Y:S01]  /*2b460*/  LDC R12, c[0x0][0x228] ;  /* 0x00008a00ff0c7b82 */ /* 0x000f220000000800 */
[----:B------:R-:W-:Y:S01]  /*2b470*/  @P5 STG.E.U16 desc[UR60][R6.64], R123 ;  /* 0x0000007b06005986 */ /* 0x000fe2000c10153c */
[----:B0-----:R-:W-:Y:S01]  /*2b480*/  ISETP.LT.AND P5, PT, R222, R17, !P1 ;  /* 0x00000011de00720c */ /* 0x001fe20004fa1270 */
[----:B------:R-:W-:Y:S01]  /*2b490*/  IMAD.WIDE R8, R13, 0x2, R218 ;  /* 0x000000020d087825 */ /* 0x000fe200078e02da */
[----:B------:R-:W-:-:S04]  /*2b4a0*/  PRMT R5, R123, 0x7632, R5 ;  /* 0x000076327b057816 */ /* 0x000fc80000000005 */
[----:B------:R-:W0:Y:S01]  /*2b4b0*/  LDC R17, c[0x0][0x228] ;  /* 0x00008a00ff117b82 */ /* 0x000e220000000800 */
[----:B------:R-:W-:Y:S01]  /*2b4c0*/  VIADD R0, R217, 0x4f ;  /* 0x0000004fd9007836 */ /* 0x000fe20000000000 */
[----:B------:R1:W-:Y:S01]  /*2b4d0*/  @P6 STG.E.U16 desc[UR60][R8.64], R5 ;  /* 0x0000000508006986 */ /* 0x0003e2000c10153c */
[----:B---3--:R-:W-:-:S03]  /*2b4e0*/  ISETP.LT.AND P6, PT, R221, R14, !P1 ;  /* 0x0000000edd00720c */ /* 0x008fc60004fc1270 */
[----:B-1----:R-:W-:Y:S02]  /*2b4f0*/  ISETP.GE.AND P1, PT, R0, R11, PT ;  /* 0x0000000b0000720c */ /* 0x002fe40003f26270 */
[----:B------:R-:W1:Y:S01]  /*2b500*/  LDC R14, c[0x0][0x228] ;  /* 0x00008a00ff0e7b82 */ /* 0x000e620000000800 */
[----:B------:R-:W-:-:S07]  /*2b510*/  IMAD.WIDE R4, R13, 0x2, R244 ;  /* 0x000000020d047825 */ /* 0x000fce00078e02f4 */
[----:B------:R-:W3:Y:S01]  /*2b520*/  LDC R11, c[0x0][0x22c] ;  /* 0x00008b00ff0b7b82 */ /* 0x000ee20000000800 */
[----:B------:R-:W-:Y:S01]  /*2b530*/  @P5 STG.E.U16 desc[UR60][R4.64], R127 ;  /* 0x0000007f04005986 */ /* 0x000fe2000c10153c */
[----:B--2---:R-:W-:Y:S01]  /*2b540*/  ISETP.LT.AND P5, PT, R220, R15, !P1 ;  /* 0x0000000fdc00720c */ /* 0x004fe20004fa1270 */
[----:B------:R-:W-:Y:S01]  /*2b550*/  IMAD.WIDE R6, R13, 0x2, R246 ;  /* 0x000000020d067825 */ /* 0x000fe200078e02f6 */
[----:B------:R-:W-:-:S04]  /*2b560*/  PRMT R9, R127, 0x7632, R9 ;  /* 0x000076327f097816 */ /* 0x000fc80000000009 */
[----:B------:R-:W2:Y:S01]  /*2b570*/  LDC R15, c[0x0][0x228] ;  /* 0x00008a00ff0f7b82 */ /* 0x000ea20000000800 */
[----:B------:R-:W-:Y:S01]  /*2b580*/  IMAD.IADD R13, R13, 0x1, R10 ;  /* 0x000000010d0d7824 */ /* 0x000fe200078e020a */
[----:B------:R0:W-:Y:S01]  /*2b590*/  @P6 STG.E.U16 desc[UR60][R6.64], R9 ;  /* 0x0000000906006986 */ /* 0x0001e2000c10153c */
[----:B----4-:R-:W-:-:S05]  /*2b5a0*/  ISETP.LT.AND P6, PT, R223, R12, !P1 ;  /* 0x0000000cdf00720c */ /* 0x010fca0004fc1270 */
[----:B------:R-:W4:Y:S01]  /*2b5b0*/  LDC R10, c[0x0][0x248] ;  /* 0x00009200ff0a7b82 */ /* 0x000f220000000800 */
[----:B0-----:R-:W-:-:S07]  /*2b5c0*/  IMAD.WIDE R8, R13, 0x2, R2 ;  /* 0x000000020d087825 */ /* 0x001fce00078e0202 */
[----:B------:R-:W0:Y:S01]  /*2b5d0*/  LDC R12, c[0x0][0x228] ;  /* 0x00008a00ff0c7b82 */ /* 0x000e220000000800 */
[----:B------:R-:W-:Y:S01]  /*2b5e0*/  PRMT R7, R131, 0x7632, R7 ;  /* 0x0000763283077816 */ /* 0x000fe20000000007 */
[----:B------:R-:W-:Y:S01]  /*2b5f0*/  @P5 STG.E.U16 desc[UR60][R8.64], R131 ;  /* 0x0000008308005986 */ /* 0x000fe2000c10153c */
[----:B------:R-:W-:Y:S01]  /*2b600*/  ISETP.LT.AND P5, PT, R222, R17, !P1 ;  /* 0x00000011de00720c */ /* 0x000fe20004fa1270 */
[----:B------:R-:W-:-:S04]  /*2b610*/  IMAD.WIDE R4, R13, 0x2, R218 ;  /* 0x000000020d047825 */ /* 0x000fc800078e02da */
[----:B------:R-:W0:Y:S01]  /*2b620*/  LDC R17, c[0x0][0x228] ;  /* 0x00008a00ff117b82 */ /* 0x000e220000000800 */
[----:B------:R-:W-:Y:S01]  /*2b630*/  VIADD R0, R217, 0x50 ;  /* 0x00000050d9007836 */ /* 0x000fe20000000000 */
[----:B------:R2:W-:Y:S01]  /*2b640*/  @P6 STG.E.U16 desc[UR60][R4.64], R7 ;  /* 0x0000000704006986 */ /* 0x0005e2000c10153c */
[----:B-1----:R-:W-:-:S03]  /*2b650*/  ISETP.LT.AND P6, PT, R221, R14, !P1 ;  /* 0x0000000edd00720c */ /* 0x002fc60004fc1270 */
[----:B---3--:R-:W-:Y:S02]  /*2b660*/  ISETP.GE.AND P1, PT, R0, R11, PT ;  /* 0x0000000b0000720c */ /* 0x008fe40003f26270 */
[----:B------:R-:W1:Y:S01]  /*2b670*/  LDC R14, c[0x0][0x228] ;  /* 0x00008a00ff0e7b82 */ /* 0x000e620000000800 */
[----:B--2---:R-:W-:-:S07]  /*2b680*/  IMAD.WIDE R6, R13, 0x2, R244 ;  /* 0x000000020d067825 */ /* 0x004fce00078e02f4 */
[----:B------:R-:W2:Y:S01]  /*2b690*/  LDC R11, c[0x0][0x22c] ;  /* 0x00008b00ff0b7b82 */ /* 0x000ea20000000800 */
[----:B------:R-:W-:Y:S01]  /*2b6a0*/  PRMT R5, R135, 0x7632, R5 ;  /* 0x0000763287057816 */ /* 0x000fe20000000005 */
[----:B------:R-:W-:Y:S01]  /*2b6b0*/  @P5 STG.E.U16 desc[UR60][R6.64], R135 ;  /* 0x0000008706005986 */ /* 0x000fe2000c10153c */
[----:B------:R-:W-:Y:S01]  /*2b6c0*/  ISETP.LT.AND P5, PT, R220, R15, !P1 ;  /* 0x0000000fdc00720c */ /* 0x000fe20004fa1270 */
[----:B------:R-:W-:-:S04]  /*2b6d0*/  IMAD.WIDE R8, R13, 0x2, R246 ;  /* 0x000000020d087825 */ /* 0x000fc800078e02f6 */
[----:B------:R-:W3:Y:S01]  /*2b6e0*/  LDC R15, c[0x0][0x228] ;  /* 0x00008a00ff0f7b82 */ /* 0x000ee20000000800 */
[----:B----4-:R-:W-:Y:S01]  /*2b6f0*/  IMAD.IADD R13, R13, 0x1, R10 ;  /* 0x000000010d0d7824 */ /* 0x010fe200078e020a */
[----:B------:R4:W-:Y:S01]  /*2b700*/  @P6 STG.E.U16 desc[UR60][R8.64], R5 ;  /* 0x0000000508006986 */ /* 0x0009e2000c10153c */
[----:B0-----:R-:W-:-:S05]  /*2b710*/  ISETP.LT.AND P6, PT, R223, R12, !P1 ;  /* 0x0000000cdf00720c */ /* 0x001fca0004fc1270 */
[----:B------:R-:W0:Y:S01]  /*2b720*/  LDC R10, c[0x0][0x248] ;  /* 0x00009200ff0a7b82 */ /* 0x000e220000000800 */
[----:B----4-:R-:W-:-:S07]  /*2b730*/  IMAD.WIDE R4, R13, 0x2, R2 ;  /* 0x000000020d047825 */ /* 0x010fce00078e0202 */
[----:B------:R-:W4:Y:S01]  /*2b740*/  LDC R12, c[0x0][0x228] ;  /* 0x00008a00ff0c7b82 */ /* 0x000f220000000800 */
[----:B------:R-:W-:Y:S01]  /*2b750*/  PRMT R9, R136, 0x7632, R9 ;  /* 0x0000763288097816 */ /* 0x000fe20000000009 */
[----:B------:R-:W-:Y:S01]  /*2b760*/  @P5 STG.E.U16 desc[UR60][R4.64], R136 ;  /* 0x0000008804005986 */ /* 0x000fe2000c10153c */
[----:B------:R-:W-:Y:S01]  /*2b770*/  ISETP.LT.AND P5, PT, R222, R17, !P1 ;  /* 0x00000011de00720c */ /* 0x000fe20004fa1270 */
[----:B------:R-:W-:-:S04]  /*2b780*/  IMAD.WIDE R6, R13, 0x2, R218 ;  /* 0x000000020d067825 */ /* 0x000fc800078e02da */
[----:B------:R-:W4:Y:S01]  /*2b790*/  LDC R17, c[0x0][0x228] ;  /* 0x00008a00ff117b82 */ /* 0x000f220000000800 */
[----:B------:R-:W-:Y:S01]  /*2b7a0*/  VIADD R0, R217, 0x51 ;  /* 0x00000051d9007836 */ /* 0x000fe20000000000 */
[----:B------:R3:W-:Y:S01]  /*2b7b0*/  @P6 STG.E.U16 desc[UR60][R6.64], R9 ;  /* 0x0000000906006986 */ /* 0x0007e2000c10153c */
[----:B-1----:R-:W-:-:S03]  /*2b7c0*/  ISETP.LT.AND P6, PT, R221, R14, !P1 ;  /* 0x0000000edd00720c */ /* 0x002fc60004fc1270 */
[----:B--2---:R-:W-:Y:S02]  /*2b7d0*/  ISETP.GE.AND P1, PT, R0, R11, PT ;  /* 0x0000000b0000720c */ /* 0x004fe40003f26270 */
[----:B------:R-:W1:Y:S01]  /*2b7e0*/  LDC R14, c[0x0][0x228] ;  /* 0x00008a00ff0e7b82 */ /* 0x000e620000000800 */
[----:B---3--:R-:W-:-:S07]  /*2b7f0*/  IMAD.WIDE R8, R13, 0x2, R244 ;  /* 0x000000020d087825 */ /* 0x008fce00078e02f4 */
[----:B------:R-:W2:Y:S01]  /*2b800*/  LDC R20, c[0x0][0x228] ;  /* 0x00008a00ff147b82 */ /* 0x000ea20000000800 */
[----:B------:R3:W-:Y:S01]  /*2b810*/  @P5 STG.E.U16 desc[UR60][R8.64], R140 ;  /* 0x0000008c08005986 */ /* 0x0007e2000c10153c */
[----:B------:R-:W-:-:S06]  /*2b820*/  ISETP.LT.AND P5, PT, R220, R15, !P1 ;  /* 0x0000000fdc00720c */ /* 0x000fcc0004fa1270 */
[----:B------:R-:W2:Y:S01]  /*2b830*/  LDC R15, c[0x0][0x22c] ;  /* 0x00008b00ff0f7b82 */ /* 0x000ea20000000800 */
[C---:B0-----:R-:W-:Y:S01]  /*2b840*/  IMAD.IADD R11, R13.reuse, 0x1, R10 ;  /* 0x000000010d0b7824 */ /* 0x041fe200078e020a */
[----:B------:R-:W-:Y:S01]  /*2b850*/  PRMT R16, R140, 0x7632, R16 ;  /* 0x000076328c107816 */ /* 0x000fe20000000010 */
[----:B------:R-:W-:-:S05]  /*2b860*/  IMAD.WIDE R4, R13, 0x2, R246 ;  /* 0x000000020d047825 */ /* 0x000fca00078e02f6 */
[----:B------:R-:W0:Y:S01]  /*2b870*/  LDC R13, c[0x0][0x228] ;  /* 0x00008a00ff0d7b82 */ /* 0x000e220000000800 */
[----:B------:R-:W-:Y:S01]  /*2b880*/  IMAD.WIDE R6, R11, 0x2, R2 ;  /* 0x000000020b067825 */ /* 0x000fe200078e0202 */
[----:B------:R-:W-:Y:S01]  /*2b890*/  @P6 STG.E.U16 desc[UR60][R4.64], R16 ;  /* 0x0000001004006986 */ /* 0x000fe2000c10153c */
[----:B----4-:R-:W-:-:S05]  /*2b8a0*/  ISETP.LT.AND P6, PT, R223, R12, !P1 ;  /* 0x0000000cdf00720c */ /* 0x010fca0004fc1270 */
[----:B------:R-:W4:Y:S01]  /*2b8b0*/  LDC R10, c[0x0][0x248] ;  /* 0x00009200ff0a7b82 */ /* 0x000f220000000800 */
[----:B------:R1:W-:Y:S01]  /*2b8c0*/  @P5 STG.E.U16 desc[UR60][R6.64], R144 ;  /* 0x0000009006005986 */ /* 0x0003e2000c10153c */
[----:B------:R-:W-:Y:S01]  /*2b8d0*/  ISETP.LT.AND P5, PT, R222, R17, !P1 ;  /* 0x00000011de00720c */ /* 0x000fe20004fa1270 */
[----:B---3--:R-:W-:-:S05]  /*2b8e0*/  IMAD.WIDE R8, R11, 0x2, R218 ;  /* 0x000000020b087825 */ /* 0x008fca00078e02da */
[----:B------:R-:W3:Y:S01]  /*2b8f0*/  LDC R12, c[0x0][0x228] ;  /* 0x00008a00ff0c7b82 */ /* 0x000ee20000000800 */
[----:B------:R-:W-:Y:S01]  /*2b900*/  VIADD R0, R217, 0x52 ;  /* 0x00000052d9007836 */ /* 0x000fe20000000000 */
[----:B-1----:R-:W-:-:S06]  /*2b910*/  PRMT R7, R144, 0x7632, R7 ;  /* 0x0000763290077816 */ /* 0x002fcc0000000007 */
[----:B------:R-:W1:Y:S01]  /*2b920*/  LDC R17, c[0x0][0x228] ;  /* 0x00008a00ff117b82 */ /* 0x000e620000000800 */
[----:B------:R-:W-:Y:S01]  /*2b930*/  IMAD.WIDE R4, R11, 0x2, R244 ;  /* 0x000000020b047825 */ /* 0x000fe200078e02f4 */
[----:B------:R-:W-:Y:S01]  /*2b940*/  ISETP.LT.AND P1, PT, R221, R14, !P1 ;  /* 0x0000000edd00720c */ /* 0x000fe20004f21270 */
[----:B------:R0:W-:Y:S01]  /*2b950*/  @P6 STG.E.U16 desc[UR60][R8.64], R7 ;  /* 0x0000000708006986 */ /* 0x0001e2000c10153c */
[----:B--2---:R-:W-:-:S03]  /*2b960*/  ISETP.GE.AND P6, PT, R0, R15, PT ;  /* 0x0000000f0000720c */ /* 0x004fc60003fc6270 */
[----:B------:R2:W-:Y:S01]  /*2b970*/  @P5 STG.E.U16 desc[UR60][R4.64], R148 ;  /* 0x0000009404005986 */ /* 0x0005e2000c10153c */
[----:B------:R-:W2:Y:S01]  /*2b980*/  LDC R14, c[0x0][0x228] ;  /* 0x00008a00ff0e7b82 */ /* 0x000ea20000000800 */
[----:B0-----:R-:W-:Y:S02]  /*2b990*/  ISETP.LT.AND P5, PT, R220, R13, !P6 ;  /* 0x0000000ddc00720c */ /* 0x001fe400077a1270 */
[----:B------:R-:W-:-:S05]  /*2b9a0*/  PRMT R0, R148, 0x7632, R0 ;  /* 0x0000763294007816 */ /* 0x000fca0000000000 */
[----:B------:R-:W0:Y:S01]  /*2b9b0*/  LDC R13, c[0x0][0x22c] ;  /* 0x00008b00ff0d7b82 */ /* 0x000e220000000800 */
[----:B------:R-:W-:-:S04]  /*2b9c0*/  IMAD.WIDE R6, R11, 0x2, R246 ;  /* 0x000000020b067825 */ /* 0x000fc800078e02f6 */
[----:B----4-:R-:W-:-:S03]  /*2b9d0*/  IMAD.IADD R11, R11, 0x1, R10 ;  /* 0x000000010b0b7824 */ /* 0x010fc600078e020a */
[----:B------:R-:W4:Y:S01]  /*2b9e0*/  LDC R15, c[0x0][0x228] ;  /* 0x00008a00ff0f7b82 */ /* 0x000f220000000800 */
[----:B------:R2:W-:Y:S01]  /*2b9f0*/  @P1 STG.E.U16 desc[UR60][R6.64], R0 ;  /* 0x0000000006001986 */ /* 0x0005e2000c10153c */
[----:B---3--:R-:W-:Y:S01]  /*2ba00*/  ISETP.LT.AND P1, PT, R223, R12, !P6 ;  /* 0x0000000cdf00720c */ /* 0x008fe20007721270 */
[----:B------:R-:W-:-:S05]  /*2ba10*/  IMAD.WIDE R8, R11, 0x2, R2 ;  /* 0x000000020b087825 */ /* 0x000fca00078e0202 */
[----:B------:R-:W3:Y:S01]  /*2ba20*/  LDC R10, c[0x0][0x248] ;  /* 0x00009200ff0a7b82 */ /* 0x000ee20000000800 */
[----:B------:R0:W-:Y:S01]  /*2ba30*/  @P5 STG.E.U16 desc[UR60][R8.64], R137 ;  /* 0x0000008908005986 */ /* 0x0001e2000c10153c */
[----:B-1----:R-:W-:Y:S01]  /*2ba40*/  ISETP.LT.AND P5, PT, R222, R17, !P6 ;  /* 0x00000011de00720c */ /* 0x002fe200077a1270 */
[----:B--2---:R-:W-:-:S05]  /*2ba50*/  IMAD.WIDE R4, R11, 0x2, R218 ;  /* 0x000000020b047825 */ /* 0x004fca00078e02da */
[----:B------:R-:W1:Y:S01]  /*2ba60*/  LDC R12, c[0x0][0x228] ;  /* 0x00008a00ff0c7b82 */ /* 0x000e620000000800 */
[----:B------:R-:W-:Y:S01]  /*2ba70*/  PRMT R7, R137, 0x7632, R7 ;  /* 0x0000763289077816 */ /* 0x000fe20000000007 */
[----:B------:R-:W-:Y:S01]  /*2ba80*/  VIADD R0, R217, 0x53 ;  /* 0x00000053d9007836 */ /* 0x000fe20000000000 */
[----:B------:R-:W-:-:S05]  /*2ba90*/  ISETP.LT.AND P6, PT, R221, R14, !P6 ;  /* 0x0000000edd00720c */ /* 0x000fca00077c1270 */
[----:B------:R-:W2:Y:S01]  /*2baa0*/  LDC R17, c[0x0][0x228] ;  /* 0x00008a00ff117b82 */ /* 0x000ea20000000800 */
[----:B------:R4:W-:Y:S01]  /*2bab0*/  @P1 STG.E.U16 desc[UR60][R4.64], R7 ;  /* 0x0000000704001986 */ /* 0x0009e2000c10153c */
[----:B0-----:R-:W-:Y:S02]  /*2bac0*/  ISETP.GE.AND P1, PT, R0, R13, PT ;  /* 0x0000000d0000720c */ /* 0x001fe40003f26270 */
[----:B------:R-:W-:-:S04]  /*2bad0*/  PRMT R9, R141, 0x7632, R9 ;  /* 0x000076328d097816 */ /* 0x000fc80000000009 */
[----:B------:R-:W0:Y:S01]  /*2bae0*/  LDC R14, c[0x0][0x228] ;  /* 0x00008a00ff0e7b82 */ /* 0x000e220000000800 */
[----:B----4-:R-:W-:-:S07]  /*2baf0*/  IMAD.WIDE R6, R11, 0x2, R244 ;  /* 0x000000020b067825 */ /* 0x010fce00078e02f4 */
[----:B------:R-:W4:Y:S01]  /*2bb00*/  LDC R13, c[0x0][0x22c] ;  /* 0x00008b00ff0d7b82 */ /* 0x000f220000000800 */
[----:B------:R-:W-:Y:S01]  /*2bb10*/  @P5 STG.E.U16 desc[UR60][R6.64], R141 ;  /* 0x0000008d06005986 */ /* 0x000fe2000c10153c */
[----:B------:R-:W-:Y:S01]  /*2bb20*/  ISETP.LT.AND P5, PT, R220, R15, !P1 ;  /* 0x0000000fdc00720c */ /* 0x000fe20004fa1270 */
[----:B------:R-:W-:-:S04]  /*2bb30*/  IMAD.WIDE R4, R11, 0x2, R246 ;  /* 0x000000020b047825 */ /* 0x000fc800078e02f6 */
[----:B---3--:R-:W-:Y:S01]  /*2bb40*/  IMAD.IADD R11, R11, 0x1, R10 ;  /* 0x000000010b0b7824 */ /* 0x008fe200078e020a */
[----:B------:R-:W3:Y:S01]  /*2bb50*/  LDC R15, c[0x0][0x228] ;  /* 0x00008a00ff0f7b82 */ /* 0x000ee20000000800 */
[----:B------:R2:W-:Y:S01]  /*2bb60*/  @P6 STG.E.U16 desc[UR60][R4.64], R9 ;  /* 0x0000000904006986 */ /* 0x0005e2000c10153c */
[----:B-1----:R-:W-:-:S06]  /*2bb70*/  ISETP.LT.AND P6, PT, R223, R12, !P1 ;  /* 0x0000000cdf00720c */ /* 0x002fcc0004fc1270 */
[----:B------:R-:W1:Y:S01]  /*2bb80*/  LDC R10, c[0x0][0x248] ;  /* 0x00009200ff0a7b82 */ /* 0x000e620000000800 */
[----:B--2---:R-:W-:Y:S01]  /*2bb90*/  IMAD.WIDE R8, R11, 0x2, R2 ;  /* 0x000000020b087825 */ /* 0x004fe200078e0202 */
[----:B------:R-:W-:-:S06]  /*2bba0*/  PRMT R5, R145, 0x7632, R5 ;  /* 0x0000763291057816 */ /* 0x000fcc0000000005 */
[----:B------:R-:W2:Y:S01]  /*2bbb0*/  LDC R12, c[0x0][0x228] ;  /* 0x00008a00ff0c7b82 */ /* 0x000ea20000000800 */
[----:B------:R-:W-:Y:S01]  /*2bbc0*/  @P5 STG.E.U16 desc[UR60][R8.64], R145 ;  /* 0x0000009108005986 */ /* 0x000fe2000c10153c */
[----:B------:R-:W-:Y:S01]  /*2bbd0*/  ISETP.LT.AND P5, PT, R222, R17, !P1 ;  /* 0x00000011de00720c */ /* 0x000fe20004fa1270 */
[----:B------:R-:W-:-:S05]  /*2bbe0*/  IMAD.WIDE R6, R11, 0x2, R218 ;  /* 0x000000020b067825 */ /* 0x000fca00078e02da */
[----:B------:R-:W2:Y:S01]  /*2bbf0*/  LDC R17, c[0x0][0x228] ;  /* 0x00008a00ff117b82 */ /* 0x000ea20000000800 */
[----:B------:R-:W-:Y:S01]  /*2bc00*/  VIADD R0, R217, 0x54 ;  /* 0x00000054d9007836 */ /* 0x000fe20000000000 */
[----:B------:R4:W-:Y:S01]  /*2bc10*/  @P6 STG.E.U16 desc[UR60][R6.64], R5 ;  /* 0x0000000506006986 */ /* 0x0009e2000c10153c */
[----:B0-----:R-:W-:-:S03]  /*2bc20*/  ISETP.LT.AND P6, PT, R221, R14, !P1 ;  /* 0x0000000edd00720c */ /* 0x001fc60004fc1270 */
[----:B----4-:R-:W-:Y:S02]  /*2bc30*/  ISETP.GE.AND P1, PT, R0, R13, PT ;  /* 0x0000000d0000720c */ /* 0x010fe40003f26270 */
[----:B------:R-:W0:Y:S01]  /*2bc40*/  LDC R14, c[0x0][0x228] ;  /* 0x00008a00ff0e7b82 */ /* 0x000e220000000800 */
[----:B------:R-:W-:Y:S01]  /*2bc50*/  IMAD.WIDE R4, R11, 0x2, R244 ;  /* 0x000000020b047825 */ /* 0x000fe200078e02f4 */
[----:B------:R-:W-:-:S06]  /*2bc60*/  PRMT R22, R215, 0x7632, R22 ;  /* 0x00007632d7167816 */ /* 0x000fcc0000000016 */
[----:B------:R-:W4:Y:S01]  /*2bc70*/  LDC R23, c[0x0][0x228] ;  /* 0x00008a00ff177b82 */ /* 0x000f220000000800 */
[----:B------:R2:W-:Y:S01]  /*2bc80*/  @P5 STG.E.U16 desc[UR60][R4.64], R149 ;  /* 0x0000009504005986 */ /* 0x0005e2000c10153c */
[----:B---3--:R-:W-:Y:S01]  /*2bc90*/  ISETP.LT.AND P5, PT, R220, R15, !P1 ;  /* 0x0000000fdc00720c */ /* 0x008fe20004fa1270 */
[----:B-1----:R-:W-:-:S05]  /*2bca0*/  IMAD.IADD R13, R11, 0x1, R10 ;  /* 0x000000010b0d7824 */ /* 0x002fca00078e020a */
[----:B------:R-:W1:Y:S01]  /*2bcb0*/  LDC R15, c[0x0][0x22c] ;  /* 0x00008b00ff0f7b82 */ /* 0x000e620000000800 */
[----:B------:R-:W-:Y:S01]  /*2bcc0*/  IMAD.WIDE R8, R11, 0x2, R246 ;  /* 0x000000020b087825 */ /* 0x000fe200078e02f6 */
[----:B------:R-:W-:-:S06]  /*2bcd0*/  PRMT R16, R149, 0x7632, R16 ;  /* 0x0000763295107816 */ /* 0x000fcc0000000010 */
[----:B------:R-:W3:Y:S01]  /*2bce0*/  LDC R11, c[0x0][0x228] ;  /* 0x00008a00ff0b7b82 */ /* 0x000ee20000000800 */
[----:B------:R-:W-:Y:S01]  /*2bcf0*/  IMAD.WIDE R6, R13, 0x2, R2 ;  /* 0x000000020d067825 */ /* 0x000fe200078e0202 */
[----:B------:R-:W-:Y:S01]  /*2bd00*/  @P6 STG.E.U16 desc[UR60][R8.64], R16 ;  /* 0x0000001008006986 */ /* 0x000fe2000c10153c */
[----:B--2---:R-:W-:-:S05]  /*2bd10*/  ISETP.LT.AND P6, PT, R223, R12, !P1 ;  /* 0x0000000cdf00720c */ /* 0x004fca0004fc1270 */
[----:B------:R-:W2:Y:S01]  /*2bd20*/  LDC R10, c[0x0][0x248] ;  /* 0x00009200ff0a7b82 */ /* 0x000ea20000000800 */
[----:B------:R0:W-:Y:S01]  /*2bd30*/  @P5 STG.E.U16 desc[UR60][R6.64], R138 ;  /* 0x0000008a06005986 */ /* 0x0001e2000c10153c */
[----:B------:R-:W-:Y:S01]  /*2bd40*/  ISETP.LT.AND P5, PT, R222, R17, !P1 ;  /* 0x00000011de00720c */ /* 0x000fe20004fa1270 */
[----:B------:R-:W-:-:S05]  /*2bd50*/  IMAD.WIDE R4, R13, 0x2, R218 ;  /* 0x000000020d047825 */ /* 0x000fca00078e02da */
[----:B------:R-:W4:Y:S01]  /*2bd60*/  LDC R12, c[0x0][0x228] ;  /* 0x00008a00ff0c7b82 */ /* 0x000f220000000800 */
[----:B------:R-:W-:Y:S01]  /*2bd70*/  VIADD R0, R217, 0x55 ;  /* 0x00000055d9007836 */ /* 0x000fe20000000000 */
[----:B0-----:R-:W-:-:S06]  /*2bd80*/  PRMT R7, R138, 0x7632, R7 ;  /* 0x000076328a077816 */ /* 0x001fcc0000000007 */
[----:B------:R-:W0:Y:S01]  /*2bd90*/  LDC R17, c[0x0][0x228] ;  /* 0x00008a00ff117b82 */ /* 0x000e220000000800 */
[----:B------:R-:W-:Y:S01]  /*2bda0*/  IMAD.WIDE R8, R13, 0x2, R244 ;  /* 0x000000020d087825 */ /* 0x000fe200078e02f4 */
[----:B------:R3:W-:Y:S01]  /*2bdb0*/  @P6 STG.E.U16 desc[UR60][R4.64], R7 ;  /* 0x0000000704006986 */ /* 0x0007e2000c10153c */
[----:B-1----:R-:W-:Y:S02]  /*2bdc0*/  ISETP.GE.AND P6, PT, R0, R15, PT ;  /* 0x0000000f0000720c */ /* 0x002fe40003fc6270 */
[----:B------:R-:W-:Y:S01]  /*2bdd0*/  ISETP.LT.AND P1, PT, R221, R14, !P1 ;  /* 0x0000000edd00720c */ /* 0x000fe20004f21270 */
[----:B------:R1:W-:Y:S01]  /*2bde0*/  @P5 STG.E.U16 desc[UR60][R8.64], R142 ;  /* 0x0000008e08005986 */ /* 0x0003e2000c10153c */
[----:B---3--:R-:W-:Y:S01]  /*2bdf0*/  ISETP.LT.AND P5, PT, R220, R11, !P6 ;  /* 0x0000000bdc00720c */ /* 0x008fe200077a1270 */
[----:B------:R-:W3:Y:S01]  /*2be00*/  LDC R14, c[0x0][0x228] ;  /* 0x00008a00ff0e7b82 */ /* 0x000ee20000000800 */
[----:B------:R-:W-:-:S07]  /*2be10*/  PRMT R0, R142, 0x7632, R0 ;  /* 0x000076328e007816 */ /* 0x000fce0000000000 */
        /* <DEDUP_REMOVED lines=9> */
[----:B0-----:R-:W-:-:S06]  /*2beb0*/  ISETP.LT.AND P5, PT, R222, R17, !P6 ;  /* 0x00000011de00720c */ /* 0x001fcc00077a1270 */
[----:B------:R-:W0:Y:S01]  /*2bec0*/  LDC R12, c[0x0][0x228] ;  /* 0x00008a00ff0c7b82 */ /* 0x000e220000000800 */
[----:B-1----:R-:W-:Y:S01]  /*2bed0*/  IMAD.WIDE R8, R13, 0x2, R218 ;  /* 0x000000020d087825 */ /* 0x002fe200078e02da */
[----:B------:R-:W-:-:S03]  /*2bee0*/  PRMT R5, R146, 0x7632, R5 ;  /* 0x0000763292057816 */ /* 0x000fc60000000005 */
[----:B------:R-:W-:-:S03]  /*2bef0*/  VIADD R0, R217, 0x56 ;  /* 0x00000056d9007836 */ /* 0x000fc60000000000 */
[----:B------:R-:W1:Y:S01]  /*2bf00*/  LDC R17, c[0x0][0x228] ;  /* 0x00008a00ff117b82 */ /* 0x000e620000000800 */
[----:B------:R-:W-:Y:S01]  /*2bf10*/  IMAD.WIDE R6, R13, 0x2, R244 ;  /* 0x000000020d067825 */ /* 0x000fe200078e02f4 */
[----:B---3--:R-:W-:Y:S01]  /*2bf20*/  ISETP.LT.AND P6, PT, R221, R14, !P6 ;  /* 0x0000000edd00720c */ /* 0x008fe200077c1270 */
[----:B------:R3:W-:Y:S01]  /*2bf30*/  @P1 STG.E.U16 desc[UR60][R8.64], R5 ;  /* 0x0000000508001986 */ /* 0x0007e2000c10153c */
[----:B------:R-:W-:-:S03]  /*2bf40*/  ISETP.GE.AND P1, PT, R0, R11, PT ;  /* 0x0000000b0000720c */ /* 0x000fc60003f26270 */
[----:B------:R3:W-:Y:S01]  /*2bf50*/  @P5 STG.E.U16 desc[UR60][R6.64], R150 ;  /* 0x0000009606005986 */ /* 0x0007e2000c10153c */
[----:B------:R-:W1:Y:S01]  /*2bf60*/  LDC R14, c[0x0][0x228] ;  /* 0x00008a00ff0e7b82 */ /* 0x000e620000000800 */
[----:B--2---:R-:W-:-:S07]  /*2bf70*/  ISETP.LT.AND P5, PT, R220, R15, !P1 ;  /* 0x0000000fdc00720c */ /* 0x004fce0004fa1270 */
[----:B------:R-:W2:Y:S01]  /*2bf80*/  LDC R11, c[0x0][0x22c] ;  /* 0x00008b00ff0b7b82 */ /* 0x000ea20000000800 */
[----:B---3--:R-:W-:Y:S01]  /*2bf90*/  IMAD.WIDE R4, R13, 0x2, R246 ;  /* 0x000000020d047825 */ /* 0x008fe200078e02f6 */
[----:B------:R-:W-:-:S03]  /*2bfa0*/  PRMT R7, R150, 0x7632, R7 ;  /* 0x0000763296077816 */ /* 0x000fc60000000007 */
[----:B----4-:R-:W-:-:S03]  /*2bfb0*/  IMAD.IADD R13, R13, 0x1, R10 ;  /* 0x000000010d0d7824 */ /* 0x010fc600078e020a */
[----:B------:R-:W3:Y:S01]  /*2bfc0*/  LDC R15, c[0x0][0x228] ;  /* 0x00008a00ff0f7b82 */ /* 0x000ee20000000800 */
[----:B------:R4:W-:Y:S01]  /*2bfd0*/  @P6 STG.E.U16 desc[UR60][R4.64], R7 ;  /* 0x0000000704006986 */ /* 0x0009e2000c10153c */
[----:B------:R-:W-:Y:S01]  /*2bfe0*/  IMAD.WIDE R8, R13, 0x2, R2 ;  /* 0x000000020d087825 */ /* 0x000fe200078e0202 */
[----:B0-----:R-:W-:-:S05]  /*2bff0*/  ISETP.LT.AND P6, PT, R223, R12, !P1 ;  /* 0x0000000cdf00720c */ /* 0x001fca0004fc1270 */
[----:B------:R-:W0:Y:S01]  /*2c000*/  LDC R10, c[0x0][0x248] ;  /* 0x00009200ff0a7b82 */ /* 0x000e220000000800 */
[----:B------:R-:W-:Y:S01]  /*2c010*/  @P5 STG.E.U16 desc[UR60][R8.64], R139 ;  /* 0x0000008b08005986 */ /* 0x000fe2000c10153c */
[----:B-1----:R-:W-:-:S06]  /*2c020*/  ISETP.LT.AND P5, PT, R222, R17, !P1 ;  /* 0x00000011de00720c */ /* 0x002fcc0004fa1270 */
[----:B------:R-:W1:Y:S01]  /*2c030*/  LDC R12, c[0x0][0x228] ;  /* 0x00008a00ff0c7b82 */ /* 0x000e620000000800 */
[----:B----4-:R-:W-:Y:S01]  /*2c040*/  PRMT R5, R139, 0x7632, R5 ;  /* 0x000076328b057816 */ /* 0x010fe20000000005 */
[----:B------:R-:W-:-:S04]  /*2c050*/  IMAD.WIDE R6, R13, 0x2, R218 ;  /* 0x000000020d067825 */ /* 0x000fc800078e02da */
[----:B------:R-:W-:Y:S02]  /*2c060*/  VIADD R0, R217, 0x57 ;  /* 0x00000057d9007836 */ /* 0x000fe40000000000 */
[----:B------:R-:W4:Y:S01]  /*2c070*/  LDC R17, c[0x0][0x228] ;  /* 0x00008a00ff117b82 */ /* 0x000f220000000800 */
[----:B------:R2:W-:Y:S01]  /*2c080*/  @P6 STG.E.U16 desc[UR60][R6.64], R5 ;  /* 0x0000000506006986 */ /* 0x0005e2000c10153c */
[----:B------:R-:W-:Y:S02]  /*2c090*/  ISETP.LT.AND P6, PT, R221, R14, !P1 ;  /* 0x0000000edd00720c */ /* 0x000fe40004fc1270 */
[----:B--2---:R-:W-:-:S04]  /*2c0a0*/  ISETP.GE.AND P1, PT, R0, R11, PT ;  /* 0x0000000b0000720c */ /* 0x004fc80003f26270 */
[----:B------:R-:W2:Y:S01]  /*2c0b0*/  LDC R14, c[0x0][0x228] ;  /* 0x00008a00ff0e7b82 */ /* 0x000ea20000000800 */
[----:B------:R-:W-:Y:S01]  /*2c0c0*/  IMAD.WIDE R4, R13, 0x2, R244 ;  /* 0x000000020d047825 */ /* 0x000fe200078e02f4 */
[----:B------:R-:W-:-:S06]  /*2c0d0*/  PRMT R7, R143, 0x7632, R7 ;  /* 0x000076328f077816 */ /* 0x000fcc0000000007 */
[----:B------:R-:W2:Y:S01]  /*2c0e0*/  LDC R11, c[0x0][0x22c] ;  /* 0x00008b00ff0b7b82 */ /* 0x000ea20000000800 */
[----:B------:R-:W-:Y:S01]  /*2c0f0*/  @P5 STG.E.U16 desc[UR60][R4.64], R143 ;  /* 0x0000008f04005986 */ /* 0x000fe2000c10153c */
[----:B---3--:R-:W-:Y:S01]  /*2c100*/  ISETP.LT.AND P5, PT, R220, R15, !P1 ;  /* 0x0000000fdc00720c */ /* 0x008fe20004fa1270 */
[----:B------:R-:W-:-:S04]  /*2c110*/  IMAD.WIDE R8, R13, 0x2, R246 ;  /* 0x000000020d087825 */ /* 0x000fc800078e02f6 */
[----:B0-----:R-:W-:Y:S01]  /*2c120*/  IMAD.IADD R13, R13, 0x1, R10 ;  /* 0x000000010d0d7824 */ /* 0x001fe200078e020a */
[----:B------:R-:W0:Y:S01]  /*2c130*/  LDC R15, c[0x0][0x228] ;  /* 0x00008a00ff0f7b82 */ /* 0x000e220000000800 */
[----:B------:R3:W-:Y:S01]  /*2c140*/  @P6 STG.E.U16 desc[UR60][R8.64], R7 ;  /* 0x0000000708006986 */ /* 0x0007e2000c10153c */
[----:B-1----:R-:W-:-:S06]  /*2c150*/  ISETP.LT.AND P6, PT, R223, R12, !P1 ;  /* 0x0000000cdf00720c */ /* 0x002fcc0004fc1270 */
[----:B------:R-:W1:Y:S01]  /*2c160*/  LDC R10, c[0x0][0x248] ;  /* 0x00009200ff0a7b82 */ /* 0x000e620000000800 */
[----:B---3--:R-:W-:-:S07]  /*2c170*/  IMAD.WIDE R6, R13, 0x2, R2 ;  /* 0x000000020d067825 */ /* 0x008fce00078e0202 */
[----:B------:R-:W3:Y:S01]  /*2c180*/  LDC R12, c[0x0][0x228] ;  /* 0x00008a00ff0c7b82 */ /* 0x000ee20000000800 */
[----:B------:R-:W-:Y:S01]  /*2c190*/  @P5 STG.E.U16 desc[UR60][R6.64], R147 ;  /* 0x0000009306005986 */ /* 0x000fe2000c10153c */
[----:B----4-:R-:W-:Y:S01]  /*2c1a0*/  ISETP.LT.AND P5, PT, R222, R17, !P1 ;  /* 0x00000011de00720c */ /* 0x010fe20004fa1270 */
[----:B------:R-:W-:Y:S01]  /*2c1b0*/  IMAD.WIDE R4, R13, 0x2, R218 ;  /* 0x000000020d047825 */ /* 0x000fe200078e02da */
[----:B------:R-:W-:-:S04]  /*2c1c0*/  PRMT R9, R147, 0x7632, R9 ;  /* 0x0000763293097816 */ /* 0x000fc80000000009 */
[----:B------:R-:W4:Y:S01]  /*2c1d0*/  LDC R17, c[0x0][0x228] ;  /* 0x00008a00ff117b82 */ /* 0x000f220000000800 */
[----:B------:R-:W-:Y:S01]  /*2c1e0*/  VIADD R0, R217, 0x58 ;  /* 0x00000058d9007836 */ /* 0x000fe20000000000 */
[----:B------:R0:W-:Y:S01]  /*2c1f0*/  @P6 STG.E.U16 desc[UR60][R4.64], R9 ;  /* 0x0000000904006986 */ /* 0x0001e2000c10153c */
[----:B--2---:R-:W-:-:S03]  /*2c200*/  ISETP.LT.AND P6, PT, R221, R14, !P1 ;  /* 0x0000000edd00720c */ /* 0x004fc60004fc1270 */
[----:B------:R-:W-:Y:S02]  /*2c210*/  ISETP.GE.AND P1, PT, R0, R11, PT ;  /* 0x0000000b0000720c */ /* 0x000fe40003f26270 */
[----:B------:R-:W2:Y:S01]  /*2c220*/  LDC R14, c[0x0][0x228] ;  /* 0x00008a00ff0e7b82 */ /* 0x000ea20000000800 */
[----:B0-----:R-:W-:-:S07]  /*2c230*/  IMAD.WIDE R8, R13, 0x2, R244 ;  /* 0x000000020d087825 */ /* 0x001fce00078e02f4 */
[----:B------:R-:W0:Y:S01]  /*2c240*/  LDC R11, c[0x0][0x22c] ;  /* 0x00008b00ff0b7b82 */ /* 0x000e220000000800 */
[----:B------:R-:W-:Y:S01]  /*2c250*/  @P5 STG.E.U16 desc[UR60][R8.64], R151 ;  /* 0x0000009708005986 */ /* 0x000fe2000c10153c */
[----:B------:R-:W-:Y:S01]  /*2c260*/  ISETP.LT.AND P5, PT, R220, R15, !P1 ;  /* 0x0000000fdc00720c */ /* 0x000fe20004fa1270 */
[----:B------:R-:W-:Y:S01]  /*2c270*/  IMAD.WIDE R6, R13, 0x2, R246 ;  /* 0x000000020d067825 */ /* 0x000fe200078e02f6 */
[----:B------:R-:W-:-:S04]  /*2c280*/  PRMT R5, R151, 0x7632, R5 ;  /* 0x0000763297057816 */ /* 0x000fc80000000005 */
[----:B------:R-:W0:Y:S01]  /*2c290*/  LDC R15, c[0x0][0x228] ;  /* 0x00008a00ff0f7b82 */ /* 0x000e220000000800 */
[----:B-1----:R-:W-:Y:S01]  /*2c2a0*/  IMAD.IADD R13, R13, 0x1, R10 ;  /* 0x000000010d0d7824 */ /* 0x002fe200078e020a */
[----:B------:R1:W-:Y:S01]  /*2c2b0*/  @P6 STG.E.U16 desc[UR60][R6.64], R5 ;  /* 0x0000000506006986 */ /* 0x0003e2000c10153c */
[----:B---3--:R-:W-:-:S05]  /*2c2c0*/  ISETP.LT.AND P6, PT, R223, R12, !P1 ;  /* 0x0000000cdf00720c */ /* 0x008fca0004fc1270 */
[----:B------:R-:W3:Y:S01]  /*2c2d0*/  LDC R10, c[0x0][0x248] ;  /* 0x00009200ff0a7b82 */ /* 0x000ee20000000800 */
[----:B-1----:R-:W-:-:S07]  /*2c2e0*/  IMAD.WIDE R4, R13, 0x2, R2 ;  /* 0x000000020d047825 */ /* 0x002fce00078e0202 */
[----:B------:R-:W1:Y:S01]  /*2c2f0*/  LDC R12, c[0x0][0x228] ;  /* 0x00008a00ff0c7b82 */ /* 0x000e620000000800 */
[----:B------:R-:W-:Y:S01]  /*2c300*/  PRMT R7, R152, 0x7632, R7 ;  /* 0x0000763298077816 */ /* 0x000fe20000000007 */
[----:B------:R-:W-:Y:S01]  /*2c310*/  @P5 STG.E.U16 desc[UR60][R4.64], R152 ;  /* 0x0000009804005986 */ /* 0x000fe2000c10153c */
[----:B----4-:R-:W-:Y:S01]  /*2c320*/  ISETP.LT.AND P5, PT, R222, R17, !P1 ;  /* 0x00000011de00720c */ /* 0x010fe20004fa1270 */
[----:B------:R-:W-:-:S04]  /*2c330*/  IMAD.WIDE R8, R13, 0x2, R218 ;  /* 0x000000020d087825 */ /* 0x000fc800078e02da */
[----:B------:R-:W4:Y:S01]  /*2c340*/  LDC R17, c[0x0][0x228] ;  /* 0x00008a00ff117b82 */ /* 0x000f220000000800 */
[----:B------:R-:W-:Y:S01]  /*2c350*/  VIADD R0, R217, 0x59 ;  /* 0x00000059d9007836 */ /* 0x000fe20000000000 */
[----:B------:R0:W-:Y:S01]  /*2c360*/  @P6 STG.E.U16 desc[UR60][R8.64], R7 ;  /* 0x0000000708006986 */ /* 0x0001e2000c10153c */
[----:B--2---:R-:W-:-:S03]  /*2c370*/  ISETP.LT.AND P6, PT, R221, R14, !P1 ;  /* 0x0000000edd00720c */ /* 0x004fc60004fc1270 */
[----:B0-----:R-:W-:Y:S02]  /*2c380*/  ISETP.GE.AND P1, PT, R0, R11, PT ;  /* 0x0000000b0000720c */ /* 0x001fe40003f26270 */
[----:B------:R-:W0:Y:S01]  /*2c390*/  LDC R14, c[0x0][0x228] ;  /* 0x00008a00ff0e7b82 */ /* 0x000e220000000800 */
[----:B------:R-:W-:-:S05]  /*2c3a0*/  IMAD.WIDE R6, R13, 0x2, R244 ;  /* 0x000000020d067825 */ /* 0x000fca00078e02f4 */
[----:B------:R2:W-:Y:S01]  /*2c3b0*/  @P5 STG.E.U16 desc[UR60][R6.64], R156 ;  /* 0x0000009c06005986 */ /* 0x0005e2000c10153c */
[----:B------:R-:W-:Y:S02]  /*2c3c0*/  ISETP.LT.AND P5, PT, R220, R15, !P1 ;  /* 0x0000000fdc00720c */ /* 0x000fe40004fa1270 */
[----:B------:R-:W0:Y:S01]  /*2c3d0*/  LDC R15, c[0x0][0x22c] ;  /* 0x00008b00ff0f7b82 */ /* 0x000e220000000800 */
[C---:B---3--:R-:W-:Y:S01]  /*2c3e0*/  IMAD.IADD R11, R13.reuse, 0x1, R10 ;  /* 0x000000010d0b7824 */ /* 0x048fe200078e020a */
        /* <DEDUP_REMOVED lines=8> */
[----:B----4-:R-:W-:Y:S01]  /*2c470*/  ISETP.LT.AND P5, PT, R222, R17, !P1 ;  /* 0x00000011de00720c */ /* 0x010fe20004fa1270 */
[----:B--2---:R-:W-:-:S05]  /*2c480*/  IMAD.WIDE R6, R11, 0x2, R218 ;  /* 0x000000020b067825 */ /* 0x004fca00078e02da */
[----:B------:R-:W2:Y:S01]  /*2c490*/  LDC R12, c[0x0][0x228] ;  /* 0x00008a00ff0c7b82 */ /* 0x000ea20000000800 */
[----:B------:R-:W-:Y:S01]  /*2c4a0*/  VIADD R0, R217, 0x5a ;  /* 0x0000005ad9007836 */ /* 0x000fe20000000000 */
[----:B0-----:R-:W-:-:S06]  /*2c4b0*/  PRMT R9, R160, 0x7632, R9 ;  /* 0x00007632a0097816 */ /* 0x001fcc0000000009 */
[----:B------:R-:W0:Y:S01]  /*2c4c0*/  LDC R17, c[0x0][0x228] ;  /* 0x00008a00ff117b82 */ /* 0x000e220000000800 */
[----:B------:R-:W-:Y:S01]  /*2c4d0*/  IMAD.WIDE R4, R11, 0x2, R244 ;  /* 0x000000020b047825 */ /* 0x000fe200078e02f4 */
[----:B------:R4:W-:Y:S01]  /*2c4e0*/  @P6 STG.E.U16 desc[UR60][R6.64], R9 ;  /* 0x0000000906006986 */ /* 0x0009e2000c10153c */
[----:B------:R-:W-:Y:S02]  /*2c4f0*/  ISETP.GE.AND P6, PT, R0, R15, PT ;  /* 0x0000000f0000720c */ /* 0x000fe40003fc6270 */
[----:B------:R-:W-:Y:S01]  /*2c500*/  ISETP.LT.AND P1, PT, R221, R14, !P1 ;  /* 0x0000000edd00720c */ /* 0x000fe20004f21270 */
[----:B------:R0:W-:Y:S01]  /*2c510*/  @P5 STG.E.U16 desc[UR60][R4.64], R164 ;  /* 0x000000a404005986 */ /* 0x0001e2000c10153c */
[----:B---3--:R-:W-:Y:S01]  /*2c520*/  ISETP.LT.AND P5, PT, R220, R13, !P6 ;  /* 0x0000000ddc00720c */ /* 0x008fe200077a1270 */
[----:B------:R-:W3:Y:S01]  /*2c530*/  LDC R14, c[0x0][0x228] ;  /* 0x00008a00ff0e7b82 */ /* 0x000ee20000000800 */
[----:B------:R-:W-:-:S07]  /*2c540*/  PRMT R0, R164, 0x7632, R0 ;  /* 0x00007632a4007816 */ /* 0x000fce0000000000 */
[----:B------:R-:W3:Y:S01]  /*2c550*/  LDC R13, c[0x0][0x22c] ;  /* 0x00008b00ff0d7b82 */ /* 0x000ee20000000800 */
[----:B----4-:R-:W-:-:S04]  /*2c560*/  IMAD.WIDE R8, R11, 0x2, R246 ;  /* 0x000000020b087825 */ /* 0x010fc800078e02f6 */
[----:B-1----:R-:W-:-:S03]  /*2c570*/  IMAD.IADD R11, R11, 0x1, R10 ;  /* 0x000000010b0b7824 */ /* 0x002fc600078e020a */
[----:B------:R-:W1:Y:S01]  /*2c580*/  LDC R15, c[0x0][0x228] ;  /* 0x00008a00ff0f7b82 */ /* 0x000e620000000800 */
[----:B------:R-:W-:Y:S01]  /*2c590*/  IMAD.WIDE R6, R11, 0x2, R2 ;  /* 0x000000020b067825 */ /* 0x000fe200078e0202 */
[----:B------:R-:W-:Y:S01]  /*2c5a0*/  @P1 STG.E.U16 desc[UR60][R8.64], R0 ;  /* 0x0000000008001986 */ /* 0x000fe2000c10153c */
[----:B--2---:R-:W-:-:S05]  /*2c5b0*/  ISETP.LT.AND P1, PT, R223, R12, !P6 ;  /* 0x0000000cdf00720c */ /* 0x004fca0007721270 */
[----:B------:R-:W2:Y:S01]  /*2c5c0*/  LDC R10, c[0x0][0x248] ;  /* 0x00009200ff0a7b82 */ /* 0x000ea20000000800 */
[----:B------:R4:W-:Y:S01]  /*2c5d0*/  @P5 STG.E.U16 desc[UR60][R6.64], R153 ;  /* 0x0000009906005986 */ /* 0x0009e2000c10153c */
[----:B0-----:R-:W-:-:S06]  /*2c5e0*/  ISETP.LT.AND P5, PT, R222, R17, !P6 ;  /* 0x00000011de00720c */ /* 0x001fcc00077a1270 */
[----:B------:R-:W0:Y:S01]  /*2c5f0*/  LDC R12, c[0x0][0x228] ;  /* 0x00008a00ff0c7b82 */ /* 0x000e220000000800 */
[----:B------:R-:W-:Y:S01]  /*2c600*/  IMAD.WIDE R4, R11, 0x2, R218 ;  /* 0x000000020b047825 */ /* 0x000fe200078e02da */
[----:B----4-:R-:W-:-:S03]  /*2c610*/  PRMT R7, R153, 0x7632, R7 ;  /* 0x0000763299077816 */ /* 0x010fc60000000007 */
[----:B------:R-:W-:-:S03]  /*2c620*/  VIADD R0, R217, 0x5b ;  /* 0x0000005bd9007836 */ /* 0x000fc60000000000 */
[----:B------:R-:W4:Y:S01]  /*2c630*/  LDC R17, c[0x0][0x228] ;  /* 0x00008a00ff117b82 */ /* 0x000f220000000800 */
[----:B------:R-:W-:Y:S01]  /*2c640*/  IMAD.WIDE R8, R11, 0x2, R244 ;  /* 0x000000020b087825 */ /* 0x000fe200078e02f4 */
[----:B---3--:R-:W-:Y:S01]  /*2c650*/  ISETP.LT.AND P6, PT, R221, R14, !P6 ;  /* 0x0000000edd00720c */ /* 0x008fe200077c1270 */
[----:B------:R3:W-:Y:S01]  /*2c660*/  @P1 STG.E.U16 desc[UR60][R4.64], R7 ;  /* 0x0000000704001986 */ /* 0x0007e2000c10153c */
[----:B------:R-:W-:-:S03]  /*2c670*/  ISETP.GE.AND P1, PT, R0, R13, PT ;  /* 0x0000000d0000720c */ /* 0x000fc60003f26270 */
[----:B------:R2:W-:Y:S01]  /*2c680*/  @P5 STG.E.U16 desc[UR60][R8.64], R157 ;  /* 0x0000009d08005986 */ /* 0x0005e2000c10153c */
[----:B------:R-:W4:Y:S01]  /*2c690*/  LDC R14, c[0x0][0x228] ;  /* 0x00008a00ff0e7b82 */ /* 0x000f220000000800 */
[----:B-1----:R-:W-:-:S07]  /*2c6a0*/  ISETP.LT.AND P5, PT, R220, R15, !P1 ;  /* 0x0000000fdc00720c */ /* 0x002fce0004fa1270 */
[----:B------:R-:W1:Y:S01]  /*2c6b0*/  LDC R13, c[0x0][0x22c] ;  /* 0x00008b00ff0d7b82 */ /* 0x000e620000000800 */
[----:B---3--:R-:W-:Y:S01]  /*2c6c0*/  IMAD.WIDE R4, R11, 0x2, R246 ;  /* 0x000000020b047825 */ /* 0x008fe200078e02f6 */
[----:B--2---:R-:W-:-:S03]  /*2c6d0*/  PRMT R9, R157, 0x7632, R9 ;  /* 0x000076329d097816 */ /* 0x004fc60000000009 */
[----:B------:R-:W-:-:S03]  /*2c6e0*/  IMAD.IADD R11, R11, 0x1, R10 ;  /* 0x000000010b0b7824 */ /* 0x000fc600078e020a */
[----:B------:R-:W2:Y:S01]  /*2c6f0*/  LDC R15, c[0x0][0x228] ;  /* 0x00008a00ff0f7b82 */ /* 0x000ea20000000800 */
[----:B------:R3:W-:Y:S01]  /*2c700*/  @P6 STG.E.U16 desc[UR60][R4.64], R9 ;  /* 0x0000000904006986 */ /* 0x0007e2000c10153c */
[----:B------:R-:W-:Y:S01]  /*2c710*/  IMAD.WIDE R6, R11, 0x2, R2 ;  /* 0x000000020b067825 */ /* 0x000fe200078e0202 */
[----:B0-----:R-:W-:-:S05]  /*2c720*/  ISETP.LT.AND P6, PT, R223, R12, !P1 ;  /* 0x0000000cdf00720c */ /* 0x001fca0004fc1270 */
[----:B------:R-:W0:Y:S01]  /*2c730*/  LDC R10, c[0x0][0x248] ;  /* 0x00009200ff0a7b82 */ /* 0x000e220000000800 */
[----:B------:R-:W-:Y:S01]  /*2c740*/  @P5 STG.E.U16 desc[UR60][R6.64], R161 ;  /* 0x000000a106005986 */ /* 0x000fe2000c10153c */
[----:B----4-:R-:W-:Y:S02]  /*2c750*/  ISETP.LT.AND P5, PT, R222, R17, !P1 ;  /* 0x00000011de00720c */ /* 0x010fe40004fa1270 */
[----:B---3--:R-:W-:Y:S01]  /*2c760*/  PRMT R5, R161, 0x7632, R5 ;  /* 0x00007632a1057816 */ /* 0x008fe20000000005 */
[----:B------:R-:W-:-:S03]  /*2c770*/  IMAD.WIDE R8, R11, 0x2, R218 ;  /* 0x000000020b087825 */ /* 0x000fc600078e02da */
[----:B------:R-:W3:Y:S01]  /*2c780*/  LDC R12, c[0x0][0x228] ;  /* 0x00008a00ff0c7b82 */ /* 0x000ee20000000800 */
[----:B------:R-:W-:Y:S01]  /*2c790*/  VIADD R0, R217, 0x5c ;  /* 0x0000005cd9007836 */ /* 0x000fe20000000000 */
[----:B------:R4:W-:Y:S01]  /*2c7a0*/  @P6 STG.E.U16 desc[UR60][R8.64], R5 ;  /* 0x0000000508006986 */ /* 0x0009e2000c10153c */
[----:B------:R-:W-:-:S05]  /*2c7b0*/  ISETP.LT.AND P6, PT, R221, R14, !P1 ;  /* 0x0000000edd00720c */ /* 0x000fca0004fc1270 */
[----:B------:R-:W3:Y:S01]  /*2c7c0*/  LDC R17, c[0x0][0x228] ;  /* 0x00008a00ff117b82 */ /* 0x000ee20000000800 */
[----:B-1----:R-:W-:Y:S01]  /*2c7d0*/  ISETP.GE.AND P1, PT, R0, R13, PT ;  /* 0x0000000d0000720c */ /* 0x002fe20003f26270 */
[----:B----4-:R-:W-:-:S06]  /*2c7e0*/  IMAD.WIDE R4, R11, 0x2, R244 ;  /* 0x000000020b047825 */ /* 0x010fcc00078e02f4 */
[----:B------:R-:W1:Y:S01]  /*2c7f0*/  LDC R14, c[0x0][0x228] ;  /* 0x00008a00ff0e7b82 */ /* 0x000e620000000800 */
[----:B------:R4:W-:Y:S01]  /*2c800*/  @P5 STG.E.U16 desc[UR60][R4.64], R165 ;  /* 0x000000a504005986 */ /* 0x0009e2000c10153c */
[----:B--2---:R-:W-:-:S06]  /*2c810*/  ISETP.LT.AND P5, PT, R220, R15, !P1 ;  /* 0x0000000fdc00720c */ /* 0x004fcc0004fa1270 */
[----:B------:R-:W2:Y:S01]  /*2c820*/  LDC R15, c[0x0][0x22c] ;  /* 0x00008b00ff0f7b82 */ /* 0x000ea20000000800 */
[----:B0-----:R-:W-:Y:S01]  /*2c830*/  IMAD.IADD R13, R11, 0x1, R10 ;  /* 0x000000010b0d7824 */ /* 0x001fe200078e020a */
[----:B------:R-:W-:Y:S01]  /*2c840*/  PRMT R16, R165, 0x7632, R16 ;  /* 0x00007632a5107816 */ /* 0x000fe20000000010 */
[----:B------:R-:W-:-:S05]  /*2c850*/  IMAD.WIDE R6, R11, 0x2, R246 ;  /* 0x000000020b067825 */ /* 0x000fca00078e02f6 */
[----:B------:R-:W0:Y:S01]  /*2c860*/  LDC R11, c[0x0][0x228] ;  /* 0x00008a00ff0b7b82 */ /* 0x000e220000000800 */
[----:B------:R-:W-:Y:S01]  /*2c870*/  IMAD.WIDE R8, R13, 0x2, R2 ;  /* 0x000000020d087825 */ /* 0x000fe200078e0202 */
[----:B------:R-:W-:Y:S01]  /*2c880*/  @P6 STG.E.U16 desc[UR60][R6.64], R16 ;  /* 0x0000001006006986 */ /* 0x000fe2000c10153c */
[----:B---3--:R-:W-:-:S05]  /*2c890*/  ISETP.LT.AND P6, PT, R223, R12, !P1 ;  /* 0x0000000cdf00720c */ /* 0x008fca0004fc1270 */
[----:B------:R-:W3:Y:S01]  /*2c8a0*/  LDC R10, c[0x0][0x248] ;  /* 0x00009200ff0a7b82 */ /* 0x000ee20000000800 */
        /* <DEDUP_REMOVED lines=10> */
[----:B-1----:R-:W-:Y:S01]  /*2c950*/  ISETP.LT.AND P1, PT, R221, R14, !P1 ;  /* 0x0000000edd00720c */ /* 0x002fe20004f21270 */
[----:B------:R1:W-:Y:S01]  /*2c960*/  @P5 STG.E.U16 desc[UR60][R6.64], R158 ;  /* 0x0000009e06005986 */ /* 0x0003e2000c10153c */
[----:B0-----:R-:W-:Y:S01]  /*2c970*/  ISETP.LT.AND P5, PT, R220, R11, !P6 ;  /* 0x0000000bdc00720c */ /* 0x001fe200077a1270 */
[----:B------:R-:W0:Y:S01]  /*2c980*/  LDC R14, c[0x0][0x228] ;  /* 0x00008a00ff0e7b82 */ /* 0x000e220000000800 */
[----:B------:R-:W-:-:S07]  /*2c990*/  PRMT R0, R158, 0x7632, R0 ;  /* 0x000076329e007816 */ /* 0x000fce0000000000 */
[----:B------:R-:W2:Y:S01]  /*2c9a0*/  LDC R11, c[0x0][0x22c] ;  /* 0x00008b00ff0b7b82 */ /* 0x000ea20000000800 */
[----:B---3--:R-:W-:-:S04]  /*2c9b0*/  IMAD.WIDE R8, R13, 0x2, R246 ;  /* 0x000000020d087825 */ /* 0x008fc800078e02f6 */
[----:B------:R-:W-:-:S03]  /*2c9c0*/  IMAD.IADD R13, R13, 0x1, R10 ;  /* 0x000000010d0d7824 */ /* 0x000fc600078e020a */
[----:B------:R-:W3:Y:S01]  /*2c9d0*/  LDC R15, c[0x0][0x228] ;  /* 0x00008a00ff0f7b82 */ /* 0x000ee20000000800 */
[----:B------:R-:W-:Y:S01]  /*2c9e0*/  IMAD.WIDE R4, R13, 0x2, R2 ;  /* 0x000000020d047825 */ /* 0x000fe200078e0202 */
[----:B------:R-:W-:Y:S01]  /*2c9f0*/  @P1 STG.E.U16 desc[UR60][R8.64], R0 ;  /* 0x0000000008001986 */ /* 0x000fe2000c10153c */
[----:B----4-:R-:W-:-:S05]  /*2ca00*/  ISETP.LT.AND P1, PT, R223, R12, !P6 ;  /* 0x0000000cdf00720c */ /* 0x010fca0007721270 */
[----:B------:R-:W4:Y:S01]  /*2ca10*/  LDC R10, c[0x0][0x248] ;  /* 0x00009200ff0a7b82 */ /* 0x000f220000000800 */
[----:B------:R1:W-:Y:S01]  /*2ca20*/  @P5 STG.E.U16 desc[UR60][R4.64], R162 ;  /* 0x000000a204005986 */ /* 0x0003e2000c10153c */
[----:B------:R-:W-:-:S06]  /*2ca30*/  ISETP.LT.AND P5, PT, R222, R17, !P6 ;  /* 0x00000011de00720c */ /* 0x000fcc00077a1270 */
[----:B------:R-:W4:Y:S01]  /*2ca40*/  LDC R12, c[0x0][0x228] ;  /* 0x00008a00ff0c7b82 */ /* 0x000f220000000800 */
[----:B-1----:R-:W-:Y:S01]  /*2ca50*/  IMAD.WIDE R6, R13, 0x2, R218 ;  /* 0x000000020d067825 */ /* 0x002fe200078e02da */
[----:B------:R-:W-:-:S03]  /*2ca60*/  PRMT R5, R162, 0x7632, R5 ;  /* 0x00007632a2057816 */ /* 0x000fc60000000005 */
[----:B------:R-:W-:-:S03]  /*2ca70*/  VIADD R0, R217, 0x5e ;  /* 0x0000005ed9007836 */ /* 0x000fc60000000000 */
[----:B------:R-:W1:Y:S01]  /*2ca80*/  LDC R17, c[0x0][0x228] ;  /* 0x00008a00ff117b82 */ /* 0x000e620000000800 */
[----:B------:R-:W-:Y:S01]  /*2ca90*/  IMAD.WIDE R8, R13, 0x2, R244 ;  /* 0x000000020d087825 */ /* 0x000fe200078e02f4 */
[----:B0-----:R-:W-:Y:S01]  /*2caa0*/  ISETP.LT.AND P6, PT, R221, R14, !P6 ;  /* 0x0000000edd00720c */ /* 0x001fe200077c1270 */
[----:B------:R0:W-:Y:S01]  /*2cab0*/  @P1 STG.E.U16 desc[UR60][R6.64], R5 ;  /* 0x0000000506001986 */ /* 0x0001e2000c10153c */
[----:B--2---:R-:W-:-:S03]  /*2cac0*/  ISETP.GE.AND P1, PT, R0, R11, PT ;  /* 0x0000000b0000720c */ /* 0x004fc60003f26270 */
[----:B------:R-:W-:Y:S01]  /*2cad0*/  @P5 STG.E.U16 desc[UR60][R8.64], R166 ;  /* 0x000000a608005986 */ /* 0x000fe2000c10153c */
[----:B------:R-:W2:Y:S01]  /*2cae0*/  LDC R14, c[0x0][0x228] ;  /* 0x00008a00ff0e7b82 */ /* 0x000ea20000000800 */
[----:B---3--:R-:W-:-:S07]  /*2caf0*/  ISETP.LT.AND P5, PT, R220, R15, !P1 ;  /* 0x0000000fdc00720c */ /* 0x008fce0004fa1270 */
[----:B------:R-:W3:Y:S01]  /*2cb00*/  LDC R11, c[0x0][0x22c] ;  /* 0x00008b00ff0b7b82 */ /* 0x000ee20000000800 */
[----:B0-----:R-:W-:Y:S01]  /*2cb10*/  PRMT R7, R166, 0x7632, R7 ;  /* 0x00007632a6077816 */ /* 0x001fe20000000007 */
[----:B------:R-:W-:-:S04]  /*2cb20*/  IMAD.WIDE R4, R13, 0x2, R246 ;  /* 0x000000020d047825 */ /* 0x000fc800078e02f6 */
[----:B----4-:R-:W-:Y:S02]  /*2cb30*/  IMAD.IADD R13, R13, 0x1, R10 ;  /* 0x000000010d0d7824 */ /* 0x010fe400078e020a */
[----:B------:R-:W0:Y:S01]  /*2cb40*/  LDC R15, c[0x0][0x228] ;  /* 0x00008a00ff0f7b82 */ /* 0x000e220000000800 */
[----:B------:R4:W-:Y:S01]  /*2cb50*/  @P6 STG.E.U16 desc[UR60][R4.64], R7 ;  /* 0x0000000704006986 */ /* 0x0009e2000c10153c */
[----:B------:R-:W-:-:S06]  /*2cb60*/  ISETP.LT.AND P6, PT, R223, R12, !P1 ;  /* 0x0000000cdf00720c */ /* 0x000fcc0004fc1270 */
[----:B------:R-:W0:Y:S01]  /*2cb70*/  LDC R10, c[0x0][0x248] ;  /* 0x00009200ff0a7b82 */ /* 0x000e220000000800 */
        /* <DEDUP_REMOVED lines=9> */
[----:B--2---:R-:W-:-:S03]  /*2cc10*/  ISETP.LT.AND P6, PT, R221, R14, !P1 ;  /* 0x0000000edd00720c */ /* 0x004fc60004fc1270 */
[----:B---3--:R-:W-:Y:S02]  /*2cc20*/  ISETP.GE.AND P1, PT, R0, R11, PT ;  /* 0x0000000b0000720c */ /* 0x008fe40003f26270 */
[----:B------:R-:W2:Y:S01]  /*2cc30*/  LDC R14, c[0x0][0x228] ;  /* 0x00008a00ff0e7b82 */ /* 0x000ea20000000800 */
[----:B------:R-:W-:-:S07]  /*2cc40*/  IMAD.WIDE R4, R13, 0x2, R244 ;  /* 0x000000020d047825 */ /* 0x000fce00078e02f4 */
[----:B------:R-:W3:Y:S01]  /*2cc50*/  LDC R11, c[0x0][0x22c] ;  /* 0x00008b00ff0b7b82 */ /* 0x000ee20000000800 */
[----:B------:R-:W-:Y:S01]  /*2cc60*/  @P5 STG.E.U16 desc[UR60][R4.64], R159 ;  /* 0x0000009f04005986 */ /* 0x000fe2000c10153c */
[----:B0-----:R-:W-:Y:S01]  /*2cc70*/  ISETP.LT.AND P5, PT, R220, R15, !P1 ;  /* 0x0000000fdc00720c */ /* 0x001fe20004fa1270 */
[----:B------:R-:W-:Y:S01]  /*2cc80*/  IMAD.WIDE R6, R13, 0x2, R246 ;  /* 0x000000020d067825 */ /* 0x000fe200078e02f6 */
[----:B------:R-:W-:-:S04]  /*2cc90*/  PRMT R9, R159, 0x7632, R9 ;  /* 0x000076329f097816 */ /* 0x000fc80000000009 */
[----:B------:R-:W0:Y:S01]  /*2cca0*/  LDC R15, c[0x0][0x228] ;  /* 0x00008a00ff0f7b82 */ /* 0x000e220000000800 */
[----:B------:R-:W-:Y:S01]  /*2ccb0*/  IMAD.IADD R13, R13, 0x1, R10 ;  /* 0x000000010d0d7824 */ /* 0x000fe200078e020a */
[----:B------:R1:W-:Y:S01]  /*2ccc0*/  @P6 STG.E.U16 desc[UR60][R6.64], R9 ;  /* 0x0000000906006986 */ /* 0x0003e2000c10153c */
[----:B----4-:R-:W-:-:S05]  /*2ccd0*/  ISETP.LT.AND P6, PT, R223, R12, !P1 ;  /* 0x0000000cdf00720c */ /* 0x010fca0004fc1270 */
[----:B------:R-:W4:Y:S01]  /*2cce0*/  LDC R10, c[0x0][0x248] ;  /* 0x00009200ff0a7b82 */ /* 0x000f220000000800 */
[----:B-1----:R-:W-:-:S07]  /*2ccf0*/  IMAD.WIDE R8, R13, 0x2, R2 ;  /* 0x000000020d087825 */ /* 0x002fce00078e0202 */
[----:B------:R-:W1:Y:S01]  /*2cd00*/  LDC R12, c[0x0][0x228] ;  /* 0x00008a00ff0c7b82 */ /* 0x000e620000000800 */
[----:B------:R-:W-:Y:S01]  /*2cd10*/  PRMT R7, R163, 0x7632, R7 ;  /* 0x00007632a3077816 */ /* 0x000fe20000000007 */
[----:B------:R-:W-:Y:S01]  /*2cd20*/  @P5 STG.E.U16 desc[UR60][R8.64], R163 ;  /* 0x000000a308005986 */ /* 0x000fe2000c10153c */
[----:B------:R-:W-:Y:S01]  /*2cd30*/  ISETP.LT.AND P5, PT, R222, R17, !P1 ;  /* 0x00000011de00720c */ /* 0x000fe20004fa1270 */
[----:B------:R-:W-:-:S04]  /*2cd40*/  IMAD.WIDE R4, R13, 0x2, R218 ;  /* 0x000000020d047825 */ /* 0x000fc800078e02da */
[----:B------:R-:W1:Y:S01]  /*2cd50*/  LDC R17, c[0x0][0x228] ;  /* 0x00008a00ff117b82 */ /* 0x000e620000000800 */
[----:B------:R-:W-:Y:S01]  /*2cd60*/  VIADD R0, R217, 0x60 ;  /* 0x00000060d9007836 */ /* 0x000fe20000000000 */
[----:B------:R0:W-:Y:S01]  /*2cd70*/  @P6 STG.E.U16 desc[UR60][R4.64], R7 ;  /* 0x0000000704006986 */ /* 0x0001e2000c10153c */
[----:B--2---:R-:W-:-:S03]  /*2cd80*/  ISETP.LT.AND P6, PT, R221, R14, !P1 ;  /* 0x0000000edd00720c */ /* 0x004fc60004fc1270 */
[----:B---3--:R-:W-:Y:S02]  /*2cd90*/  ISETP.GE.AND P1, PT, R0, R11, PT ;  /* 0x0000000b0000720c */ /* 0x008fe40003f26270 */
[----:B------:R-:W2:Y:S01]  /*2cda0*/  LDC R14, c[0x0][0x228] ;  /* 0x00008a00ff0e7b82 */ /* 0x000ea20000000800 */
[----:B0-----:R-:W-:-:S07]  /*2cdb0*/  IMAD.WIDE R6, R13, 0x2, R244 ;  /* 0x000000020d067825 */ /* 0x001fce00078e02f4 */
[----:B------:R-:W0:Y:S01]  /*2cdc0*/  LDC R11, c[0x0][0x22c] ;  /* 0x00008b00ff0b7b82 */ /* 0x000e220000000800 */
[----:B------:R-:W-:Y:S01]  /*2cdd0*/  PRMT R5, R167, 0x7632, R5 ;  /* 0x00007632a7057816 */ /* 0x000fe20000000005 */
[----:B------:R-:W-:Y:S01]  /*2cde0*/  @P5 STG.E.U16 desc[UR60][R6.64], R167 ;  /* 0x000000a706005986 */ /* 0x000fe2000c10153c */
[----:B------:R-:W-:Y:S01]  /*2cdf0*/  ISETP.LT.AND P5, PT, R220, R15, !P1 ;  /* 0x0000000fdc00720c */ /* 0x000fe20004fa1270 */
[----:B------:R-:W-:-:S04]  /*2ce00*/  IMAD.WIDE R8, R13, 0x2, R246 ;  /* 0x000000020d087825 */ /* 0x000fc800078e02f6 */
[----:B------:R-:W3:Y:S01]  /*2ce10*/  LDC R15, c[0x0][0x228] ;  /* 0x00008a00ff0f7b82 */ /* 0x000ee20000000800 */
        /* <DEDUP_REMOVED lines=13> */
[----:B--2---:R-:W-:-:S03]  /*2cef0*/  ISETP.LT.AND P6, PT, R221, R14, !P1 ;  /* 0x0000000edd00720c */ /* 0x004fc60004fc1270 */
[----:B0-----:R-:W-:Y:S02]  /*2cf00*/  ISETP.GE.AND P1, PT, R0, R11, PT ;  /* 0x0000000b0000720c */ /* 0x001fe40003f26270 */
[----:B------:R-:W0:Y:S01]  /*2cf10*/  LDC R14, c[0x0][0x228] ;  /* 0x00008a00ff0e7b82 */ /* 0x000e220000000800 */
[----:B---3--:R-:W-:-:S05]  /*2cf20*/  IMAD.WIDE R8, R13, 0x2, R244 ;  /* 0x000000020d087825 */ /* 0x008fca00078e02f4 */
[----:B------:R2:W-:Y:S01]  /*2cf30*/  @P5 STG.E.U16 desc[UR60][R8.64], R172 ;  /* 0x000000ac08005986 */ /* 0x0005e2000c10153c */
[----:B------:R-:W-:Y:S02]  /*2cf40*/  ISETP.LT.AND P5, PT, R220, R15, !P1 ;  /* 0x0000000fdc00720c */ /* 0x000fe40004fa1270 */
[----:B------:R-:W3:Y:S01]  /*2cf50*/  LDC R15, c[0x0][0x22c] ;  /* 0x00008b00ff0f7b82 */ /* 0x000ee20000000800 */
[C---:B-1----:R-:W-:Y:S01]  /*2cf60*/  IMAD.IADD R11, R13.reuse, 0x1, R10 ;  /* 0x000000010d0b7824 */ /* 0x042fe200078e020a */
[----:B------:R-:W-:Y:S01]  /*2cf70*/  PRMT R16, R172, 0x7632, R16 ;  /* 0x00007632ac107816 */ /* 0x000fe20000000010 */
[----:B------:R-:W-:-:S05]  /*2cf80*/  IMAD.WIDE R4, R13, 0x2, R246 ;  /* 0x000000020d047825 */ /* 0x000fca00078e02f6 */
[----:B------:R-:W1:Y:S01]  /*2cf90*/  LDC R13, c[0x0][0x228] ;  /* 0x00008a00ff0d7b82 */ /* 0x000e620000000800 */
[----:B------:R-:W-:Y:S01]  /*2cfa0*/  IMAD.WIDE R6, R11, 0x2, R2 ;  /* 0x000000020b067825 */ /* 0x000fe200078e0202 */
[----:B------:R-:W-:Y:S01]  /*2cfb0*/  @P6 STG.E.U16 desc[UR60][R4.64], R16 ;  /* 0x0000001004006986 */ /* 0x000fe2000c10153c */
[----:B----4-:R-:W-:-:S05]  /*2cfc0*/  ISETP.LT.AND P6, PT, R223, R12, !P1 ;  /* 0x0000000cdf00720c */ /* 0x010fca0004fc1270 */
[----:B------:R-:W4:Y:S01]  /*2cfd0*/  LDC R10, c[0x0][0x248] ;  /* 0x00009200ff0a7b82 */ /* 0x000f220000000800 */
[----:B------:R0:W-:Y:S01]  /*2cfe0*/  @P5 STG.E.U16 desc[UR60][R6.64], R176 ;  /* 0x000000b006005986 */ /* 0x0001e2000c10153c */
[----:B------:R-:W-:Y:S01]  /*2cff0*/  ISETP.LT.AND P5, PT, R222, R17, !P1 ;  /* 0x00000011de00720c */ /* 0x000fe20004fa1270 */
[----:B--2---:R-:W-:-:S05]  /*2d000*/  IMAD.WIDE R8, R11, 0x2, R218 ;  /* 0x000000020b087825 */ /* 0x004fca00078e02da */
[----:B------:R-:W2:Y:S01]  /*2d010*/  LDC R12, c[0x0][0x228] ;  /* 0x00008a00ff0c7b82 */ /* 0x000ea20000000800 */
        /* <DEDUP_REMOVED lines=27> */
[----:B------:R1:W-:Y:S02]  /*2d1d0*/  @P1 STG.E.U16 desc[UR60][R4.64], R7 ;  /* 0x0000000704001986 */ /* 0x0003e4000c10153c */
[----:B-1----:R-:W-:Y:S02]  /*2d1e0*/  ISETP.GE.AND P1, PT, R0, R13, PT ;  /* 0x0000000d0000720c */ /* 0x002fe40003f26270 */
[----:B------:R-:W-:-:S03]  /*2d1f0*/  PRMT R9, R173, 0x7632, R9 ;  /* 0x00007632ad097816 */ /* 0x000fc60000000009 */
[----:B------:R-:W1:Y:S01]  /*2d200*/  LDC R14, c[0x0][0x228] ;  /* 0x00008a00ff0e7b82 */ /* 0x000e620000000800 */
[----:B------:R-:W-:-:S07]  /*2d210*/  IMAD.WIDE R6, R11, 0x2, R244 ;  /* 0x000000020b067825 */ /* 0x000fce00078e02f4 */
[----:B------:R-:W1:Y:S01]  /*2d220*/  LDC R13, c[0x0][0x22c] ;  /* 0x00008b00ff0d7b82 */ /* 0x000e620000000800 */
[----:B------:R-:W-:Y:S01]  /*2d230*/  @P5 STG.E.U16 desc[UR60][R6.64], R173 ;  /* 0x000000ad06005986 */ /* 0x000fe2000c10153c */
[----:B----4-:R-:W-:Y:S01]  /*2d240*/  ISETP.LT.AND P5, PT, R220, R15, !P1 ;  /* 0x0000000fdc00720c */ /* 0x010fe20004fa1270 */
[----:B------:R-:W-:-:S04]  /*2d250*/  IMAD.WIDE R4, R11, 0x2, R246 ;  /* 0x000000020b047825 */ /* 0x000fc800078e02f6 */
[----:B--2---:R-:W-:Y:S01]  /*2d260*/  IMAD.IADD R11, R11, 0x1, R10 ;  /* 0x000000010b0b7824 */ /* 0x004fe200078e020a */
[----:B------:R-:W2:Y:S01]  /*2d270*/  LDC R15, c[0x0][0x228] ;  /* 0x00008a00ff0f7b82 */ /* 0x000ea20000000800 */
[----:B------:R4:W-:Y:S01]  /*2d280*/  @P6 STG.E.U16 desc[UR60][R4.64], R9 ;  /* 0x0000000904006986 */ /* 0x0009e2000c10153c */
[----:B0-----:R-:W-:-:S06]  /*2d290*/  ISETP.LT.AND P6, PT, R223, R12, !P1 ;  /* 0x0000000cdf00720c */ /* 0x001fcc0004fc1270 */
[----:B------:R-:W0:Y:S01]  /*2d2a0*/  LDC R10, c[0x0][0x248] ;  /* 0x00009200ff0a7b82 */ /* 0x000e220000000800 */
[----:B----4-:R-:W-:Y:S01]  /*2d2b0*/  IMAD.WIDE R8, R11, 0x2, R2 ;  /* 0x000000020b087825 */ /* 0x010fe200078e0202 */
[----:B------:R-:W-:-:S06]  /*2d2c0*/  PRMT R5, R177, 0x7632, R5 ;  /* 0x00007632b1057816 */ /* 0x000fcc0000000005 */
[----:B------:R-:W4:Y:S01]  /*2d2d0*/  LDC R12, c[0x0][0x228] ;  /* 0x00008a00ff0c7b82 */ /* 0x000f220000000800 */
[----:B------:R-:W-:Y:S01]  /*2d2e0*/  @P5 STG.E.U16 desc[UR60][R8.64], R177 ;  /* 0x000000b108005986 */ /* 0x000fe2000c10153c */
[----:B---3--:R-:W-:Y:S01]  /*2d2f0*/  ISETP.LT.AND P5, PT, R222, R17, !P1 ;  /* 0x00000011de00720c */ /* 0x008fe20004fa1270 */
[----:B------:R-:W-:-:S05]  /*2d300*/  IMAD.WIDE R6, R11, 0x2, R218 ;  /* 0x000000020b067825 */ /* 0x000fca00078e02da */
[----:B------:R-:W3:Y:S01]  /*2d310*/  LDC R17, c[0x0][0x228] ;  /* 0x00008a00ff117b82 */ /* 0x000ee20000000800 */
[----:B------:R-:W-:Y:S01]  /*2d320*/  VIADD R0, R217, 0x64 ;  /* 0x00000064d9007836 */ /* 0x000fe20000000000 */
[----:B------:R2:W-:Y:S01]  /*2d330*/  @P6 STG.E.U16 desc[UR60][R6.64], R5 ;  /* 0x0000000506006986 */ /* 0x0005e2000c10153c */
[----:B-1----:R-:W-:-:S03]  /*2d340*/  ISETP.LT.AND P6, PT, R221, R14, !P1 ;  /* 0x0000000edd00720c */ /* 0x002fc60004fc1270 */
[----:B------:R-:W-:Y:S02]  /*2d350*/  ISETP.GE.AND P1, PT, R0, R13, PT ;  /* 0x0000000d0000720c */ /* 0x000fe40003f26270 */
[----:B------:R-:W1:Y:S01]  /*2d360*/  LDC R14, c[0x0][0x228] ;  /* 0x00008a00ff0e7b82 */ /* 0x000e620000000800 */
[----:B--2---:R-:W-:-:S05]  /*2d370*/  IMAD.WIDE R4, R11, 0x2, R244 ;  /* 0x000000020b047825 */ /* 0x004fca00078e02f4 */
[----:B------:R2:W-:Y:S01]  /*2d380*/  @P5 STG.E.U16 desc[UR60][R4.64], R181 ;  /* 0x000000b504005986 */ /* 0x0005e2000c10153c */
[----:B------:R-:W-:Y:S02]  /*2d390*/  ISETP.LT.AND P5, PT, R220, R15, !P1 ;  /* 0x0000000fdc00720c */ /* 0x000fe40004fa1270 */
[----:B------:R-:W1:Y:S01]  /*2d3a0*/  LDC R15, c[0x0][0x22c] ;  /* 0x00008b00ff0f7b82 */ /* 0x000e620000000800 */
[----:B0-----:R-:W-:Y:S01]  /*2d3b0*/  IMAD.IADD R13, R11, 0x1, R10 ;  /* 0x000000010b0d7824 */ /* 0x001fe200078e020a */
        /* <DEDUP_REMOVED lines=8> */
[----:B---3--:R-:W-:Y:S01]  /*2d440*/  ISETP.LT.AND P5, PT, R222, R17, !P1 ;  /* 0x00000011de00720c */ /* 0x008fe20004fa1270 */
[----:B--2---:R-:W-:-:S05]  /*2d450*/  IMAD.WIDE R4, R13, 0x2, R218 ;  /* 0x000000020d047825 */ /* 0x004fca00078e02da */
[----:B------:R-:W2:Y:S01]  /*2d460*/  LDC R12, c[0x0][0x228] ;  /* 0x00008a00ff0c7b82 */ /* 0x000ea20000000800 */
[----:B------:R-:W-:Y:S01]  /*2d470*/  VIADD R0, R217, 0x65 ;  /* 0x00000065d9007836 */ /* 0x000fe20000000000 */
[----:B------:R-:W-:-:S06]  /*2d480*/  PRMT R7, R170, 0x7632, R7 ;  /* 0x00007632aa077816 */ /* 0x000fcc0000000007 */
        /* <DEDUP_REMOVED lines=11> */
[----:B----4-:R-:W-:-:S03]  /*2d540*/  IMAD.IADD R13, R13, 0x1, R10 ;  /* 0x000000010d0d7824 */ /* 0x010fc600078e020a */
[----:B------:R-:W4:Y:S01]  /*2d550*/  LDC R15, c[0x0][0x228] ;  /* 0x00008a00ff0f7b82 */ /* 0x000f220000000800 */
[----:B------:R-:W-:Y:S01]  /*2d560*/  IMAD.WIDE R4, R13, 0x2, R2 ;  /* 0x000000020d047825 */ /* 0x000fe200078e0202 */
[----:B------:R-:W-:Y:S01]  /*2d570*/  @P1 STG.E.U16 desc[UR60][R6.64], R0 ;  /* 0x0000000006001986 */ /* 0x000fe2000c10153c */
[----:B--2---:R-:W-:-:S05]  /*2d580*/  ISETP.LT.AND P1, PT, R223, R12, !P6 ;  /* 0x0000000cdf00720c */ /* 0x004fca0007721270 */
[----:B------:R-:W2:Y:S01]  /*2d590*/  LDC R10, c[0x0][0x248] ;  /* 0x00009200ff0a7b82 */ /* 0x000ea20000000800 */
        /* <DEDUP_REMOVED lines=11> */
[----:B------:R0:W-:Y:S01]  /*2d650*/  @P5 STG.E.U16 desc[UR60][R6.64], R182 ;  /* 0x000000b606005986 */ /* 0x0001e2000c10153c */
[----:B------:R-:W1:Y:S01]  /*2d660*/  LDC R14, c[0x0][0x228] ;  /* 0x00008a00ff0e7b82 */ /* 0x000e620000000800 */
[----:B----4-:R-:W-:-:S07]  /*2d670*/  ISETP.LT.AND P5, PT, R220, R15, !P1 ;  /* 0x0000000fdc00720c */ /* 0x010fce0004fa1270 */
[----:B------:R-:W4:Y:S01]  /*2d680*/  LDC R11, c[0x0][0x22c] ;  /* 0x00008b00ff0b7b82 */ /* 0x000f220000000800 */
[----:B0-----:R-:W-:Y:S01]  /*2d690*/  IMAD.WIDE R4, R13, 0x2, R246 ;  /* 0x000000020d047825 */ /* 0x001fe200078e02f6 */
[----:B------:R-:W-:-:S03]  /*2d6a0*/  PRMT R7, R182, 0x7632, R7 ;  /* 0x00007632b6077816 */ /* 0x000fc60000000007 */
[----:B--2---:R-:W-:-:S03]  /*2d6b0*/  IMAD.IADD R13, R13, 0x1, R10 ;  /* 0x000000010d0d7824 */ /* 0x004fc600078e020a */
[----:B------:R-:W0:Y:S01]  /*2d6c0*/  LDC R15, c[0x0][0x228] ;  /* 0x00008a00ff0f7b82 */ /* 0x000e220000000800 */
[----:B------:R2:W-:Y:S01]  /*2d6d0*/  @P6 STG.E.U16 desc[UR60][R4.64], R7 ;  /* 0x0000000704006986 */ /* 0x0005e2000c10153c */
[----:B------:R-:W-:Y:S01]  /*2d6e0*/  IMAD.WIDE R8, R13, 0x2, R2 ;  /* 0x000000020d087825 */ /* 0x000fe200078e0202 */
[----:B---3--:R-:W-:-:S05]  /*2d6f0*/  ISETP.LT.AND P6, PT, R223, R12, !P1 ;  /* 0x0000000cdf00720c */ /* 0x008fca0004fc1270 */
[----:B------:R-:W3:Y:S01]  /*2d700*/  LDC R10, c[0x0][0x248] ;  /* 0x00009200ff0a7b82 */ /* 0x000ee20000000800 */
[----:B------:R-:W-:Y:S01]  /*2d710*/  @P5 STG.E.U16 desc[UR60][R8.64], R171 ;  /* 0x000000ab08005986 */ /* 0x000fe2000c10153c */
[----:B-1----:R-:W-:-:S06]  /*2d720*/  ISETP.LT.AND P5, PT, R222, R17, !P1 ;  /* 0x00000011de00720c */ /* 0x002fcc0004fa1270 */
[----:B------:R-:W1:Y:S01]  /*2d730*/  LDC R12, c[0x0][0x228] ;  /* 0x00008a00ff0c7b82 */ /* 0x000e620000000800 */
[----:B--2---:R-:W-:Y:S01]  /*2d740*/  PRMT R5, R171, 0x7632, R5 ;  /* 0x00007632ab057816 */ /* 0x004fe20000000005 */
[----:B------:R-:W-:-:S04]  /*2d750*/  IMAD.WIDE R6, R13, 0x2, R218 ;  /* 0x000000020d067825 */ /* 0x000fc800078e02da */
[----:B------:R-:W-:Y:S02]  /*2d760*/  VIADD R0, R217, 0x67 ;  /* 0x00000067d9007836 */ /* 0x000fe40000000000 */
[----:B------:R-:W2:Y:S01]  /*2d770*/  LDC R17, c[0x0][0x228] ;  /* 0x00008a00ff117b82 */ /* 0x000ea20000000800 */
[----:B------:R4:W-:Y:S01]  /*2d780*/  @P6 STG.E.U16 desc[UR60][R6.64], R5 ;  /* 0x0000000506006986 */ /* 0x0009e2000c10153c */
[----:B------:R-:W-:Y:S02]  /*2d790*/  ISETP.LT.AND P6, PT, R221, R14, !P1 ;  /* 0x0000000edd00720c */ /* 0x000fe40004fc1270 */
[----:B----4-:R-:W-:-:S04]  /*2d7a0*/  ISETP.GE.AND P1, PT, R0, R11, PT ;  /* 0x0000000b0000720c */ /* 0x010fc80003f26270 */
[----:B------:R-:W4:Y:S01]  /*2d7b0*/  LDC R14, c[0x0][0x228] ;  /* 0x00008a00ff0e7b82 */ /* 0x000f220000000800 */
[----:B------:R-:W-:Y:S01]  /*2d7c0*/  IMAD.WIDE R4, R13, 0x2, R244 ;  /* 0x000000020d047825 */ /* 0x000fe200078e02f4 */
[----:B------:R-:W-:-:S06]  /*2d7d0*/  PRMT R7, R175, 0x7632, R7 ;  /* 0x00007632af077816 */ /* 0x000fcc0000000007 */
[----:B------:R-:W4:Y:S01]  /*2d7e0*/  LDC R11, c[0x0][0x22c] ;  /* 0x00008b00ff0b7b82 */ /* 0x000f220000000800 */
[----:B------:R-:W-:Y:S01]  /*2d7f0*/  @P5 STG.E.U16 desc[UR60][R4.64], R175 ;  /* 0x000000af04005986 */ /* 0x000fe2000c10153c */
[----:B0-----:R-:W-:Y:S01]  /*2d800*/  ISETP.LT.AND P5, PT, R220, R15, !P1 ;  /* 0x0000000fdc00720c */ /* 0x001fe20004fa1270 */
[----:B------:R-:W-:-:S04]  /*2d810*/  IMAD.WIDE R8, R13, 0x2, R246 ;  /* 0x000000020d087825 */ /* 0x000fc800078e02f6 */
[----:B---3--:R-:W-:Y:S01]  /*2d820*/  IMAD.IADD R13, R13, 0x1, R10 ;  /* 0x000000010d0d7824 */ /* 0x008fe200078e020a */
[----:B------:R-:W0:Y:S01]  /*2d830*/  LDC R15, c[0x0][0x228] ;  /* 0x00008a00ff0f7b82 */ /* 0x000e220000000800 */
[----:B------:R3:W-:Y:S01]  /*2d840*/  @P6 STG.E.U16 desc[UR60][R8.64], R7 ;  /* 0x0000000708006986 */ /* 0x0007e2000c10153c */
[----:B-1----:R-:W-:-:S06]  /*2d850*/  ISETP.LT.AND P6, PT, R223, R12, !P1 ;  /* 0x0000000cdf00720c */ /* 0x002fcc0004fc1270 */
[----:B------:R-:W1:Y:S01]  /*2d860*/  LDC R10, c[0x0][0x248] ;  /* 0x00009200ff0a7b82 */ /* 0x000e620000000800 */
        /* <DEDUP_REMOVED lines=9> */
[----:B----4-:R-:W-:-:S03]  /*2d900*/  ISETP.LT.AND P6, PT, R221, R14, !P1 ;  /* 0x0000000edd00720c */ /* 0x010fc60004fc1270 */
[----:B------:R-:W-:Y:S02]  /*2d910*/  ISETP.GE.AND P1, PT, R0, R11, PT ;  /* 0x0000000b0000720c */ /* 0x000fe40003f26270 */
[----:B------:R-:W4:Y:S01]  /*2d920*/  LDC R14, c[0x0][0x228] ;  /* 0x00008a00ff0e7b82 */ /* 0x000f220000000800 */
        /* <DEDUP_REMOVED lines=20> */
[----:B----4-:R-:W-:-:S03]  /*2da70*/  ISETP.LT.AND P6, PT, R221, R14, !P1 ;  /* 0x0000000edd00720c */ /* 0x010fc60004fc1270 */
        /* <DEDUP_REMOVED lines=15> */
[----:B--2---:R-:W-:Y:S01]  /*2db70*/  ISETP.LT.AND P5, PT, R222, R17, !P1 ;  /* 0x00000011de00720c */ /* 0x004fe20004fa1270 */
[----:B----4-:R-:W-:-:S05]  /*2db80*/  IMAD.WIDE R6, R11, 0x2, R218 ;  /* 0x000000020b067825 */ /* 0x010fca00078e02da */
        /* <DEDUP_REMOVED lines=169> */
[----:B---3--:R-:W-:-:S07]  /*2e620*/  IMAD.WIDE R8, R13, 0x2, R244 ;  /* 0x000000020d087825 */ /* 0x008fce00078e02f4 */
[----:B------:R-:W2:Y:S01]  /*2e630*/  LDC R11, c[0x0][0x22c] ;  /* 0x00008b00ff0b7b82 */ /* 0x000ea20000000800 */
[----:B------:R-:W-:Y:S01]  /*2e640*/  PRMT R7, R204, 0x7632, R7 ;  /* 0x00007632cc077816 */ /* 0x000fe20000000007 */
[----:B------:R-:W-:Y:S01]  /*2e650*/  @P5 STG.E.U16 desc[UR60][R8.64], R204 ;  /* 0x000000cc08005986 */ /* 0x000fe2000c10153c */
[----:B------:R-:W-:Y:S01]  /*2e660*/  ISETP.LT.AND P5, PT, R220, R15, !P1 ;  /* 0x0000000fdc00720c */ /* 0x000fe20004fa1270 */
[----:B------:R-:W-:-:S04]  /*2e670*/  IMAD.WIDE R4, R13, 0x2, R246 ;  /* 0x000000020d047825 */ /* 0x000fc800078e02f6 */
[----:B------:R-:W3:Y:S01]  /*2e680*/  LDC R15, c[0x0][0x228] ;  /* 0x00008a00ff0f7b82 */ /* 0x000ee20000000800 */
        /* <DEDUP_REMOVED lines=13> */
[----:B0-----:R-:W-:-:S03]  /*2e760*/  ISETP.LT.AND P6, PT, R221, R14, !P1 ;  /* 0x0000000edd00720c */ /* 0x001fc60004fc1270 */
[----:B--2---:R-:W-:Y:S02]  /*2e770*/  ISETP.GE.AND P1, PT, R0, R11, PT ;  /* 0x0000000b0000720c */ /* 0x004fe40003f26270 */
        /* <DEDUP_REMOVED lines=14> */
[----:B------:R2:W-:Y:S01]  /*2e860*/  @P5 STG.E.U16 desc[UR60][R8.64], R201 ;  /* 0x000000c908005986 */ /* 0x0005e2000c10153c */
[----:B------:R-:W-:Y:S01]  /*2e870*/  ISETP.LT.AND P5, PT, R222, R17, !P1 ;  /* 0x00000011de00720c */ /* 0x000fe20004fa1270 */
[----:B------:R-:W-:Y:S01]  /*2e880*/  IMAD.WIDE R4, R13, 0x2, R218 ;  /* 0x000000020d047825 */ /* 0x000fe200078e02da */
[----:B------:R-:W-:-:S04]  /*2e890*/  PRMT R12, R201, 0x7632, R12 ;  /* 0x00007632c90c7816 */ /* 0x000fc8000000000c */
[----:B------:R-:W4:Y:S01]  /*2e8a0*/  LDC R17, c[0x0][0x22c] ;  /* 0x00008b00ff117b82 */ /* 0x000f220000000800 */
[----:B------:R-:W-:Y:S01]  /*2e8b0*/  VIADD R0, R217, 0x73 ;  /* 0x00000073d9007836 */ /* 0x000fe20000000000 */
[----:B0-----:R-:W-:Y:S01]  /*2e8c0*/  ISETP.LT.AND P1, PT, R221, R14, !P1 ;  /* 0x0000000edd00720c */ /* 0x001fe20004f21270 */
[C---:B------:R-:W-:Y:S01]  /*2e8d0*/  IMAD.WIDE R6, R13.reuse, 0x2, R244 ;  /* 0x000000020d067825 */ /* 0x040fe200078e02f4 */
[----:B------:R0:W-:Y:S04]  /*2e8e0*/  @P6 STG.E.U16 desc[UR60][R4.64], R12 ;  /* 0x0000000c04006986 */ /* 0x0001e8000c10153c */
[----:B------:R-:W4:Y:S01]  /*2e8f0*/  LDC R14, c[0x0][0x228] ;  /* 0x00008a00ff0e7b82 */ /* 0x000f220000000800 */
[----:B--2---:R-:W-:Y:S01]  /*2e900*/  ISETP.GE.AND P6, PT, R0, R11, PT ;  /* 0x0000000b0000720c */ /* 0x004fe20003fc6270 */
[----:B------:R2:W-:Y:S01]  /*2e910*/  @P5 STG.E.U16 desc[UR60][R6.64], R205 ;  /* 0x000000cd06005986 */ /* 0x0005e2000c10153c */
[----:B------:R-:W-:-:S02]  /*2e920*/  IMAD.WIDE R8, R13, 0x2, R246 ;  /* 0x000000020d087825 */ /* 0x000fc400078e02f6 */
[----:B---3--:R-:W-:Y:S02]  /*2e930*/  ISETP.LT.AND P5, PT, R220, R15, !P6 ;  /* 0x0000000fdc00720c */ /* 0x008fe400077a1270 */
[----:B-1----:R-:W-:Y:S01]  /*2e940*/  IMAD.IADD R15, R13, 0x1, R10 ;  /* 0x000000010d0f7824 */ /* 0x002fe200078e020a */
[----:B0-----:R-:W0:Y:S01]  /*2e950*/  LDC R12, c[0x0][0x248] ;  /* 0x00009200ff0c7b82 */ /* 0x001e220000000800 */
[----:B--2---:R-:W-:Y:S02]  /*2e960*/  PRMT R7, R205, 0x7632, R7 ;  /* 0x00007632cd077816 */ /* 0x004fe40000000007 */
[----:B------:R-:W-:-:S03]  /*2e970*/  IMAD.WIDE R4, R15, 0x2, R2 ;  /* 0x000000020f047825 */ /* 0x000fc600078e0202 */
[----:B------:R1:W-:Y:S01]  /*2e980*/  @P1 STG.E.U16 desc[UR60][R8.64], R7 ;  /* 0x0000000708001986 */ /* 0x0003e2000c10153c */
[----:B----4-:R-:W-:Y:S02]  /*2e990*/  ISETP.LT.AND P1, PT, R223, R16, !P6 ;  /* 0x00000010df00720c */ /* 0x010fe40007721270 */
[----:B------:R-:W2:Y:S01]  /*2e9a0*/  LDC R16, c[0x0][0x228] ;  /* 0x00008a00ff107b82 */ /* 0x000ea20000000800 */
[----:B------:R3:W-:Y:S01]  /*2e9b0*/  @P5 STG.E.U16 desc[UR60][R4.64], R209 ;  /* 0x000000d104005986 */ /* 0x0007e2000c10153c */
[----:B------:R-:W-:Y:S01]  /*2e9c0*/  ISETP.LT.AND P5, PT, R222, R19, !P6 ;  /* 0x00000013de00720c */ /* 0x000fe200077a1270 */
[----:B------:R-:W-:Y:S01]  /*2e9d0*/  VIADD R0, R217, 0x74 ;  /* 0x00000074d9007836 */ /* 0x000fe20000000000 */
[----:B------:R-:W-:-:S04]  /*2e9e0*/  ISETP.LT.AND P6, PT, R221, R14, !P6 ;  /* 0x0000000edd00720c */ /* 0x000fc800077c1270 */
[----:B------:R-:W4:Y:S01]  /*2e9f0*/  LDC R19, c[0x0][0x228] ;  /* 0x00008a00ff137b82 */ /* 0x000f220000000800 */
[----:B-1----:R-:W-:Y:S01]  /*2ea00*/  IMAD.WIDE R6, R15, 0x2, R218 ;  /* 0x000000020f067825 */ /* 0x002fe200078e02da */
[----:B---3--:R-:W-:-:S06]  /*2ea10*/  PRMT R5, R209, 0x7632, R5 ;  /* 0x00007632d1057816 */ /* 0x008fcc0000000005 */
[----:B------:R-:W1:Y:S01]  /*2ea20*/  LDC R14, c[0x0][0x228] ;  /* 0x00008a00ff0e7b82 */ /* 0x000e620000000800 */
[----:B------:R-:W-:Y:S01]  /*2ea30*/  IMAD.WIDE R10, R15, 0x2, R244 ;  /* 0x000000020f0a7825 */ /* 0x000fe200078e02f4 */
[----:B------:R3:W-:Y:S01]  /*2ea40*/  @P1 STG.E.U16 desc[UR60][R6.64], R5 ;  /* 0x0000000506001986 */ /* 0x0007e2000c10153c */
[----:B------:R-:W-:Y:S02]  /*2ea50*/  ISETP.GE.AND P1, PT, R0, R17, PT ;  /* 0x000000110000720c */ /* 0x000fe40003f26270 */
[----:B------:R-:W-:Y:S01]  /*2ea60*/  PRMT R9, R213, 0x7632, R9 ;  /* 0x00007632d5097816 */ /* 0x000fe20000000009 */
[----:B------:R-:W-:Y:S01]  /*2ea70*/  @P5 STG.E.U16 desc[UR60][R10.64], R213 ;  /* 0x000000d50a005986 */ /* 0x000fe2000c10153c */
[----:B------:R-:W-:Y:S01]  /*2ea80*/  ISETP.LT.AND P5, PT, R220, R21, !P1 ;  /* 0x00000015dc00720c */ /* 0x000fe20004fa1270 */
[----:B------:R-:W1:Y:S01]  /*2ea90*/  LDC R17, c[0x0][0x228] ;  /* 0x00008a00ff117b82 */ /* 0x000e620000000800 */
[----:B---3--:R-:W-:-:S07]  /*2eaa0*/  IMAD.WIDE R4, R15, 0x2, R246 ;  /* 0x000000020f047825 */ /* 0x008fce00078e02f6 */
[----:B------:R-:W3:Y:S01]  /*2eab0*/  LDC R21, c[0x0][0x228] ;  /* 0x00008a00ff157b82 */ /* 0x000ee20000000800 */
[----:B0-----:R-:W-:Y:S01]  /*2eac0*/  IMAD.IADD R13, R15, 0x1, R12 ;  /* 0x000000010f0d7824 */ /* 0x001fe200078e020c */
[----:B------:R0:W-:Y:S01]  /*2ead0*/  @P6 STG.E.U16 desc[UR60][R4.64], R9 ;  /* 0x0000000904006986 */ /* 0x0001e2000c10153c */
[----:B--2---:R-:W-:-:S05]  /*2eae0*/  ISETP.LT.AND P6, PT, R223, R16, !P1 ;  /* 0x00000010df00720c */ /* 0x004fca0004fc1270 */
[----:B------:R-:W2:Y:S01]  /*2eaf0*/  LDC R16, c[0x0][0x228] ;  /* 0x00008a00ff107b82 */ /* 0x000ea20000000800 */
[----:B------:R-:W-:-:S07]  /*2eb00*/  IMAD.WIDE R6, R13, 0x2, R2 ;  /* 0x000000020d067825 */ /* 0x000fce00078e0202 */
[----:B------:R-:W3:Y:S01]  /*2eb10*/  LDC R12, c[0x0][0x248] ;  /* 0x00009200ff0c7b82 */ /* 0x000ee20000000800 */
[----:B------:R-:W-:Y:S01]  /*2eb20*/  @P5 STG.E.U16 desc[UR60][R6.64], R202 ;  /* 0x000000ca06005986 */ /* 0x000fe2000c10153c */
[----:B----4-:R-:W-:Y:S02]  /*2eb30*/  ISETP.LT.AND P5, PT, R222, R19, !P1 ;  /* 0x00000013de00720c */ /* 0x010fe40004fa1270 */
[----:B-1----:R-:W-:Y:S01]  /*2eb40*/  ISETP.LT.AND P1, PT, R221, R14, !P1 ;  /* 0x0000000edd00720c */ /* 0x002fe20004f21270 */
[----:B0-----:R-:W-:Y:S01]  /*2eb50*/  IMAD.WIDE R8, R13, 0x2, R218 ;  /* 0x000000020d087825 */ /* 0x001fe200078e02da */
[----:B------:R-:W-:Y:S02]  /*2eb60*/  PRMT R5, R202, 0x7632, R5 ;  /* 0x00007632ca057816 */ /* 0x000fe40000000005 */
[----:B------:R-:W0:Y:S01]  /*2eb70*/  LDC R19, c[0x0][0x228] ;  /* 0x00008a00ff137b82 */ /* 0x000e220000000800 */
[----:B------:R-:W-:Y:S02]  /*2eb80*/  VIADD R0, R217, 0x75 ;  /* 0x00000075d9007836 */ /* 0x000fe40000000000 */
[----:B------:R-:W-:Y:S01]  /*2eb90*/  IMAD.WIDE R10, R13, 0x2, R244 ;  /* 0x000000020d0a7825 */ /* 0x000fe200078e02f4 */
[----:B------:R1:W-:Y:S02]  /*2eba0*/  @P6 STG.E.U16 desc[UR60][R8.64], R5 ;  /* 0x0000000508006986 */ /* 0x0003e4000c10153c */
[----:B------:R-:W-:-:S02]  /*2ebb0*/  ISETP.GE.AND P6, PT, R0, R207, PT ;  /* 0x000000cf0000720c */ /* 0x000fc40003fc6270 */
[----:B------:R-:W-:Y:S01]  /*2ebc0*/  @P5 STG.E.U16 desc[UR60][R10.64], R206 ;  /* 0x000000ce0a005986 */ /* 0x000fe2000c10153c */
[----:B------:R-:W4:Y:S01]  /*2ebd0*/  LDC R14, c[0x0][0x228] ;  /* 0x00008a00ff0e7b82 */ /* 0x000f220000000800 */
[----:B------:R-:W-:Y:S02]  /*2ebe0*/  ISETP.LT.AND P5, PT, R220, R17, !P6 ;  /* 0x00000011dc00720c */ /* 0x000fe400077a1270 */
[----:B-1----:R-:W-:Y:S01]  /*2ebf0*/  PRMT R9, R206, 0x7632, R9 ;  /* 0x00007632ce097816 */ /* 0x002fe20000000009 */
[----:B------:R-:W-:Y:S01]  /*2ec00*/  IMAD.WIDE R4, R13, 0x2, R246 ;  /* 0x000000020d047825 */ /* 0x000fe200078e02f6 */
[----:B------:R-:W4:Y:S03]  /*2ec10*/  LDL.LU R207, [R1+0x12bc] ;  /* 0x0012bc0001cf7983 */ /* 0x000f260000300800 */
[----:B------:R-:W1:Y:S01]  /*2ec20*/  LDC R17, c[0x0][0x228] ;  /* 0x00008a00ff117b82 */ /* 0x000e620000000800 */
[----:B------:R3:W-:Y:S01]  /*2ec30*/  @P1 STG.E.U16 desc[UR60][R4.64], R9 ;  /* 0x0000000904001986 */ /* 0x0007e2000c10153c */
[----:B--2---:R-:W-:Y:S01]  /*2ec40*/  ISETP.LT.AND P1, PT, R223, R16, !P6 ;  /* 0x00000010df00720c */ /* 0x004fe20007721270 */
[----:B---3--:R-:W-:-:S02]  /*2ec50*/  IMAD.IADD R15, R13, 0x1, R12 ;  /* 0x000000010d0f7824 */ /* 0x008fc400078e020c */
[----:B------:R-:W-:-:S03]  /*2ec60*/  VIADD R0, R217, 0x76 ;  /* 0x00000076d9007836 */ /* 0x000fc60000000000 */
[----:B------:R-:W2:Y:S01]  /*2ec70*/  LDC R16, c[0x0][0x228] ;  /* 0x00008a00ff107b82 */ /* 0x000ea20000000800 */
[----:B------:R-:W-:Y:S01]  /*2ec80*/  IMAD.WIDE R6, R15, 0x2, R2 ;  /* 0x000000020f067825 */ /* 0x000fe200078e0202 */
[----:B------:R-:W-:-:S03]  /*2ec90*/  PRMT R5, R210, 0x7632, R5 ;  /* 0x00007632d2057816 */ /* 0x000fc60000000005 */
[----:B------:R-:W-:Y:S01]  /*2eca0*/  IMAD.WIDE R8, R15, 0x2, R218 ;  /* 0x000000020f087825 */ /* 0x000fe200078e02da */
[----:B------:R-:W-:Y:S02]  /*2ecb0*/  @P5 STG.E.U16 desc[UR60][R6.64], R210 ;  /* 0x000000d206005986 */ /* 0x000fe4000c10153c */
[----:B------:R-:W3:Y:S02]  /*2ecc0*/  LDC R12, c[0x0][0x248] ;  /* 0x00009200ff0c7b82 */ /* 0x000ee40000000800 */
[----:B------:R4:W-:Y:S01]  /*2ecd0*/  @P1 STG.E.U16 desc[UR60][R8.64], R5 ;  /* 0x0000000508001986 */ /* 0x0009e2000c10153c */
[----:B------:R-:W-:-:S03]  /*2ece0*/  ISETP.GE.AND P1, PT, R0, R203, PT ;  /* 0x000000cb0000720c */ /* 0x000fc60003f26270 */
[----:B------:R-:W2:Y:S01]  /*2ecf0*/  LDL.LU R203, [R1+0x12b8] ;  /* 0x0012b80001cb7983 */ /* 0x000ea20000300800 */
[----:B0-----:R-:W-:Y:S02]  /*2ed00*/  ISETP.LT.AND P5, PT, R222, R19, !P6 ;  /* 0x00000013de00720c */ /* 0x001fe400077a1270 */
[----:B----4-:R-:W-:Y:S01]  /*2ed10*/  ISETP.LT.AND P6, PT, R221, R14, !P6 ;  /* 0x0000000edd00720c */ /* 0x010fe200077c1270 */
[C---:B------:R-:W-:Y:S01]  /*2ed20*/  IMAD.WIDE R10, R15.reuse, 0x2, R244 ;  /* 0x000000020f0a7825 */ /* 0x040fe200078e02f4 */
[----:B------:R-:W0:Y:S01]  /*2ed30*/  LDC R19, c[0x0][0x228] ;  /* 0x00008a00ff137b82 */ /* 0x000e220000000800 */
[----:B------:R-:W-:Y:S02]  /*2ed40*/  PRMT R9, R214, 0x7632, R9 ;  /* 0x00007632d6097816 */ /* 0x000fe40000000009 */
[----:B------:R-:W-:-:S04]  /*2ed50*/  IMAD.WIDE R4, R15, 0x2, R246 ;  /* 0x000000020f047825 */ /* 0x000fc800078e02f6 */
[----:B---3--:R-:W-:Y:S02]  /*2ed60*/  IMAD.IADD R13, R15, 0x1, R12 ;  /* 0x000000010f0d7824 */ /* 0x008fe400078e020c */
[----:B------:R-:W-:Y:S01]  /*2ed70*/  @P5 STG.E.U16 desc[UR60][R10.64], R214 ;  /* 0x000000d60a005986 */ /* 0x000fe2000c10153c */
[----:B-1----:R-:W-:Y:S01]  /*2ed80*/  ISETP.LT.AND P5, PT, R220, R17, !P1 ;  /* 0x00000011dc00720c */ /* 0x002fe20004fa1270 */
[----:B------:R-:W-:Y:S01]  /*2ed90*/  VIADD R0, R217, 0x77 ;  /* 0x00000077d9007836 */ /* 0x000fe20000000000 */
[----:B------:R-:W1:Y:S01]  /*2eda0*/  LDC R14, c[0x0][0x228] ;  /* 0x00008a00ff0e7b82 */ /* 0x000e620000000800 */
[----:B------:R3:W-:Y:S01]  /*2edb0*/  @P6 STG.E.U16 desc[UR60][R4.64], R9 ;  /* 0x0000000904006986 */ /* 0x0007e2000c10153c */
[----:B--2---:R-:W-:Y:S01]  /*2edc0*/  ISETP.LT.AND P6, PT, R223, R16, !P1 ;  /* 0x00000010df00720c */ /* 0x004fe20004fc1270 */
[----:B------:R-:W-:-:S05]  /*2edd0*/  IMAD.WIDE R6, R13, 0x2, R2 ;  /* 0x000000020d067825 */ /* 0x000fca00078e0202 */
[----:B------:R-:W2:Y:S01]  /*2ede0*/  LDC R17, c[0x0][0x228] ;  /* 0x00008a00ff117b82 */ /* 0x000ea20000000800 */
[----:B---3--:R-:W-:-:S07]  /*2edf0*/  IMAD.WIDE R8, R13, 0x2, R218 ;  /* 0x000000020d087825 */ /* 0x008fce00078e02da */
[----:B------:R-:W3:Y:S08]  /*2ee00*/  LDC R16, c[0x0][0x228] ;  /* 0x00008a00ff107b82 */ /* 0x000ef00000000800 */
[----:B------:R-:W4:Y:S08]  /*2ee10*/  LDC R12, c[0x0][0x248] ;  /* 0x00009200ff0c7b82 */ /* 0x000f300000000800 */
[----:B------:R-:W3:Y:S01]  /*2ee20*/  LDC R15, c[0x0][0x228] ;  /* 0x00008a00ff0f7b82 */ /* 0x000ee20000000800 */
[----:B------:R-:W-:Y:S01]  /*2ee30*/  PRMT R5, R203, 0x7632, R5 ;  /* 0x00007632cb057816 */ /* 0x000fe20000000005 */
[----:B------:R3:W-:Y:S04]  /*2ee40*/  @P5 STG.E.U16 desc[UR60][R6.64], R203 ;  /* 0x000000cb06005986 */ /* 0x0007e8000c10153c */
[----:B------:R4:W-:Y:S01]  /*2ee50*/  @P6 STG.E.U16 desc[UR60][R8.64], R5 ;  /* 0x0000000508006986 */ /* 0x0009e2000c10153c */
[----:B------:R-:W-:-:S03]  /*2ee60*/  ISETP.GE.AND P6, PT, R0, R211, PT ;  /* 0x000000d30000720c */ /* 0x000fc60003fc6270 */
[----:B------:R-:W2:Y:S01]  /*2ee70*/  LDL.LU R211, [R1+0x12b4] ;  /* 0x0012b40001d37983 */ /* 0x000ea20000300800 */
[----:B0-----:R-:W-:Y:S02]  /*2ee80*/  ISETP.LT.AND P5, PT, R222, R19, !P1 ;  /* 0x00000013de00720c */ /* 0x001fe40004fa1270 */
[----:B-1----:R-:W-:Y:S01]  /*2ee90*/  ISETP.LT.AND P1, PT, R221, R14, !P1 ;  /* 0x0000000edd00720c */ /* 0x002fe20004f21270 */
[----:B------:R-:W-:Y:S01]  /*2eea0*/  IMAD.WIDE R10, R13, 0x2, R244 ;  /* 0x000000020d0a7825 */ /* 0x000fe200078e02f4 */
[----:B---3--:R-:W-:Y:S01]  /*2eeb0*/  PRMT R7, R207, 0x7632, R7 ;  /* 0x00007632cf077816 */ /* 0x008fe20000000007 */
[----:B------:R-:W0:Y:S02]  /*2eec0*/  LDC R14, c[0x0][0x228] ;  /* 0x00008a00ff0e7b82 */ /* 0x000e240000000800 */
[----:B----4-:R-:W-:-:S06]  /*2eed0*/  IMAD.WIDE R4, R13, 0x2, R246 ;  /* 0x000000020d047825 */ /* 0x010fcc00078e02f6 */
[----:B------:R-:W-:Y:S01]  /*2eee0*/  @P5 STG.E.U16 desc[UR60][R10.64], R207 ;  /* 0x000000cf0a005986 */ /* 0x000fe2000c10153c */
[----:B--2---:R-:W-:Y:S01]  /*2eef0*/  ISETP.LT.AND P5, PT, R220, R17, !P6 ;  /* 0x00000011dc00720c */ /* 0x004fe200077a1270 */
[----:B------:R-:W-:Y:S01]  /*2ef00*/  IMAD.IADD R13, R13, 0x1, R12 ;  /* 0x000000010d0d7824 */ /* 0x000fe200078e020c */
[----:B------:R-:W1:Y:S01]  /*2ef10*/  LDC R17, c[0x0][0x228] ;  /* 0x00008a00ff117b82 */ /* 0x000e620000000800 */
[----:B------:R2:W-:Y:S01]  /*2ef20*/  @P1 STG.E.U16 desc[UR60][R4.64], R7 ;  /* 0x0000000704001986 */ /* 0x0005e2000c10153c */
[----:B------:R-:W-:Y:S01]  /*2ef30*/  ISETP.LT.AND P1, PT, R223, R16, !P6 ;  /* 0x00000010df00720c */ /* 0x000fe20007721270 */
[----:B------:R-:W-:-:S04]  /*2ef40*/  IMAD.WIDE R8, R13, 0x2, R218 ;  /* 0x000000020d087825 */ /* 0x000fc800078e02da */
[----:B------:R-:W-:Y:S01]  /*2ef50*/  VIADD R0, R217, 0x78 ;  /* 0x00000078d9007836 */ /* 0x000fe20000000000 */
[----:B------:R-:W3:Y:S01]  /*2ef60*/  LDC R12, c[0x0][0x248] ;  /* 0x00009200ff0c7b82 */ /* 0x000ee20000000800 */
[----:B--2---:R-:W-:-:S07]  /*2ef70*/  IMAD.WIDE R6, R13, 0x2, R2 ;  /* 0x000000020d067825 */ /* 0x004fce00078e0202 */
[----:B------:R-:W2:Y:S01]  /*2ef80*/  LDC R19, c[0x0][0x228] ;  /* 0x00008a00ff137b82 */ /* 0x000ea20000000800 */
[----:B------:R-:W-:-:S07]  /*2ef90*/  IMAD.WIDE R10, R13, 0x2, R246 ;  /* 0x000000020d0a7825 */ /* 0x000fce00078e02f6 */
[----:B------:R-:W4:Y:S01]  /*2efa0*/  LDC R16, c[0x0][0x248] ;  /* 0x00009200ff107b82 */ /* 0x000f220000000800 */
[----:B------:R-:W-:Y:S01]  /*2efb0*/  PRMT R5, R211, 0x7632, R5 ;  /* 0x00007632d3057816 */ /* 0x000fe20000000005 */
[----:B------:R-:W-:Y:S04]  /*2efc0*/  @P5 STG.E.U16 desc[UR60][R6.64], R211 ;  /* 0x000000d306005986 */ /* 0x000fe8000c10153c */
[----:B------:R1:W-:Y:S01]  /*2efd0*/  @P1 STG.E.U16 desc[UR60][R8.64], R5 ;  /* 0x0000000508001986 */ /* 0x0003e2000c10153c */
[----:B------:R-:W-:-:S03]  /*2efe0*/  ISETP.GE.AND P1, PT, R0, R224, PT ;  /* 0x000000e00000720c */ /* 0x000fc60003f26270 */
[----:B------:R-:W4:Y:S01]  /*2eff0*/  LDL.LU R224, [R1+0x12b0] ;  /* 0x0012b00001e07983 */ /* 0x000f220000300800 */
[----:B------:R-:W-:Y:S02]  /*2f000*/  ISETP.LT.AND P5, PT, R222, R15, !P6 ;  /* 0x0000000fde00720c */ /* 0x000fe400077a1270 */
[----:B------:R-:W2:Y:S01]  /*2f010*/  LDC R15, c[0x0][0x228] ;  /* 0x00008a00ff0f7b82 */ /* 0x000ea20000000800 */
[----:B0-----:R-:W-:Y:S01]  /*2f020*/  ISETP.LT.AND P6, PT, R221, R14, !P6 ;  /* 0x0000000edd00720c */ /* 0x001fe200077c1270 */
[----:B-1----:R-:W-:-:S09]  /*2f030*/  IMAD.WIDE R4, R13, 0x2, R244 ;  /* 0x000000020d047825 */ /* 0x002fd200078e02f4 */
[----:B------:R-:W-:Y:S01]  /*2f040*/  @P5 STG.E.U16 desc[UR60][R4.64], R215 ;  /* 0x000000d704005986 */ /* 0x000fe2000c10153c */
[----:B------:R-:W-:Y:S01]  /*2f050*/  ISETP.LT.AND P5, PT, R220, R17, !P1 ;  /* 0x00000011dc00720c */ /* 0x000fe20004fa1270 */
[----:B---3--:R-:W-:Y:S02]  /*2f060*/  IMAD.IADD R17, R13, 0x1, R12 ;  /* 0x000000010d117824 */ /* 0x008fe400078e020c */
[----:B------:R-:W-:Y:S01]  /*2f070*/  @P6 STG.E.U16 desc[UR60][R10.64], R22 ;  /* 0x000000160a006986 */ /* 0x000fe2000c10153c */
[----:B------:R-:W-:Y:S02]  /*2f080*/  ISETP.LT.AND P6, PT, R223, R18, !P1 ;  /* 0x00000012df00720c */ /* 0x000fe40004fc1270 */
[----:B------:R-:W0:Y:S01]  /*2f090*/  LDC R18, c[0x0][0x228] ;  /* 0x00008a00ff127b82 */ /* 0x000e220000000800 */
[C---:B------:R-:W-:Y:S01]  /*2f0a0*/  IMAD.WIDE R8, R17.reuse, 0x2, R2 ;  /* 0x0000000211087825 */ /* 0x040fe200078e0202 */
[----:B------:R-:W1:Y:S03]  /*2f0b0*/  LDS.128 R4, [R252] ;  /* 0x00000000fc047984 */ /* 0x000e660000000c00 */
[----:B------:R-:W-:-:S04]  /*2f0c0*/  IMAD.WIDE R12, R17, 0x2, R218 ;  /* 0x00000002110c7825 */ /* 0x000fc800078e02da */
[----:B------:R-:W-:Y:S01]  /*2f0d0*/  VIADD R0, R217, 0x79 ;  /* 0x00000079d9007836 */ /* 0x000fe20000000000 */
[----:B----4-:R3:W-:Y:S01]  /*2f0e0*/  @P5 STG.E.U16 desc[UR60][R8.64], R224 ;  /* 0x000000e008005986 */ /* 0x0107e2000c10153c */
[----:B--2---:R-:W-:Y:S02]  /*2f0f0*/  ISETP.LT.AND P5, PT, R222, R15, !P1 ;  /* 0x0000000fde00720c */ /* 0x004fe40004fa1270 */
[----:B------:R-:W-:Y:S01]  /*2f100*/  ISETP.LT.AND P1, PT, R221, R20, !P1 ;  /* 0x00000014dd00720c */ /* 0x000fe20004f21270 */
[----:B------:R-:W-:Y:S01]  /*2f110*/  IMAD.WIDE R14, R17, 0x2, R244 ;  /* 0x00000002110e7825 */ /* 0x000fe200078e02f4 */
[----:B------:R-:W2:Y:S01]  /*2f120*/  LDC R20, c[0x0][0x228] ;  /* 0x00008a00ff147b82 */ /* 0x000ea20000000800 */
[----:B---3--:R-:W-:-:S05]  /*2f130*/  PRMT R9, R224, 0x7632, R9 ;  /* 0x00007632e0097816 */ /* 0x008fca0000000009 */
[----:B------:R3:W-:Y:S01]  /*2f140*/  @P6 STG.E.U16 desc[UR60][R12.64], R9 ;  /* 0x000000090c006986 */ /* 0x0007e2000c10153c */
[----:B------:R-:W-:-:S03]  /*2f150*/  ISETP.GE.AND P6, PT, R0, R229, PT ;  /* 0x000000e50000720c */ /* 0x000fc60003fc6270 */
[----:B------:R-:W-:Y:S01]  /*2f160*/  @P5 STG.E.U16 desc[UR60][R14.64], R228 ;  /* 0x000000e40e005986 */ /* 0x000fe2000c10153c */
[----:B------:R-:W-:Y:S02]  /*2f170*/  ISETP.LT.AND P5, PT, R220, R19, !P6 ;  /* 0x00000013dc00720c */ /* 0x000fe400077a1270 */
[----:B---3--:R-:W-:Y:S01]  /*2f180*/  PRMT R13, R228, 0x7632, R13 ;  /* 0x00007632e40d7816 */ /* 0x008fe2000000000d */
[----:B------:R-:W-:Y:S01]  /*2f190*/  IMAD.WIDE R8, R17, 0x2, R246 ;  /* 0x0000000211087825 */ /* 0x000fe200078e02f6 */
[----:B------:R-:W3:Y:S04]  /*2f1a0*/  LDL.LU R229, [R1+0x12ac] ;  /* 0x0012ac0001e57983 */ /* 0x000ee80000300800 */
[----:B------:R4:W-:Y:S01]  /*2f1b0*/  @P1 STG.E.U16 desc[UR60][R8.64], R13 ;  /* 0x0000000d08001986 */ /* 0x0009e2000c10153c */
[----:B0-----:R-:W-:Y:S01]  /*2f1c0*/  ISETP.LT.AND P1, PT, R223, R18, !P6 ;  /* 0x00000012df00720c */ /* 0x001fe20007721270 */
[----:B------:R-:W-:Y:S01]  /*2f1d0*/  IMAD.IADD R19, R17, 0x1, R16 ;  /* 0x0000000111137824 */ /* 0x000fe200078e0210 */
[----:B------:R-:W0:Y:S01]  /*2f1e0*/  LDC R18, c[0x0][0x228] ;  /* 0x00008a00ff127b82 */ /* 0x000e220000000800 */
[----:B------:R-:W-:-:S02]  /*2f1f0*/  VIADD R0, R217, 0x7a ;  /* 0x0000007ad9007836 */ /* 0x000fc40000000000 */
[----:B------:R-:W-:-:S05]  /*2f200*/  IMAD.WIDE R10, R19, 0x2, R2 ;  /* 0x00000002130a7825 */ /* 0x000fca00078e0202 */
[----:B------:R-:W0:Y:S01]  /*2f210*/  LDC R16, c[0x0][0x248] ;  /* 0x00009200ff107b82 */ /* 0x000e220000000800 */
[----:B----4-:R-:W-:Y:S01]  /*2f220*/  PRMT R9, R232, 0x7632, R9 ;  /* 0x00007632e8097816 */ /* 0x010fe20000000009 */
[----:B------:R-:W-:Y:S01]  /*2f230*/  IMAD.WIDE R12, R19, 0x2, R218 ;  /* 0x00000002130c7825 */ /* 0x000fe200078e02da */
[----:B------:R-:W-:Y:S04]  /*2f240*/  @P5 STG.E.U16 desc[UR60][R10.64], R232 ;  /* 0x000000e80a005986 */ /* 0x000fe8000c10153c */
[----:B------:R1:W-:Y:S01]  /*2f250*/  @P1 STG.E.U16 desc[UR60][R12.64], R9 ;  /* 0x000000090c001986 */ /* 0x0003e2000c10153c */
[----:B------:R-:W-:-:S03]  /*2f260*/  ISETP.GE.AND P1, PT, R0, R225, PT ;  /* 0x000000e10000720c */ /* 0x000fc60003f26270 */
[----:B------:R-:W4:Y:S01]  /*2f270*/  LDL.LU R225, [R1+0x12a8] ;  /* 0x0012a80001e17983 */ /* 0x000f220000300800 */
[----:B------:R-:W-:Y:S02]  /*2f280*/  ISETP.LT.AND P5, PT, R222, R21, !P6 ;  /* 0x00000015de00720c */ /* 0x000fe400077a1270 */
[----:B------:R-:W4:Y:S01]  /*2f290*/  LDC R21, c[0x0][0x228] ;  /* 0x00008a00ff157b82 */ /* 0x000f220000000800 */
[----:B--2---:R-:W-:Y:S01]  /*2f2a0*/  ISETP.LT.AND P6, PT, R221, R20, !P6 ;  /* 0x00000014dd00720c */ /* 0x004fe200077c1270 */
[----:B------:R-:W-:-:S06]  /*2f2b0*/  IMAD.WIDE R14, R19, 0x2, R244 ;  /* 0x00000002130e7825 */ /* 0x000fcc00078e02f4 */
[----:B------:R-:W2:Y:S01]  /*2f2c0*/  LDC R20, c[0x0][0x228] ;  /* 0x00008a00ff147b82 */ /* 0x000ea20000000800 */
[----:B-1----:R-:W-:Y:S01]  /*2f2d0*/  PRMT R13, R4, 0x7632, R13 ;  /* 0x00007632040d7816 */ /* 0x002fe2000000000d */
[C---:B------:R-:W-:Y:S01]  /*2f2e0*/  IMAD.WIDE R8, R19.reuse, 0x2, R246 ;  /* 0x0000000213087825 */ /* 0x040fe200078e02f6 */
[----:B------:R-:W-:Y:S01]  /*2f2f0*/  @P5 STG.E.U16 desc[UR60][R14.64], R4 ;  /* 0x000000040e005986 */ /* 0x000fe2000c10153c */
[----:B------:R-:W-:Y:S02]  /*2f300*/  ISETP.LT.AND P5, PT, R220, R23, !P1 ;  /* 0x00000017dc00720c */ /* 0x000fe40004fa1270 */
[----:B0-----:R-:W-:Y:S01]  /*2f310*/  IMAD.IADD R17, R19, 0x1, R16 ;  /* 0x0000000113117824 */ /* 0x001fe200078e0210 */
[----:B------:R0:W-:Y:S01]  /*2f320*/  @P6 STG.E.U16 desc[UR60][R8.64], R13 ;  /* 0x0000000d08006986 */ /* 0x0001e2000c10153c */
[----:B------:R-:W1:Y:S01]  /*2f330*/  LDC R23, c[0x0][0x228] ;  /* 0x00008a00ff177b82 */ /* 0x000e620000000800 */
[----:B------:R-:W-:Y:S01]  /*2f340*/  ISETP.LT.AND P6, PT, R223, R18, !P1 ;  /* 0x00000012df00720c */ /* 0x000fe20004fc1270 */
[----:B------:R-:W-:-:S06]  /*2f350*/  IMAD.WIDE R10, R17, 0x2, R2 ;  /* 0x00000002110a7825 */ /* 0x000fcc00078e0202 */
[----:B------:R-:W1:Y:S08]  /*2f360*/  LDC R18, c[0x0][0x228] ;  /* 0x00008a00ff127b82 */ /* 0x000e700000000800 */
[----:B------:R-:W2:Y:S01]  /*2f370*/  LDC R16, c[0x0][0x248] ;  /* 0x00009200ff107b82 */ /* 0x000ea20000000800 */
[----:B0-----:R-:W-:-:S04]  /*2f380*/  IMAD.WIDE R12, R17, 0x2, R218 ;  /* 0x00000002110c7825 */ /* 0x001fc800078e02da */
[----:B------:R-:W-:Y:S02]  /*2f390*/  VIADD R0, R217, 0x7b ;  /* 0x0000007bd9007836 */ /* 0x000fe40000000000 */
[C---:B------:R-:W-:Y:S01]  /*2f3a0*/  IMAD.WIDE R14, R17.reuse, 0x2, R244 ;  /* 0x00000002110e7825 */ /* 0x040fe200078e02f4 */
[----:B------:R-:W0:Y:S03]  /*2f3b0*/  LDC R4, c[0x0][0x248] ;  /* 0x00009200ff047b82 */ /* 0x000e260000000800 */
[----:B--2---:R-:W-:-:S05]  /*2f3c0*/  IMAD.IADD R19, R17, 0x1, R16 ;  /* 0x0000000111137824 */ /* 0x004fca00078e0210 */
[----:B------:R-:W2:Y:S01]  /*2f3d0*/  LDC R16, c[0x0][0x248] ;  /* 0x00009200ff107b82 */ /* 0x000ea20000000800 */
[----:B----4-:R4:W-:Y:S01]  /*2f3e0*/  @P5 STG.E.U16 desc[UR60][R10.64], R225 ;  /* 0x000000e10a005986 */ /* 0x0109e2000c10153c */
[----:B------:R-:W-:Y:S02]  /*2f3f0*/  ISETP.LT.AND P5, PT, R222, R21, !P1 ;  /* 0x00000015de00720c */ /* 0x000fe40004fa1270 */
[----:B------:R-:W-:-:S04]  /*2f400*/  ISETP.LT.AND P1, PT, R221, R20, !P1 ;  /* 0x00000014dd00720c */ /* 0x000fc80004f21270 */
[----:B------:R-:W0:Y:S01]  /*2f410*/  LDC R21, c[0x0][0x228] ;  /* 0x00008a00ff157b82 */ /* 0x000e220000000800 */
[----:B------:R-:W-:-:S05]  /*2f420*/  PRMT R9, R225, 0x7632, R9 ;  /* 0x00007632e1097816 */ /* 0x000fca0000000009 */
[----:B------:R2:W-:Y:S01]  /*2f430*/  @P6 STG.E.U16 desc[UR60][R12.64], R9 ;  /* 0x000000090c006986 */ /* 0x0005e2000c10153c */
[----:B------:R-:W-:Y:S01]  /*2f440*/  ISETP.GE.AND P6, PT, R0, R230, PT ;  /* 0x000000e60000720c */ /* 0x000fe20003fc6270 */
[----:B----4-:R-:W-:Y:S01]  /*2f450*/  IMAD.WIDE R10, R19, 0x2, R2 ;  /* 0x00000002130a7825 */ /* 0x010fe200078e0202 */
[----:B------:R-:W4:Y:S01]  /*2f460*/  LDC R20, c[0x0][0x228] ;  /* 0x00008a00ff147b82 */ /* 0x000f220000000800 */
[----:B---3--:R-:W-:Y:S01]  /*2f470*/  @P5 STG.E.U16 desc[UR60][R14.64], R229 ;  /* 0x000000e50e005986 */ /* 0x008fe2000c10153c */
[----:B-1----:R-:W-:Y:S02]  /*2f480*/  ISETP.LT.AND P5, PT, R220, R23, !P6 ;  /* 0x00000017dc00720c */ /* 0x002fe400077a1270 */
[----:B--2---:R-:W-:Y:S01]  /*2f490*/  PRMT R13, R229, 0x7632, R13 ;  /* 0x00007632e50d7816 */ /* 0x004fe2000000000d */
[----:B------:R-:W-:Y:S01]  /*2f4a0*/  IMAD.WIDE R8, R17, 0x2, R246 ;  /* 0x0000000211087825 */ /* 0x000fe200078e02f6 */
[----:B------:R-:W2:Y:S02]  /*2f4b0*/  LDL.LU R230, [R1+0x12a4] ;  /* 0x0012a40001e67983 */ /* 0x000ea40000300800 */
[----:B------:R-:W1:Y:S02]  /*2f4c0*/  LDC R23, c[0x0][0x228] ;  /* 0x00008a00ff177b82 */ /* 0x000e640000000800 */
[----:B------:R3:W-:Y:S01]  /*2f4d0*/  @P1 STG.E.U16 desc[UR60][R8.64], R13 ;  /* 0x0000000d08001986 */ /* 0x0007e2000c10153c */
[----:B------:R-:W-:Y:S01]  /*2f4e0*/  ISETP.LT.AND P1, PT, R223, R18, !P6 ;  /* 0x00000012df00720c */ /* 0x000fe20007721270 */
[----:B------:R-:W-:-:S03]  /*2f4f0*/  VIADD R0, R217, 0x7c ;  /* 0x0000007cd9007836 */ /* 0x000fc60000000000 */
[----:B------:R-:W-:Y:S01]  /*2f500*/  @P5 STG.E.U16 desc[UR60][R10.64], R233 ;  /* 0x000000e90a005986 */ /* 0x000fe2000c10153c */
[----:B---3--:R-:W-:Y:S01]  /*2f510*/  PRMT R9, R233, 0x7632, R9 ;  /* 0x00007632e9097816 */ /* 0x008fe20000000009 */
[----:B------:R-:W-:Y:S01]  /*2f520*/  IMAD.WIDE R12, R19, 0x2, R218 ;  /* 0x00000002130c7825 */ /* 0x000fe200078e02da */
[----:B------:R-:W3:Y:S06]  /*2f530*/  LDC R18, c[0x0][0x228] ;  /* 0x00008a00ff127b82 */ /* 0x000eec0000000800 */
[----:B------:R1:W-:Y:S01]  /*2f540*/  @P1 STG.E.U16 desc[UR60][R12.64], R9 ;  /* 0x000000090c001986 */ /* 0x0003e2000c10153c */
[----:B------:R-:W-:-:S03]  /*2f550*/  ISETP.GE.AND P1, PT, R0, R226, PT ;  /* 0x000000e20000720c */ /* 0x000fc60003f26270 */
[----:B------:R-:W2:Y:S01]  /*2f560*/  LDL.LU R226, [R1+0x12a0] ;  /* 0x0012a00001e27983 */ /* 0x000ea20000300800 */
[----:B0-----:R-:W-:Y:S02]  /*2f570*/  ISETP.LT.AND P5, PT, R222, R21, !P6 ;  /* 0x00000015de00720c */ /* 0x001fe400077a1270 */
[----:B------:R-:W0:Y:S01]  /*2f580*/  LDC R21, c[0x0][0x228] ;  /* 0x00008a00ff157b82 */ /* 0x000e220000000800 */
[----:B------:R-:W-:Y:S01]  /*2f590*/  IMAD.WIDE R14, R19, 0x2, R244 ;  /* 0x00000002130e7825 */ /* 0x000fe200078e02f4 */
[----:B----4-:R-:W-:-:S06]  /*2f5a0*/  ISETP.LT.AND P6, PT, R221, R20, !P6 ;  /* 0x00000014dd00720c */ /* 0x010fcc00077c1270 */
[----:B------:R-:W4:Y:S03]  /*2f5b0*/  LDC R20, c[0x0][0x228] ;  /* 0x00008a00ff147b82 */ /* 0x000f260000000800 */
[----:B------:R3:W-:Y:S01]  /*2f5c0*/  @P5 STG.E.U16 desc[UR60][R14.64], R5 ;  /* 0x000000050e005986 */ /* 0x0007e2000c10153c */
[----:B-1----:R-:W-:Y:S01]  /*2f5d0*/  ISETP.LT.AND P5, PT, R220, R23, !P1 ;  /* 0x00000017dc00720c */ /* 0x002fe20004fa1270 */
[----:B------:R-:W-:Y:S01]  /*2f5e0*/  IMAD.IADD R17, R19, 0x1, R4 ;  /* 0x0000000113117824 */ /* 0x000fe200078e0204 */
[----:B------:R-:W-:Y:S01]  /*2f5f0*/  PRMT R13, R5, 0x7632, R13 ;  /* 0x00007632050d7816 */ /* 0x000fe2000000000d */
[----:B------:R-:W-:Y:S01]  /*2f600*/  IMAD.WIDE R8, R19, 0x2, R246 ;  /* 0x0000000213087825 */ /* 0x000fe200078e02f6 */
[----:B------:R-:W1:Y:S03]  /*2f610*/  LDC R23, c[0x0][0x228] ;  /* 0x00008a00ff177b82 */ /* 0x000e660000000800 */
[----:B------:R-:W-:Y:S01]  /*2f620*/  IMAD.WIDE R10, R17, 0x2, R2 ;  /* 0x00000002110a7825 */ /* 0x000fe200078e0202 */
[----:B------:R0:W-:Y:S01]  /*2f630*/  @P6 STG.E.U16 desc[UR60][R8.64], R13 ;  /* 0x0000000d08006986 */ /* 0x0001e2000c10153c */
[----:B---3--:R-:W-:-:S03]  /*2f640*/  ISETP.LT.AND P6, PT, R223, R18, !P1 ;  /* 0x00000012df00720c */ /* 0x008fc60004fc1270 */
[----:B------:R-:W3:Y:S01]  /*2f650*/  LDC R14, c[0x0][0x228] ;  /* 0x00008a00ff0e7b82 */ /* 0x000ee20000000800 */
[----:B------:R-:W-:-:S04]  /*2f660*/  IMAD.WIDE R4, R17, 0x2, R218 ;  /* 0x0000000211047825 */ /* 0x000fc800078e02da */
[----:B------:R-:W-:Y:S02]  /*2f670*/  VIADD R0, R217, 0x7d ;  /* 0x0000007dd9007836 */ /* 0x000fe40000000000 */
[----:B0-----:R-:W-:Y:S01]  /*2f680*/  IMAD.WIDE R12, R17, 0x2, R244 ;  /* 0x00000002110c7825 */ /* 0x001fe200078e02f4 */
[----:B------:R-:W0:Y:S03]  /*2f690*/  LDC R15, c[0x0][0x228] ;  /* 0x00008a00ff0f7b82 */ /* 0x000e260000000800 */
[----:B------:R-:W-:-:S05]  /*2f6a0*/  VIADD R217, R217, 0x7e ;  /* 0x0000007ed9d97836 */ /* 0x000fca0000000000 */
[----:B------:R-:W0:Y:S08]  /*2f6b0*/  LDC R19, c[0x0][0x228] ;  /* 0x00008a00ff137b82 */ /* 0x000e300000000800 */
[----:B------:R-:W0:Y:S01]  /*2f6c0*/  LDC R18, c[0x0][0x228] ;  /* 0x00008a00ff127b82 */ /* 0x000e220000000800 */
[----:B--2---:R-:W-:Y:S01]  /*2f6d0*/  @P5 STG.E.U16 desc[UR60][R10.64], R226 ;  /* 0x000000e20a005986 */ /* 0x004fe2000c10153c */
[----:B------:R-:W-:-:S02]  /*2f6e0*/  ISETP.LT.AND P5, PT, R222, R21, !P1 ;  /* 0x00000015de00720c */ /* 0x000fc40004fa1270 */
[----:B------:R-:W-:-:S04]  /*2f6f0*/  PRMT R9, R226, 0x7632, R9 ;  /* 0x00007632e2097816 */ /* 0x000fc80000000009 */
[----:B------:R-:W2:Y:S01]  /*2f700*/  LDC R21, c[0x0][0x228] ;  /* 0x00008a00ff157b82 */ /* 0x000ea20000000800 */
[----:B----4-:R-:W-:Y:S01]  /*2f710*/  ISETP.LT.AND P1, PT, R221, R20, !P1 ;  /* 0x00000014dd00720c */ /* 0x010fe20004f21270 */
[----:B------:R4:W-:Y:S01]  /*2f720*/  @P6 STG.E.U16 desc[UR60][R4.64], R9 ;  /* 0x0000000904006986 */ /* 0x0009e2000c10153c */
[----:B------:R-:W-:-:S03]  /*2f730*/  ISETP.GE.AND P6, PT, R0, R231, PT ;  /* 0x000000e70000720c */ /* 0x000fc60003fc6270 */
[----:B------:R-:W2:Y:S02]  /*2f740*/  LDL.LU R231, [R1+0x129c] ;  /* 0x00129c0001e77983 */ /* 0x000ea40000300800 */
[----:B------:R-:W0:Y:S02]  /*2f750*/  LDC R0, c[0x0][0x248] ;  /* 0x00009200ff007b82 */ /* 0x000e240000000800 */
[----:B------:R-:W-:Y:S01]  /*2f760*/  @P5 STG.E.U16 desc[UR60][R12.64], R230 ;  /* 0x000000e60c005986 */ /* 0x000fe2000c10153c */
[----:B-1----:R-:W-:Y:S02]  /*2f770*/  ISETP.LT.AND P5, PT, R220, R23, !P6 ;  /* 0x00000017dc00720c */ /* 0x002fe400077a1270 */
[----:B----4-:R-:W-:Y:S01]  /*2f780*/  PRMT R5, R230, 0x7632, R5 ;  /* 0x00007632e6057816 */ /* 0x010fe20000000005 */
[C---:B------:R-:W-:Y:S02]  /*2f790*/  IMAD.WIDE R8, R17.reuse, 0x2, R246 ;  /* 0x0000000211087825 */ /* 0x040fe400078e02f6 */
[----:B------:R-:W1:Y:S02]  /*2f7a0*/  LDC R20, c[0x0][0x228] ;  /* 0x00008a00ff147b82 */ /* 0x000e640000000800 */
[----:B------:R-:W-:Y:S01]  /*2f7b0*/  IMAD.IADD R17, R17, 0x1, R16 ;  /* 0x0000000111117824 */ /* 0x000fe200078e0210 */
[----:B------:R4:W-:Y:S01]  /*2f7c0*/  @P1 STG.E.U16 desc[UR60][R8.64], R5 ;  /* 0x0000000508001986 */ /* 0x0009e2000c10153c */
[----:B---3--:R-:W-:-:S02]  /*2f7d0*/  ISETP.LT.AND P1, PT, R223, R14, !P6 ;  /* 0x0000000edf00720c */ /* 0x008fc40007721270 */
[C---:B------:R-:W-:Y:S02]  /*2f7e0*/  IMAD.WIDE R10, R17.reuse, 0x2, R2 ;  /* 0x00000002110a7825 */ /* 0x040fe400078e0202 */
[----:B------:R-:W3:Y:S03]  /*2f7f0*/  LDC R16, c[0x0][0x228] ;  /* 0x00008a00ff107b82 */ /* 0x000ee60000000800 */
[----:B------:R4:W-:Y:S02]  /*2f800*/  @P5 STG.E.U16 desc[UR60][R10.64], R234 ;  /* 0x000000ea0a005986 */ /* 0x0009e4000c10153c */
[----:B----4-:R-:W-:-:S03]  /*2f810*/  IMAD.WIDE R4, R17, 0x2, R218 ;  /* 0x0000000211047825 */ /* 0x010fc600078e02da */
[----:B------:R-:W4:Y:S01]  /*2f820*/  LDC R14, c[0x0][0x248] ;  /* 0x00009200ff0e7b82 */ /* 0x000f220000000800 */
[----:B------:R-:W-:-:S05]  /*2f830*/  PRMT R11, R234, 0x7632, R11 ;  /* 0x00007632ea0b7816 */ /* 0x000fca000000000b */
[----:B------:R3:W-:Y:S01]  /*2f840*/  @P1 STG.E.U16 desc[UR60][R4.64], R11 ;  /* 0x0000000b04001986 */ /* 0x0007e2000c10153c */
[----:B------:R-:W-:-:S03]  /*2f850*/  ISETP.GE.AND P1, PT, R217, R227, PT ;  /* 0x000000e3d900720c */ /* 0x000fc60003f26270 */
[----:B------:R-:W2:Y:S01]  /*2f860*/  LDL.LU R227, [R1+0x1298] ;  /* 0x0012980001e37983 */ /* 0x000ea20000300800 */
[----:B0-----:R-:W-:Y:S01]  /*2f870*/  ISETP.LT.AND P5, PT, R222, R15, !P6 ;  /* 0x0000000fde00720c */ /* 0x001fe200077a1270 */
[----:B------:R-:W-:Y:S01]  /*2f880*/  IMAD.WIDE R8, R17, 0x2, R244 ;  /* 0x0000000211087825 */ /* 0x000fe200078e02f4 */
[----:B---3--:R-:W-:-:S03]  /*2f890*/  ISETP.LT.AND P6, PT, R221, R16, !P6 ;  /* 0x00000010dd00720c */ /* 0x008fc600077c1270 */
[----:B------:R-:W-:-:S08]  /*2f8a0*/  IMAD.IADD R15, R17, 0x1, R0 ;  /* 0x00000001110f7824 */ /* 0x000fd000078e0200 */
[----:B------:R0:W-:Y:S01]  /*2f8b0*/  @P5 STG.E.U16 desc[UR60][R8.64], R6 ;  /* 0x0000000608005986 */ /* 0x0001e2000c10153c */
[----:B------:R-:W-:Y:S01]  /*2f8c0*/  ISETP.LT.AND P5, PT, R220, R19, !P1 ;  /* 0x00000013dc00720c */ /* 0x000fe20004fa1270 */
[----:B------:R-:W-:Y:S01]  /*2f8d0*/  IMAD.WIDE R10, R17, 0x2, R246 ;  /* 0x00000002110a7825 */ /* 0x000fe200078e02f6 */
[----:B------:R-:W-:-:S03]  /*2f8e0*/  PRMT R5, R6, 0x7632, R5 ;  /* 0x0000763206057816 */ /* 0x000fc60000000005 */
[----:B------:R-:W-:Y:S02]  /*2f8f0*/  IMAD.WIDE R12, R15, 0x2, R2 ;  /* 0x000000020f0c7825 */ /* 0x000fe400078e0202 */
[----:B------:R3:W-:Y:S01]  /*2f900*/  @P6 STG.E.U16 desc[UR60][R10.64], R5 ;  /* 0x000000050a006986 */ /* 0x0007e2000c10153c */
[----:B------:R-:W-:Y:S01]  /*2f910*/  ISETP.LT.AND P6, PT, R223, R18, !P1 ;  /* 0x00000012df00720c */ /* 0x000fe20004fc1270 */
[C---:B----4-:R-:W-:Y:S02]  /*2f920*/  IMAD.IADD R17, R15.reuse, 0x1, R14 ;  /* 0x000000010f117824 */ /* 0x050fe400078e020e */
[----:B0-----:R-:W-:Y:S01]  /*2f930*/  IMAD.WIDE R8, R15, 0x2, R244 ;  /* 0x000000020f087825 */ /* 0x001fe200078e02f4 */
[----:B------:R-:W-:-:S03]  /*2f940*/  PRMT R109, R235, 0x7632, R109 ;  /* 0x00007632eb6d7816 */ /* 0x000fc6000000006d */
[----:B------:R-:W-:-:S04]  /*2f950*/  IMAD.WIDE R2, R17, 0x2, R2 ;  /* 0x0000000211027825 */ /* 0x000fc800078e0202 */
[----:B---3--:R-:W-:-:S04]  /*2f960*/  IMAD.WIDE R4, R15, 0x2, R218 ;  /* 0x000000020f047825 */ /* 0x008fc800078e02da */
[----:B------:R-:W-:-:S04]  /*2f970*/  IMAD.WIDE R10, R15, 0x2, R246 ;  /* 0x000000020f0a7825 */ /* 0x000fc800078e02f6 */
[----:B------:R-:W-:-:S04]  /*2f980*/  IMAD.WIDE R218, R17, 0x2, R218 ;  /* 0x0000000211da7825 */ /* 0x000fc800078e02da */
[----:B------:R-:W-:-:S04]  /*2f990*/  IMAD.WIDE R244, R17, 0x2, R244 ;  /* 0x0000000211f47825 */ /* 0x000fc800078e02f4 */
[----:B------:R-:W-:Y:S01]  /*2f9a0*/  IMAD.WIDE R246, R17, 0x2, R246 ;  /* 0x0000000211f67825 */ /* 0x000fe200078e02f6 */
[----:B--2---:R-:W-:Y:S01]  /*2f9b0*/  PRMT R6, R231, 0x7632, R6 ;  /* 0x00007632e7067816 */ /* 0x004fe20000000006 */
[----:B------:R0:W-:Y:S01]  /*2f9c0*/  @P5 STG.E.U16 desc[UR60][R12.64], R227 ;  /* 0x000000e30c005986 */ /* 0x0001e2000c10153c */
[----:B------:R-:W-:Y:S02]  /*2f9d0*/  ISETP.LT.AND P5, PT, R222, R21, !P1 ;  /* 0x00000015de00720c */ /* 0x000fe40004fa1270 */
[----:B-1----:R-:W-:Y:S02]  /*2f9e0*/  ISETP.LT.AND P1, PT, R221, R20, !P1 ;  /* 0x00000014dd00720c */ /* 0x002fe40004f21270 */
[----:B------:R-:W-:-:S05]  /*2f9f0*/  PRMT R0, R227, 0x7632, R0 ;  /* 0x00007632e3007816 */ /* 0x000fca0000000000 */
[----:B------:R0:W-:Y:S04]  /*2fa00*/  @P6 STG.E.U16 desc[UR60][R4.64], R0 ;  /* 0x0000000004006986 */ /* 0x0001e8000c10153c */
[----:B------:R0:W-:Y:S04]  /*2fa10*/  @P5 STG.E.U16 desc[UR60][R8.64], R231 ;  /* 0x000000e708005986 */ /* 0x0001e8000c10153c */
[----:B------:R0:W-:Y:S04]  /*2fa20*/  @P1 STG.E.U16 desc[UR60][R10.64], R6 ;  /* 0x000000060a001986 */ /* 0x0001e8000c10153c */
[----:B------:R0:W-:Y:S04]  /*2fa30*/  @P4 STG.E.U16 desc[UR60][R2.64], R235 ;  /* 0x000000eb02004986 */ /* 0x0001e8000c10153c */
[----:B------:R0:W-:Y:S04]  /*2fa40*/  @P3 STG.E.U16 desc[UR60][R218.64], R109 ;  /* 0x0000006dda003986 */ /* 0x0001e8000c10153c */
[----:B------:R0:W-:Y:S01]  /*2fa50*/  @P2 STG.E.U16 desc[UR60][R244.64], R7 ;  /* 0x00000007f4002986 */ /* 0x0001e2000c10153c */
[----:B------:R-:W-:Y:S05]  /*2fa60*/  @!P0 EXIT ;  /* 0x000000000000894d */ /* 0x000fea0003800000 */
[----:B------:R-:W-:-:S05]  /*2fa70*/  PRMT R123, R7, 0x7632, R123 ;  /* 0x00007632077b7816 */ /* 0x000fca000000007b */
[----:B------:R-:W-:Y:S01]  /*2fa80*/  STG.E.U16 desc[UR60][R246.64], R123 ;  /* 0x0000007bf6007986 */ /* 0x000fe2000c10153c */
[----:B------:R-:W-:Y:S05]  /*2fa90*/  EXIT ;  /* 0x000000000000794d */ /* 0x000fea0003800000 */
.L_x_2:
[----:B------:R-:W-:-:S00]  /*2faa0*/  BRA `(.L_x_2) ;  /* 0xfffffffc00fc7947 */ /* 0x000fc0000383ffff */
[----:B------:R-:W-:-:S00]  /*2fab0*/  NOP ;  /* 0x0000000000007918 */ /* 0x000fc00000000000 */
        /* <DEDUP_REMOVED lines=12> */
.L_x_3:


//--------------------- .nv.shared.matmul_kernel  --------------------------
	.section	.nv.shared.matmul_kernel,"aw",@nobits
	.sectionflags	@""
	.align	16
	.zero		1024


//--------------------- .nv.shared.reserved.0     --------------------------
	.section	.nv.shared.reserved.0,"aw",@nobits
	.weak		__nv_reservedSMEM_offset_0_alias
	.size		__nv_reservedSMEM_offset_0_alias, 0, 0
	.other		__nv_reservedSMEM_offset_0_alias,@"STO_CUDA_RESERVED_SHARED STV_DEFAULT"
__nv_reservedSMEM_offset_0_alias:
	.zero		0


//--------------------- .nv.constant0.matmul_kernel --------------------------
	.section	.nv.constant0.matmul_kernel,"a",@progbits
	.sectionflags	@""
	.align	4
.nv.constant0.matmul_kernel:
	.zero		608


//--------------------- SYMBOLS --------------------------

	.type		.nv.reservedSmem.offset0,@object
	.size		.nv.reservedSmem.offset0,0x4
